	.target	sm_90a

	.elftype	@"ET_EXEC"


//--------------------- .note.nv.tkinfo           --------------------------
	.section	.note.nv.tkinfo,"",@"SHT_NOTE"
	.sectionflags	@"SHF_NOTE_NV_TKINFO"
	.tkinfo
        /*0018*/ 	.word	0x00000002
        /*0030*/ 	.string	""
        /*0030*/ 	.string	"ptxas"
        /*0030*/ 	.string	"Cuda compilation tools, release 13.0, V13.0.88"
        /*0030*/ 	.string	"Build cuda_13.0.r13.0/compiler.36424714_0"
        /*0030*/ 	.string	"-arch sm_90a -m 64 "



//--------------------- .note.nv.cuinfo           --------------------------
	.section	.note.nv.cuinfo,"",@"SHT_NOTE"
	.sectionflags	@"SHF_NOTE_NV_CUINFO"
        /*0018*/ 	.short	0x0002
        /*001a*/ 	.short	0x005a
        /*001c*/ 	.short	0x0082
	.zero		2


//--------------------- .nv.info                  --------------------------
	.section	.nv.info,"",@"SHT_CUDA_INFO"
	.align	4


	//----- nvinfo : EIATTR_REGCOUNT
	.align		4
        /*0000*/ 	.byte	0x04, 0x2f
        /*0002*/ 	.short	(.L_16 - .L_15)
	.align		4
.L_15:
        /*0004*/ 	.word	index@(_ZN7cutlass13device_kernelINS_4fmha6kernel13FmhaKernelTmaINS1_10collective15FmhaMainloopTmaINS_6half_tEfN4cute5tupleIJNS7_1CILi64EEENS9_ILi256EEENS9_ILi224EEEEEENS4_12CausalFusionEJEEENS4_15FmhaFwdEpilogueIS6_fNS8_IJSA_SC_SB_EEEEEJEEEEEvNT_6ParamsE)
        /*0008*/ 	.word	0x000000ff


	//----- nvinfo : EIATTR_FRAME_SIZE
	.align		4
.L_16:
        /*000c*/ 	.byte	0x04, 0x11
        /*000e*/ 	.short	(.L_18 - .L_17)
	.align		4
.L_17:
        /*0010*/ 	.word	index@($__internal_0_$__cuda_sm20_rcp_rn_f32_slowpath)
        /*0014*/ 	.word	0x00000190


	//----- nvinfo : EIATTR_FRAME_SIZE
	.align		4
.L_18:
        /*0018*/ 	.byte	0x04, 0x11
        /*001a*/ 	.short	(.L_20 - .L_19)
	.align		4
.L_19:
        /*001c*/ 	.word	index@(_ZN7cutlass13device_kernelINS_4fmha6kernel13FmhaKernelTmaINS1_10collective15FmhaMainloopTmaINS_6half_tEfN4cute5tupleIJNS7_1CILi64EEENS9_ILi256EEENS9_ILi224EEEEEENS4_12CausalFusionEJEEENS4_15FmhaFwdEpilogueIS6_fNS8_IJSA_SC_SB_EEEEEJEEEEEvNT_6ParamsE)
        /*0020*/ 	.word	0x00000190


	//----- nvinfo : EIATTR_MIN_STACK_SIZE
	.align		4
.L_20:
        /*0024*/ 	.byte	0x04, 0x12
        /*0026*/ 	.short	(.L_22 - .L_21)
	.align		4
.L_21:
        /*0028*/ 	.word	index@(_ZN7cutlass13device_kernelINS_4fmha6kernel13FmhaKernelTmaINS1_10collective15FmhaMainloopTmaINS_6half_tEfN4cute5tupleIJNS7_1CILi64EEENS9_ILi256EEENS9_ILi224EEEEEENS4_12CausalFusionEJEEENS4_15FmhaFwdEpilogueIS6_fNS8_IJSA_SC_SB_EEEEEJEEEEEvNT_6ParamsE)
        /*002c*/ 	.word	0x00000190
.L_22:


//--------------------- .nv.compat                --------------------------
	.section	.nv.compat,"",@"SHT_CUDA_COMPAT_INFO"
	.align	4
        /*0000*/ 	.byte	0x02, 0x09, 0x01, 0x00, 0x02, 0x02, 0x04, 0x00, 0x02, 0x05, 0x05, 0x00, 0x03, 0x07, 0x01, 0x01
        /*0010*/ 	.byte	0x02, 0x03, 0x01, 0x00, 0x02, 0x06, 0x01, 0x00, 0x04, 0x0b, 0x08, 0x00, 0x00, 0x00, 0x00, 0x00
        /*0020*/ 	.byte	0x00, 0x00, 0x00, 0x00


//--------------------- .nv.info._ZN7cutlass13device_kernelINS_4fmha6kernel13FmhaKernelTmaINS1_10collective15FmhaMainloopTmaINS_6half_tEfN4cute5tupleIJNS7_1CILi64EEENS9_ILi256EEENS9_ILi224EEEEEENS4_12CausalFusionEJEEENS4_15FmhaFwdEpilogueIS6_fNS8_IJSA_SC_SB_EEEEEJEEEEEvNT_6ParamsE --------------------------
	.section	.nv.info._ZN7cutlass13device_kernelINS_4fmha6kernel13FmhaKernelTmaINS1_10collective15FmhaMainloopTmaINS_6half_tEfN4cute5tupleIJNS7_1CILi64EEENS9_ILi256EEENS9_ILi224EEEEEENS4_12CausalFusionEJEEENS4_15FmhaFwdEpilogueIS6_fNS8_IJSA_SC_SB_EEEEEJEEEEEvNT_6ParamsE,"",@"SHT_CUDA_INFO"
	.sectionflags	@""
	.align	4


	//----- nvinfo : EIATTR_CUDA_API_VERSION
	.align		4
        /*0000*/ 	.byte	0x04, 0x37
        /*0002*/ 	.short	(.L_24 - .L_23)
.L_23:
        /*0004*/ 	.word	0x00000082


	//----- nvinfo : EIATTR_KPARAM_INFO
	.align		4
.L_24:
        /*0008*/ 	.byte	0x04, 0x17
        /*000a*/ 	.short	(.L_26 - .L_25)
.L_25:
        /*000c*/ 	.word	0x00000000
        /*0010*/ 	.short	0x0000
        /*0012*/ 	.short	0x0070
        /*0014*/ 	.byte	0x00, 0xf0, 0x01, 0x20


	//----- nvinfo : EIATTR_SPARSE_MMA_MASK
	.align		4
.L_26:
        /*0018*/ 	.byte	0x03, 0x50
        /*001a*/ 	.short	0x0000


	//----- nvinfo : EIATTR_MAXREG_COUNT
	.align		4
        /*001c*/ 	.byte	0x03, 0x1b
        /*001e*/ 	.short	0x00ff


	//----- nvinfo : EIATTR_NUM_BARRIERS
	.align		4
        /*0020*/ 	.byte	0x02, 0x4c
        /*0022*/ 	.byte	0x02
	.zero		1


	//----- nvinfo : EIATTR_EXTERNS
	.align		4
        /*0024*/ 	.byte	0x04, 0x0f
        /*0026*/ 	.short	(.L_28 - .L_27)


	//   ....[0]....
	.align		4
.L_27:
        /*0028*/ 	.word	index@(__assertfail)


	//----- nvinfo : EIATTR_ANNOTATIONS
	.align		4
.L_28:
        /*002c*/ 	.byte	0x04, 0x55
        /*002e*/ 	.short	(.L_30 - .L_29)


	//   ....[0]....
.L_29:
        /*0030*/ 	.word	0x00000001
        /*0034*/ 	.byte	0xe0, 0x06, 0x00, 0x00, 0x01, 0x00, 0x00, 0x00, 0xf0, 0x06, 0x00, 0x00, 0x01, 0x00, 0x00, 0x00
        /* <DEDUP_REMOVED lines=175> */
        /*0b34*/ 	.byte	0x70, 0xec, 0x01, 0x00, 0x01, 0x00, 0x00, 0x00, 0x80, 0xec, 0x01, 0x00


	//----- nvinfo : EIATTR_MERCURY_ISA_VERSION
	.align		4
.L_30:
        /*0b40*/ 	.byte	0x03, 0x5f
        /*0b42*/ 	.short	0x0101


	//----- nvinfo : EIATTR_COOP_GROUP_MASK_REGIDS
	.align		4
        /*0b44*/ 	.byte	0x04, 0x29
        /*0b46*/ 	.short	(.L_32 - .L_31)


	//   ....[0]....
.L_31:
        /*0b48*/ 	.word	0xffffffff


	//   ....[1]....
        /*0b4c*/ 	.word	0xffffffff


	//   ....[2]....
        /*0b50*/ 	.word	0xffffffff


	//   ....[3]....
        /*0b54*/ 	.word	0xffffffff


	//   ....[4]....
        /*0b58*/ 	.word	0xffffffff


	//   ....[5]....
        /*0b5c*/ 	.word	0xffffffff


	//   ....[6]....
        /*0b60*/ 	.word	0xffffffff


	//   ....[7]....
        /*0b64*/ 	.word	0xffffffff


	//   ....[8]....
        /*0b68*/ 	.word	0xffffffff


	//   ....[9]....
        /*0b6c*/ 	.word	0xffffffff


	//   ....[10]....
        /*0b70*/ 	.word	0xffffffff


	//   ....[11]....
        /*0b74*/ 	.word	0xffffffff


	//   ....[12]....
        /*0b78*/ 	.word	0xffffffff


	//   ....[13]....
        /*0b7c*/ 	.word	0xffffffff


	//   ....[14]....
        /*0b80*/ 	.word	0xffffffff


	//   ....[15]....
        /*0b84*/ 	.word	0xffffffff


	//   ....[16]....
        /*0b88*/ 	.word	0xffffffff


	//   ....[17]....
        /*0b8c*/ 	.word	0xffffffff


	//   ....[18]....
        /*0b90*/ 	.word	0xffffffff


	//   ....[19]....
        /*0b94*/ 	.word	0xffffffff


	//   ....[20]....
        /*0b98*/ 	.word	0xffffffff


	//----- nvinfo : EIATTR_COOP_GROUP_INSTR_OFFSETS
	.align		4
.L_32:
        /*0b9c*/ 	.byte	0x04, 0x28
        /*0b9e*/ 	.short	(.L_34 - .L_33)


	//   ....[0]....
.L_33:
        /*0ba0*/ 	.word	0x00000060


	//   ....[1]....
        /*0ba4*/ 	.word	0x00000150


	//   ....[2]....
        /*0ba8*/ 	.word	0x00000280


	//   ....[3]....
        /*0bac*/ 	.word	0x00000420


	//   ....[4]....
        /*0bb0*/ 	.word	0x000005c0


	//   ....[5]....
        /*0bb4*/ 	.word	0x000044d0


	//   ....[6]....
        /*0bb8*/ 	.word	0x000045e0


	//   ....[7]....
        /*0bbc*/ 	.word	0x00004660


	//   ....[8]....
        /*0bc0*/ 	.word	0x00004730


	//   ....[9]....
        /*0bc4*/ 	.word	0x0000c310


	//   ....[10]....
        /*0bc8*/ 	.word	0x0000c3c0


	//   ....[11]....
        /*0bcc*/ 	.word	0x0000c3e0


	//   ....[12]....
        /*0bd0*/ 	.word	0x0000c400


	//   ....[13]....
        /*0bd4*/ 	.word	0x00016650


	//   ....[14]....
        /*0bd8*/ 	.word	0x00016700


	//   ....[15]....
        /*0bdc*/ 	.word	0x00016720


	//   ....[16]....
        /*0be0*/ 	.word	0x00016880


	//   ....[17]....
        /*0be4*/ 	.word	0x0001e420


	//   ....[18]....
        /*0be8*/ 	.word	0x0001e430


	//   ....[19]....
        /*0bec*/ 	.word	0x0001e460


	//   ....[20]....
        /*0bf0*/ 	.word	0x0001e480


	//----- nvinfo : EIATTR_SYSCALL_OFFSETS
	.align		4
.L_34:
        /*0bf4*/ 	.byte	0x04, 0x46
        /*0bf6*/ 	.short	(.L_36 - .L_35)


	//   ....[0]....
.L_35:
        /*0bf8*/ 	.word	0x0001f3b0


	//   ....[1]....
        /*0bfc*/ 	.word	0x0001f500


	//----- nvinfo : EIATTR_MBARRIER_INSTR_OFFSETS
	.align		4
.L_36:
        /*0c00*/ 	.byte	0x04, 0x39
        /*0c02*/ 	.short	(.L_38 - .L_37)


	//   ....[0]....
.L_37:
        /*0c04*/ 	.word	0x00000250
        /*0c08*/ 	.word	0x000000ff
        /*0c0c*/ 	.word	0x00077040
        /*0c10*/ 	.short	0x0100
        /*0c12*/ 	.byte	0x08
	.zero		1


	//   ....[1]....
        /*0c14*/ 	.word	0x00000260
        /*0c18*/ 	.word	0x000000ff
        /*0c1c*/ 	.word	0x00077048
        /*0c20*/ 	.short	0x0100
        /*0c22*/ 	.byte	0x08
	.zero		1


	//   ....[2]....
        /*0c24*/ 	.word	0x00000390
        /*0c28*/ 	.word	0x000000ff
        /*0c2c*/ 	.word	0x00077000
        /*0c30*/ 	.short	0x0100
        /*0c32*/ 	.byte	0x08
	.zero		1


	//   ....[3]....
        /*0c34*/ 	.word	0x000003a0
        /*0c38*/ 	.word	0x000000ff
        /*0c3c*/ 	.word	0x00077020
        /*0c40*/ 	.short	0x0100
        /*0c42*/ 	.byte	0x08
	.zero		1


	//   ....[4]....
        /*0c44*/ 	.word	0x000003b0
        /*0c48*/ 	.word	0x000000ff
        /*0c4c*/ 	.word	0x00077008
        /*0c50*/ 	.short	0x0100
        /*0c52*/ 	.byte	0x08
	.zero		1


	//   ....[5]....
        /*0c54*/ 	.word	0x000003c0
        /*0c58*/ 	.word	0x000000ff
        /*0c5c*/ 	.word	0x00077028
        /*0c60*/ 	.short	0x0100
        /*0c62*/ 	.byte	0x08
	.zero		1


	//   ....[6]....
        /*0c64*/ 	.word	0x000003d0
        /*0c68*/ 	.word	0x000000ff
        /*0c6c*/ 	.word	0x00077010
        /*0c70*/ 	.short	0x0100
        /*0c72*/ 	.byte	0x08
	.zero		1


	//   ....[7]....
        /*0c74*/ 	.word	0x000003e0
        /*0c78*/ 	.word	0x000000ff
        /*0c7c*/ 	.word	0x00077030
        /*0c80*/ 	.short	0x0100
        /*0c82*/ 	.byte	0x08
	.zero		1


	//   ....[8]....
        /*0c84*/ 	.word	0x000003f0
        /*0c88*/ 	.word	0x000000ff
        /*0c8c*/ 	.word	0x00077018
        /*0c90*/ 	.short	0x0100
        /*0c92*/ 	.byte	0x08
	.zero		1


	//   ....[9]....
        /*0c94*/ 	.word	0x00000400
        /*0c98*/ 	.word	0x000000ff
        /*0c9c*/ 	.word	0x00077038
        /*0ca0*/ 	.short	0x0100
        /*0ca2*/ 	.byte	0x08
	.zero		1


	//   ....[10]....
        /*0ca4*/ 	.word	0x00000530
        /*0ca8*/ 	.word	0x000000ff
        /*0cac*/ 	.word	0x00077050
        /*0cb0*/ 	.short	0x0100
        /*0cb2*/ 	.byte	0x08
	.zero		1


	//   ....[11]....
        /*0cb4*/ 	.word	0x00000540
        /*0cb8*/ 	.word	0x000000ff
        /*0cbc*/ 	.word	0x00077070
        /*0cc0*/ 	.short	0x0100
        /*0cc2*/ 	.byte	0x08
	.zero		1


	//   ....[12]....
        /*0cc4*/ 	.word	0x00000550
        /*0cc8*/ 	.word	0x000000ff
        /*0ccc*/ 	.word	0x00077058
        /*0cd0*/ 	.short	0x0100
        /*0cd2*/ 	.byte	0x08
	.zero		1


	//   ....[13]....
        /*0cd4*/ 	.word	0x00000560
        /*0cd8*/ 	.word	0x000000ff
        /*0cdc*/ 	.word	0x00077078
        /*0ce0*/ 	.short	0x0100
        /*0ce2*/ 	.byte	0x08
	.zero		1


	//   ....[14]....
        /*0ce4*/ 	.word	0x00000570
        /*0ce8*/ 	.word	0x000000ff
        /*0cec*/ 	.word	0x00077060
        /*0cf0*/ 	.short	0x0100
        /*0cf2*/ 	.byte	0x08
	.zero		1


	//   ....[15]....
        /*0cf4*/ 	.word	0x00000580
        /*0cf8*/ 	.word	0x000000ff
        /*0cfc*/ 	.word	0x00077080
        /*0d00*/ 	.short	0x0100
        /*0d02*/ 	.byte	0x08
	.zero		1


	//   ....[16]....
        /*0d04*/ 	.word	0x00000590
        /*0d08*/ 	.word	0x000000ff
        /*0d0c*/ 	.word	0x00077068
        /*0d10*/ 	.short	0x0100
        /*0d12*/ 	.byte	0x08
	.zero		1


	//   ....[17]....
        /*0d14*/ 	.word	0x000005a0
        /*0d18*/ 	.word	0x000000ff
        /*0d1c*/ 	.word	0x00077088
        /*0d20*/ 	.short	0x0100
        /*0d22*/ 	.byte	0x08
	.zero		1


	//   ....[18]....
        /*0d24*/ 	.word	0x000007e0
        /*0d28*/ 	.word	0x00000004
        /*0d2c*/ 	.word	0x00077048
        /*0d30*/ 	.short	0x010a
        /*0d32*/ 	.byte	0x3f
	.zero		1


	//   ....[19]....
        /*0d34*/ 	.word	0x00000cd0
        /*0d38*/ 	.word	0x00000004
        /*0d3c*/ 	.word	0x00077020
        /*0d40*/ 	.short	0x010a
        /*0d42*/ 	.byte	0x3f
	.zero		1


	//   ....[20]....
        /*0d44*/ 	.word	0x00001130
        /*0d48*/ 	.word	0x00000003
        /*0d4c*/ 	.word	0x00077020
        /*0d50*/ 	.short	0x010a
        /*0d52*/ 	.byte	0x3f
	.zero		1


	//   ....[21]....
        /*0d54*/ 	.word	0x00001610
        /*0d58*/ 	.word	0x00000004
        /*0d5c*/ 	.word	0x00077020
        /*0d60*/ 	.short	0x010a
        /*0d62*/ 	.byte	0x3f
	.zero		1


	//   ....[22]....
        /*0d64*/ 	.word	0x00001ad0
        /*0d68*/ 	.word	0x00000004
        /*0d6c*/ 	.word	0x00077020
        /*0d70*/ 	.short	0x010a
        /*0d72*/ 	.byte	0x3f
	.zero		1


	//   ....[23]....
        /*0d74*/ 	.word	0x00002000
        /*0d78*/ 	.word	0x00000003
        /*0d7c*/ 	.word	0x00077040
        /*0d80*/ 	.short	0x010a
        /*0d82*/ 	.byte	0x3f
	.zero		1


	//   ....[24]....
        /*0d84*/ 	.word	0x00002160
        /*0d88*/ 	.word	0x00000008
        /*0d8c*/ 	.word	0x00077000
        /*0d90*/ 	.short	0x010a
        /*0d92*/ 	.byte	0x3f
	.zero		1


	//   ....[25]....
        /*0d94*/ 	.word	0x000082f0
        /*0d98*/ 	.word	0x0000000e
        /*0d9c*/ 	.word	0x00077008
        /*0da0*/ 	.short	0x010a
        /*0da2*/ 	.byte	0x3f
	.zero		1


	//   ....[26]....
        /*0da4*/ 	.word	0x0000ac20
        /*0da8*/ 	.word	0x000000ff
        /*0dac*/ 	.word	0x00000000
        /*0db0*/ 	.short	0x0101
        /*0db2*/ 	.byte	0x04
	.zero		1


	//   ....[27]....
        /*0db4*/ 	.word	0x0000ad20
        /*0db8*/ 	.word	0x00000008
        /*0dbc*/ 	.word	0x00077000
        /*0dc0*/ 	.short	0x010a
        /*0dc2*/ 	.byte	0x3f
	.zero		1


	//   ....[28]....
        /*0dc4*/ 	.word	0x0000b5e0
        /*0dc8*/ 	.word	0x00000007
        /*0dcc*/ 	.word	0x00077020
        /*0dd0*/ 	.short	0x010a
        /*0dd2*/ 	.byte	0x3f
	.zero		1


	//   ....[29]....
        /*0dd4*/ 	.word	0x0000c370
        /*0dd8*/ 	.word	0x0000000c
        /*0ddc*/ 	.word	0x00000000
        /*0de0*/ 	.short	0x0101
        /*0de2*/ 	.byte	0x3f
	.zero		1


	//   ....[30]....
        /*0de4*/ 	.word	0x0000cdd0
        /*0de8*/ 	.word	0x00000004
        /*0dec*/ 	.word	0x00077000
        /*0df0*/ 	.short	0x010a
        /*0df2*/ 	.byte	0x3f
	.zero		1


	//   ....[31]....
        /*0df4*/ 	.word	0x00012fa0
        /*0df8*/ 	.word	0x000000ff
        /*0dfc*/ 	.word	0x00000000
        /*0e00*/ 	.short	0x0101
        /*0e02*/ 	.byte	0x05
	.zero		1


	//   ....[32]....
        /*0e04*/ 	.word	0x000130c0
        /*0e08*/ 	.word	0x00000005
        /*0e0c*/ 	.word	0x00077020
        /*0e10*/ 	.short	0x010a
        /*0e12*/ 	.byte	0x3f
	.zero		1


	//   ....[33]....
        /*0e14*/ 	.word	0x000135f0
        /*0e18*/ 	.word	0x00000008
        /*0e1c*/ 	.word	0x00077000
        /*0e20*/ 	.short	0x010a
        /*0e22*/ 	.byte	0x3f
	.zero		1


	//   ....[34]....
        /*0e24*/ 	.word	0x00014060
        /*0e28*/ 	.word	0x00000007
        /*0e2c*/ 	.word	0x00077020
        /*0e30*/ 	.short	0x010a
        /*0e32*/ 	.byte	0x3f
	.zero		1


	//   ....[35]....
        /*0e34*/ 	.word	0x00016a50
        /*0e38*/ 	.word	0x00000005
        /*0e3c*/ 	.word	0x00000000
        /*0e40*/ 	.short	0x0101
        /*0e42*/ 	.byte	0x3f
	.zero		1


	//   ....[36]....
        /*0e44*/ 	.word	0x00017100
        /*0e48*/ 	.word	0x00000004
        /*0e4c*/ 	.word	0x00077000
        /*0e50*/ 	.short	0x010a
        /*0e52*/ 	.byte	0x3f
	.zero		1


	//   ....[37]....
        /*0e54*/ 	.word	0x0001dcf0
        /*0e58*/ 	.word	0x00000005
        /*0e5c*/ 	.word	0x00000000
        /*0e60*/ 	.short	0x0101
        /*0e62*/ 	.byte	0x3f
	.zero		1


	//   ....[38]....
        /*0e64*/ 	.word	0x0001de50
        /*0e68*/ 	.word	0x00000004
        /*0e6c*/ 	.word	0x00077020
        /*0e70*/ 	.short	0x010a
        /*0e72*/ 	.byte	0x3f
	.zero		1


	//----- nvinfo : EIATTR_NUM_MBARRIERS
	.align		4
.L_38:
        /*0e74*/ 	.byte	0x03, 0x38
        /*0e76*/ 	.short	0x0012


	//----- nvinfo : EIATTR_EXIT_INSTR_OFFSETS
	.align		4
        /*0e78*/ 	.byte	0x04, 0x1c
        /*0e7a*/ 	.short	(.L_40 - .L_39)


	//   ....[0]....
.L_39:
        /*0e7c*/ 	.word	0x00020be0


	//----- nvinfo : EIATTR_MAX_THREADS
	.align		4
.L_40:
        /*0e80*/ 	.byte	0x04, 0x05
        /*0e82*/ 	.short	(.L_42 - .L_41)
.L_41:
        /*0e84*/ 	.word	0x00000080
        /*0e88*/ 	.word	0x00000001
        /*0e8c*/ 	.word	0x00000001


	//----- nvinfo : EIATTR_CRS_STACK_SIZE
	.align		4
.L_42:
        /*0e90*/ 	.byte	0x04, 0x1e
        /*0e92*/ 	.short	(.L_44 - .L_43)
.L_43:
        /*0e94*/ 	.word	0x00000000


	//----- nvinfo : EIATTR_CBANK_PARAM_SIZE
	.align		4
.L_44:
        /*0e98*/ 	.byte	0x03, 0x19
        /*0e9a*/ 	.short	0x0870


	//----- nvinfo : EIATTR_PARAM_CBANK
	.align		4
        /*0e9c*/ 	.byte	0x04, 0x0a
        /*0e9e*/ 	.short	(.L_46 - .L_45)
	.align		4
.L_45:
        /*0ea0*/ 	.word	index@(.nv.constant0._ZN7cutlass13device_kernelINS_4fmha6kernel13FmhaKernelTmaINS1_10collective15FmhaMainloopTmaINS_6half_tEfN4cute5tupleIJNS7_1CILi64EEENS9_ILi256EEENS9_ILi224EEEEEENS4_12CausalFusionEJEEENS4_15FmhaFwdEpilogueIS6_fNS8_IJSA_SC_SB_EEEEEJEEEEEvNT_6ParamsE)
        /*0ea4*/ 	.short	0x0210
        /*0ea6*/ 	.short	0x0870


	//----- nvinfo : EIATTR_SW_WAR
	.align		4
.L_46:
        /*0ea8*/ 	.byte	0x04, 0x36
        /*0eaa*/ 	.short	(.L_48 - .L_47)
.L_47:
        /*0eac*/ 	.word	0x00000008
.L_48:


//--------------------- .nv.callgraph             --------------------------
	.section	.nv.callgraph,"",@"SHT_CUDA_CALLGRAPH"
	.align	4
	.sectionentsize	8
	.align		4
        /*0000*/ 	.word	0x00000000
	.align		4
        /*0004*/ 	.word	0xffffffff
	.align		4
        /*0008*/ 	.word	index@(_ZN7cutlass13device_kernelINS_4fmha6kernel13FmhaKernelTmaINS1_10collective15FmhaMainloopTmaINS_6half_tEfN4cute5tupleIJNS7_1CILi64EEENS9_ILi256EEENS9_ILi224EEEEEENS4_12CausalFusionEJEEENS4_15FmhaFwdEpilogueIS6_fNS8_IJSA_SC_SB_EEEEEJEEEEEvNT_6ParamsE)
	.align		4
        /*000c*/ 	.word	index@(__assertfail)
	.align		4
        /*0010*/ 	.word	0x00000000
	.align		4
        /*0014*/ 	.word	0xfffffffe
	.align		4
        /*0018*/ 	.word	0x00000000
	.align		4
        /*001c*/ 	.word	0xfffffffd
	.align		4
        /*0020*/ 	.word	0x00000000
	.align		4
        /*0024*/ 	.word	0xfffffffc


//--------------------- .nv.constant4             --------------------------
	.section	.nv.constant4,"a",@progbits
	.align	8
	.align		8
.nv.constant4:
        /*0000*/ 	.dword	__assertfail
	.align		8
        /*0008*/ 	.dword	__unnamed_1
	.align		8
        /*0010*/ 	.dword	__unnamed_2
	.align		8
        /*0018*/ 	.dword	_ZN39_INTERNAL_45ecfe81_4_k_cu_75898b61_29734cuda3std3__45__cpo5beginE
	.align		8
        /*0020*/ 	.dword	_ZN39_INTERNAL_45ecfe81_4_k_cu_75898b61_29734cuda3std3__45__cpo3endE
	.align		8
        /*0028*/ 	.dword	_ZN39_INTERNAL_45ecfe81_4_k_cu_75898b61_29734cuda3std3__45__cpo6cbeginE
	.align		8
        /*0030*/ 	.dword	_ZN39_INTERNAL_45ecfe81_4_k_cu_75898b61_29734cuda3std3__45__cpo4cendE
	.align		8
        /*0038*/ 	.dword	_ZN39_INTERNAL_45ecfe81_4_k_cu_75898b61_29734cuda3std3__441_GLOBAL__N__45ecfe81_4_k_cu_75898b61_29736ignoreE
	.align		8
        /*0040*/ 	.dword	_ZN39_INTERNAL_45ecfe81_4_k_cu_75898b61_29734cuda3std3__419piecewise_constructE
	.align		8
        /*0048*/ 	.dword	_ZN39_INTERNAL_45ecfe81_4_k_cu_75898b61_29734cuda3std3__48in_placeE
	.align		8
        /*0050*/ 	.dword	_ZN39_INTERNAL_45ecfe81_4_k_cu_75898b61_29734cuda3std6ranges3__45__cpo4swapE
	.align		8
        /*0058*/ 	.dword	_ZN39_INTERNAL_45ecfe81_4_k_cu_75898b61_29734cuda3std6ranges3__45__cpo9iter_moveE
	.align		8
        /*0060*/ 	.dword	_ZN39_INTERNAL_45ecfe81_4_k_cu_75898b61_29734cute7productE
	.align		8
        /*0068*/ 	.dword	_ZN39_INTERNAL_45ecfe81_4_k_cu_75898b61_29734cute1_E
	.align		8
        /*0070*/ 	.dword	$str$23
	.align		8
        /*0078*/ 	.dword	$str$24


//--------------------- .text._ZN7cutlass13device_kernelINS_4fmha6kernel13FmhaKernelTmaINS1_10collective15FmhaMainloopTmaINS_6half_tEfN4cute5tupleIJNS7_1CILi64EEENS9_ILi256EEENS9_ILi224EEEEEENS4_12CausalFusionEJEEENS4_15FmhaFwdEpilogueIS6_fNS8_IJSA_SC_SB_EEEEEJEEEEEvNT_6ParamsE --------------------------
	.section	.text._ZN7cutlass13device_kernelINS_4fmha6kernel13FmhaKernelTmaINS1_10collective15FmhaMainloopTmaINS_6half_tEfN4cute5tupleIJNS7_1CILi64EEENS9_ILi256EEENS9_ILi224EEEEEENS4_12CausalFusionEJEEENS4_15FmhaFwdEpilogueIS6_fNS8_IJSA_SC_SB_EEEEEJEEEEEvNT_6ParamsE,"ax",@progbits
	.align	128
.text._ZN7cutlass13device_kernelINS_4fmha6kernel13FmhaKernelTmaINS1_10collective15FmhaMainloopTmaINS_6half_tEfN4cute5tupleIJNS7_1CILi64EEENS9_ILi256EEENS9_ILi224EEEEEENS4_12CausalFusionEJEEENS4_15FmhaFwdEpilogueIS6_fNS8_IJSA_SC_SB_EEEEEJEEEEEvNT_6ParamsE:
        .type           _ZN7cutlass13device_kernelINS_4fmha6kernel13FmhaKernelTmaINS1_10collective15FmhaMainloopTmaINS_6half_tEfN4cute5tupleIJNS7_1CILi64EEENS9_ILi256EEENS9_ILi224EEEEEENS4_12CausalFusionEJEEENS4_15FmhaFwdEpilogueIS6_fNS8_IJSA_SC_SB_EEEEEJEEEEEvNT_6ParamsE,@function
        .size           _ZN7cutlass13device_kernelINS_4fmha6kernel13FmhaKernelTmaINS1_10collective15FmhaMainloopTmaINS_6half_tEfN4cute5tupleIJNS7_1CILi64EEENS9_ILi256EEENS9_ILi224EEEEEENS4_12CausalFusionEJEEENS4_15FmhaFwdEpilogueIS6_fNS8_IJSA_SC_SB_EEEEEJEEEEEvNT_6ParamsE,(.L_x_88 - _ZN7cutlass13device_kernelINS_4fmha6kernel13FmhaKernelTmaINS1_10collective15FmhaMainloopTmaINS_6half_tEfN4cute5tupleIJNS7_1CILi64EEENS9_ILi256EEENS9_ILi224EEEEEENS4_12CausalFusionEJEEENS4_15FmhaFwdEpilogueIS6_fNS8_IJSA_SC_SB_EEEEEJEEEEEvNT_6ParamsE)
        .other          _ZN7cutlass13device_kernelINS_4fmha6kernel13FmhaKernelTmaINS1_10collective15FmhaMainloopTmaINS_6half_tEfN4cute5tupleIJNS7_1CILi64EEENS9_ILi256EEENS9_ILi224EEEEEENS4_12CausalFusionEJEEENS4_15FmhaFwdEpilogueIS6_fNS8_IJSA_SC_SB_EEEEEJEEEEEvNT_6ParamsE,@"STO_CUDA_ENTRY STV_DEFAULT"
_ZN7cutlass13device_kernelINS_4fmha6kernel13FmhaKernelTmaINS1_10collective15FmhaMainloopTmaINS_6half_tEfN4cute5tupleIJNS7_1CILi64EEENS9_ILi256EEENS9_ILi224EEEEEENS4_12CausalFusionEJEEENS4_15FmhaFwdEpilogueIS6_fNS8_IJSA_SC_SB_EEEEEJEEEEEvNT_6ParamsE:
[----:B------:R-:W1:Y:S01]  /*0000*/  LDC R1, c[0x0][0x28] ;  /* 0x00000a00ff017b82 */ /* 0x000e620000000800 */
[----:B------:R-:W2:Y:S01]  /*0010*/  S2R R4, SR_TID.X ;  /* 0x0000000000047919 */ /* 0x000ea20000002100 */
[----:B------:R-:W-:Y:S01]  /*0020*/  ELECT P0, URZ, PT ;  /* 0x00000000003f782f */ /* 0x000fe20003800000 */
[----:B------:R-:W-:Y:S01]  /*0030*/  BSSY B0, `(.L_x_0) ;  /* 0x0000011000007945 */ /* 0x000fe20003800000 */
[----:B-1----:R-:W-:Y:S01]  /*0040*/  VIADD R1, R1, 0xfffffe70 ;  /* 0xfffffe7001017836 */ /* 0x002fe20000000000 */
[----:B--2---:R-:W-:-:S05]  /*0050*/  SHF.R.U32.HI R0, RZ, 0x5, R4 ;  /* 0x00000005ff007819 */ /* 0x004fca0000011604 */
[----:B------:R-:W1:Y:S02]  /*0060*/  SHFL.IDX PT, R2, R0, RZ, 0x1f ;  /* 0x00001fff00027589 */ /* 0x000e6400000e0000 */
[----:B-1----:R-:W-:-:S13]  /*0070*/  ISETP.NE.OR P0, PT, R2, RZ, !P0 ;  /* 0x000000ff0200720c */ /* 0x002fda0004705670 */
[----:B------:R-:W-:Y:S05]  /*0080*/  @P0 BRA `(.L_x_1) ;  /* 0x00000000002c0947 */ /* 0x000fea0003800000 */
[----:B------:R-:W-:Y:S02]  /*0090*/  ULDC.64 UR4, c[0x0][0x198] ;  /* 0x0000660000047ab9 */ /* 0x000fe40000000a00 */
[----:B------:R-:W-:Y:S02]  /*00a0*/  UIADD3 UR6, UP0, UR4, 0xf0, URZ ;  /* 0x000000f004067890 */ /* 0x000fe4000ff1e03f */
[----:B------:R-:W-:Y:S02]  /*00b0*/  UIADD3 UR8, UP1, UR4, 0x1f0, URZ ;  /* 0x000001f004087890 */ /* 0x000fe4000ff3e03f */
[----:B------:R-:W-:Y:S02]  /*00c0*/  UIADD3 UR4, UP2, UR4, 0x2f0, URZ ;  /* 0x000002f004047890 */ /* 0x000fe4000ff5e03f */
[----:B------:R-:W-:Y:S02]  /*00d0*/  UIADD3.X UR7, URZ, UR5, URZ, UP0, !UPT ;  /* 0x000000053f077290 */ /* 0x000fe400087fe43f */
[----:B------:R-:W-:-:S02]  /*00e0*/  UIADD3.X UR9, URZ, UR5, URZ, UP1, !UPT ;  /* 0x000000053f097290 */ /* 0x000fc40008ffe43f */
[----:B------:R-:W-:-:S05]  /*00f0*/  UIADD3.X UR5, URZ, UR5, URZ, UP2, !UPT ;  /* 0x000000053f057290 */ /* 0x000fca00097fe43f */
[----:B------:R1:W-:Y:S02]  /*0100*/  UTMACCTL.PF [UR6] ;  /* 0x00000000060079b9 */ /* 0x0003e40008040000 */
[----:B------:R1:W-:Y:S02]  /*0110*/  UTMACCTL.PF [UR8] ;  /* 0x00000000080079b9 */ /* 0x0003e40008040000 */
[----:B------:R1:W-:Y:S02]  /*0120*/  UTMACCTL.PF [UR4] ;  /* 0x00000000040079b9 */ /* 0x0003e40008040000 */
[----:B-1----:R-:W-:Y:S01]  /*0130*/  NOP ;  /* 0x0000000000007918 */ /* 0x002fe20000000000 */
.L_x_1:
[----:B------:R-:W-:Y:S05]  /*0140*/  BSYNC B0 ;  /* 0x0000000000007941 */ /* 0x000fea0003800000 */
.L_x_0:
[----:B------:R-:W1:Y:S02]  /*0150*/  SHFL.IDX PT, R2, R0, RZ, 0x1f ;  /* 0x00001fff00027589 */ /* 0x000e6400000e0000 */
[----:B-1----:R-:W-:-:S13]  /*0160*/  ISETP.NE.AND P0, PT, R2, RZ, PT ;  /* 0x000000ff0200720c */ /* 0x002fda0003f05270 */
[----:B------:R-:W-:Y:S05]  /*0170*/  @P0 BRA `(.L_x_2) ;  /* 0x0000000000400947 */ /* 0x000fea0003800000 */
[----:B------:R-:W1:Y:S01]  /*0180*/  S2UR UR8, SR_CgaCtaId ;  /* 0x00000000000879c3 */ /* 0x000e620000008800 */
[----:B------:R-:W-:Y:S01]  /*0190*/  UMOV UR4, 0x400 ;  /* 0x0000040000047882 */ /* 0x000fe20000000000 */
[----:B------:R-:W-:Y:S01]  /*01a0*/  UMOV UR5, 0x1 ;  /* 0x0000000100057882 */ /* 0x000fe20000000000 */
[----:B------:R-:W-:Y:S01]  /*01b0*/  UMOV UR6, 0x80 ;  /* 0x0000008000067882 */ /* 0x000fe20000000000 */
[----:B------:R-:W-:Y:S01]  /*01c0*/  ELECT P0, URZ, PT ;  /* 0x00000000003f782f */ /* 0x000fe20003800000 */
[----:B------:R-:W-:-:S04]  /*01d0*/  UIADD3 UR6, -UR6, 0x100000, URZ ;  /* 0x0010000006067890 */ /* 0x000fc8000fffe13f */
[----:B------:R-:W-:Y:S02]  /*01e0*/  USHF.L.U32 UR7, UR6, 0xb, URZ ;  /* 0x0000000b06077899 */ /* 0x000fe4000800063f */
[----:B------:R-:W-:Y:S02]  /*01f0*/  USHF.L.U32 UR6, UR6, 0x1, URZ ;  /* 0x0000000106067899 */ /* 0x000fe4000800063f */
[----:B-1----:R-:W-:Y:S02]  /*0200*/  ULEA UR8, UR8, UR4, 0x18 ;  /* 0x0000000408087291 */ /* 0x002fe4000f8ec03f */
[----:B------:R-:W-:-:S04]  /*0210*/  UIADD3 UR4, -UR5, 0x100000, URZ ;  /* 0x0010000005047890 */ /* 0x000fc8000fffe13f */
[----:B------:R-:W-:Y:S02]  /*0220*/  USHF.L.U32 UR5, UR4, 0xb, URZ ;  /* 0x0000000b04057899 */ /* 0x000fe4000800063f */
[----:B------:R-:W-:Y:S01]  /*0230*/  USHF.L.U32 UR4, UR4, 0x1, URZ ;  /* 0x0000000104047899 */ /* 0x000fe2000800063f */
[----:B------:R-:W1:Y:S11]  /*0240*/  FENCE.VIEW.ASYNC.S ;  /* 0x00000000000073c6 */ /* 0x000e760000000000 */
[----:B-1----:R1:W2:Y:S01]  /*0250*/  SYNCS.EXCH.64 URZ, [UR8+0x77040], UR4 ;  /* 0x07704004083f75b2 */ /* 0x0022a20008000100 */
[----:B------:R1:W3:Y:S01]  /*0260*/  SYNCS.EXCH.64 URZ, [UR8+0x77048], UR6 ;  /* 0x07704806083f75b2 */ /* 0x0002e20008000100 */
[----:B------:R-:W-:Y:S01]  /*0270*/  NOP ;  /* 0x0000000000007918 */ /* 0x000fe20000000000 */
.L_x_2:
[----:B------:R-:W4:Y:S01]  /*0280*/  SHFL.IDX PT, R2, R0, RZ, 0x1f ;  /* 0x00001fff00027589 */ /* 0x000f2200000e0000 */
[----:B------:R-:W-:Y:S01]  /*0290*/  NOP ;  /* 0x0000000000007918 */ /* 0x000fe20000000000 */
[----:B----4-:R-:W-:-:S13]  /*02a0*/  ISETP.NE.AND P0, PT, R2, RZ, PT ;  /* 0x000000ff0200720c */ /* 0x010fda0003f05270 */
[----:B------:R-:W-:Y:S05]  /*02b0*/  @P0 BRA `(.L_x_3) ;  /* 0x0000000000580947 */ /* 0x000fea0003800000 */
[----:B-1----:R-:W1:Y:S01]  /*02c0*/  S2UR UR5, SR_CgaCtaId ;  /* 0x00000000000579c3 */ /* 0x002e620000008800 */
[----:B------:R-:W-:Y:S01]  /*02d0*/  UMOV UR4, 0x400 ;  /* 0x0000040000047882 */ /* 0x000fe20000000000 */
[----:B------:R-:W-:Y:S01]  /*02e0*/  UMOV UR6, 0x1 ;  /* 0x0000000100067882 */ /* 0x000fe20000000000 */
[----:B------:R-:W-:Y:S01]  /*02f0*/  UMOV UR7, 0x80 ;  /* 0x0000008000077882 */ /* 0x000fe20000000000 */
[----:B------:R-:W-:Y:S01]  /*0300*/  ELECT P0, URZ, PT ;  /* 0x00000000003f782f */ /* 0x000fe20003800000 */
[----:B-1----:R-:W-:Y:S02]  /*0310*/  ULEA UR8, UR5, UR4, 0x18 ;  /* 0x0000000405087291 */ /* 0x002fe4000f8ec03f */
[----:B------:R-:W-:-:S04]  /*0320*/  UIADD3 UR4, -UR6, 0x100000, URZ ;  /* 0x0010000006047890 */ /* 0x000fc8000fffe13f */
[----:B------:R-:W-:Y:S02]  /*0330*/  USHF.L.U32 UR5, UR4, 0xb, URZ ;  /* 0x0000000b04057899 */ /* 0x000fe4000800063f */
[----:B------:R-:W-:Y:S02]  /*0340*/  USHF.L.U32 UR4, UR4, 0x1, URZ ;  /* 0x0000000104047899 */ /* 0x000fe4000800063f */
[----:B------:R-:W-:-:S04]  /*0350*/  UIADD3 UR6, -UR7, 0x100000, URZ ;  /* 0x0010000007067890 */ /* 0x000fc8000fffe13f */
[----:B------:R-:W-:Y:S02]  /*0360*/  USHF.L.U32 UR7, UR6, 0xb, URZ ;  /* 0x0000000b06077899 */ /* 0x000fe4000800063f */
[----:B------:R-:W-:Y:S01]  /*0370*/  USHF.L.U32 UR6, UR6, 0x1, URZ ;  /* 0x0000000106067899 */ /* 0x000fe2000800063f */
[----:B------:R-:W1:Y:S03]  /*0380*/  FENCE.VIEW.ASYNC.S ;  /* 0x00000000000073c6 */ /* 0x000e660000000000 */
[----:B-1----:R4:W1:Y:S08]  /*0390*/  SYNCS.EXCH.64 URZ, [UR8+0x77000], UR4 ;  /* 0x07700004083f75b2 */ /* 0x0028700008000100 */
[----:B------:R4:W1:Y:S01]  /*03a0*/  SYNCS.EXCH.64 URZ, [UR8+0x77020], UR6 ;  /* 0x07702006083f75b2 */ /* 0x0008620008000100 */
[----:B------:R4:W1:Y:S01]  /*03b0*/  SYNCS.EXCH.64 URZ, [UR8+0x77008], UR4 ;  /* 0x07700804083f75b2 */ /* 0x0008620008000100 */
[----:B------:R4:W1:Y:S01]  /*03c0*/  SYNCS.EXCH.64 URZ, [UR8+0x77028], UR6 ;  /* 0x07702806083f75b2 */ /* 0x0008620008000100 */
[----:B------:R4:W1:Y:S01]  /*03d0*/  SYNCS.EXCH.64 URZ, [UR8+0x77010], UR4 ;  /* 0x07701004083f75b2 */ /* 0x0008620008000100 */
[----:B------:R4:W1:Y:S01]  /*03e0*/  SYNCS.EXCH.64 URZ, [UR8+0x77030], UR6 ;  /* 0x07703006083f75b2 */ /* 0x0008620008000100 */
[----:B------:R4:W1:Y:S01]  /*03f0*/  SYNCS.EXCH.64 URZ, [UR8+0x77018], UR4 ;  /* 0x07701804083f75b2 */ /* 0x0008620008000100 */
[----:B------:R4:W1:Y:S02]  /*0400*/  SYNCS.EXCH.64 URZ, [UR8+0x77038], UR6 ;  /* 0x07703806083f75b2 */ /* 0x0008640008000100 */
[----:B----4-:R-:W-:Y:S01]  /*0410*/  NOP ;  /* 0x0000000000007918 */ /* 0x010fe20000000000 */
.L_x_3:
        /* <DEDUP_REMOVED lines=26> */
.L_x_4:
[----:B------:R-:W4:Y:S01]  /*05c0*/  SHFL.IDX PT, R0, R0, RZ, 0x1f ;  /* 0x00001fff00007589 */ /* 0x000f2200000e0000 */
[----:B------:R-:W5:Y:S01]  /*05d0*/  S2UR UR43, SR_CTAID.X ;  /* 0x00000000002b79c3 */ /* 0x000f620000002500 */
[----:B-1----:R-:W-:Y:S01]  /*05e0*/  ULDC UR4, c[0x0][0x28c] ;  /* 0x0000a30000047ab9 */ /* 0x002fe20000000800 */
[----:B------:R-:W-:Y:S01]  /*05f0*/  ELECT P0, URZ, PT ;  /* 0x00000000003f782f */ /* 0x000fe20003800000 */
[----:B------:R-:W-:Y:S01]  /*0600*/  NOP ;  /* 0x0000000000007918 */ /* 0x000fe20000000000 */
[----:B------:R-:W-:Y:S01]  /*0610*/  UIADD3 UR4, UR4, 0xff, URZ ;  /* 0x000000ff04047890 */ /* 0x000fe2000fffe03f */
[----:B------:R-:W-:Y:S03]  /*0620*/  BSSY B0, `(.L_x_5) ;  /* 0x0000053000007945 */ /* 0x000fe60003800000 */
[----:B------:R-:W-:Y:S01]  /*0630*/  USHF.R.S32.HI UR5, URZ, 0x1f, UR4 ;  /* 0x0000001f3f057899 */ /* 0x000fe20008011404 */
[----:B------:R-:W1:Y:S03]  /*0640*/  S2UR UR36, SR_CTAID.Y ;  /* 0x00000000002479c3 */ /* 0x000e660000002600 */
[----:B------:R-:W-:-:S04]  /*0650*/  ULEA.HI UR5, UR5, UR4, URZ, 0x8 ;  /* 0x0000000405057291 */ /* 0x000fc8000f8f403f */
[----:B------:R-:W-:Y:S01]  /*0660*/  USHF.R.S32.HI UR5, URZ, 0x8, UR5 ;  /* 0x000000083f057899 */ /* 0x000fe20008011405 */
[----:B------:R-:W1:Y:S01]  /*0670*/  S2UR UR37, SR_CTAID.Z ;  /* 0x00000000002579c3 */ /* 0x000e620000002700 */
[----:B----4-:R-:W-:Y:S01]  /*0680*/  R2UR UR6, R0 ;  /* 0x00000000000672ca */ /* 0x010fe200000e0000 */
[----:B-----5:R-:W-:-:S06]  /*0690*/  USHF.L.U32 UR43, UR43, 0x6, URZ ;  /* 0x000000062b2b7899 */ /* 0x020fcc000800063f */
[----:B------:R-:W-:-:S06]  /*06a0*/  MOV R3, UR43 ;  /* 0x0000002b00037c02 */ /* 0x000fcc0008000f00 */
[----:B------:R-:W-:Y:S01]  /*06b0*/  IMAD.U32 R0, RZ, RZ, UR6 ;  /* 0x00000006ff007e24 */ /* 0x000fe2000f8e00ff */
[----:B--23--:R-:W-:Y:S01]  /*06c0*/  BAR.SYNC.DEFER_BLOCKING 0x0 ;  /* 0x0000000000007b1d */ /* 0x00cfe20000010000 */
[----:B------:R-:W-:-:S05]  /*06d0*/  ISETP.EQ.AND P1, PT, RZ, UR6, P0 ;  /* 0x00000006ff007c0c */ /* 0x000fca0008722270 */
[----:B------:R2:W-:Y:S04]  /*06e0*/  STL [R1+0x140], R0 ;  /* 0x0001400001007387 */ /* 0x0005e80000100800 */
[----:B------:R3:W-:Y:S01]  /*06f0*/  STL [R1+0x80], RZ ;  /* 0x000080ff01007387 */ /* 0x0007e20000100800 */
[----:B--2---:R-:W-:-:S04]  /*0700*/  SHF.R.S32.HI R0, RZ, 0x1f, R4 ;  /* 0x0000001fff007819 */ /* 0x004fc80000011404 */
[----:B------:R-:W-:Y:S01]  /*0710*/  LEA.HI R2, R0, R4, RZ, 0x7 ;  /* 0x0000000400027211 */ /* 0x000fe200078f38ff */
[----:B------:R-:W-:-:S03]  /*0720*/  VIADD R0, R3, 0x13f ;  /* 0x0000013f03007836 */ /* 0x000fc60000000000 */
[----:B------:R-:W-:Y:S02]  /*0730*/  LOP3.LUT R2, R2, 0xffffff80, RZ, 0xc0, !PT ;  /* 0xffffff8002027812 */ /* 0x000fe400078ec0ff */
[----:B------:R-:W-:-:S03]  /*0740*/  SHF.R.U32.HI R0, RZ, 0x8, R0 ;  /* 0x00000008ff007819 */ /* 0x000fc60000011600 */
[----:B------:R-:W-:Y:S01]  /*0750*/  IMAD.IADD R3, R4, 0x1, -R2 ;  /* 0x0000000104037824 */ /* 0x000fe200078e0a02 */
[----:B------:R-:W-:Y:S01]  /*0760*/  VIMNMX R2, R0, UR5, PT ;  /* 0x0000000500027c48 */ /* 0x000fe2000bfe0100 */
[----:B-1-3--:R-:W-:Y:S06]  /*0770*/  @!P1 BRA `(.L_x_6) ;  /* 0x0000000000f49947 */ /* 0x00afec0003800000 */
[----:B------:R-:W1:Y:S01]  /*0780*/  S2R R4, SR_CgaCtaId ;  /* 0x0000000000047919 */ /* 0x000e620000008800 */
[----:B------:R-:W-:Y:S02]  /*0790*/  ISETP.NE.AND P3, PT, R3, RZ, PT ;  /* 0x000000ff0300720c */ /* 0x000fe40003f65270 */
[----:B------:R-:W-:Y:S02]  /*07a0*/  MOV R3, 0x400 ;  /* 0x0000040000037802 */ /* 0x000fe40000000f00 */
[----:B------:R-:W-:Y:S02]  /*07b0*/  MOV R5, 0x1 ;  /* 0x0000000100057802 */ /* 0x000fe40000000f00 */
[----:B-1----:R-:W-:Y:S02]  /*07c0*/  LEA R4, R4, R3, 0x18 ;  /* 0x0000000304047211 */ /* 0x002fe400078ec0ff */
[----:B------:R-:W-:-:S07]  /*07d0*/  SHF.L.U32 R3, R5, 0x1f, RZ ;  /* 0x0000001f05037819 */ /* 0x000fce00000006ff */
.L_x_7:
[----:B-1----:R1:W2:Y:S02]  /*07e0*/  SYNCS.PHASECHK.TRANS64.TRYWAIT P2, [R4+URZ+0x77048], R3 ;  /* 0x07704803040075a7 */ /* 0x0022a4000804017f */
[----:B--2---:R-:W-:Y:S05]  /*07f0*/  @!P2 NANOSLEEP.SYNCS 0x989680 ;  /* 0x009896800000a95d */ /* 0x004fea0003900000 */
[----:B------:R-:W2:Y:S02]  /*0800*/  @!P2 SYNCS.PHASECHK.TRANS64 P2, [R4+URZ+0x77048], R3 ;  /* 0x077048030400a5a7 */ /* 0x000ea4000804007f */
[----:B--2---:R-:W-:Y:S05]  /*0810*/  @!P2 BRA `(.L_x_7) ;  /* 0xfffffffc00f0a947 */ /* 0x004fea000383ffff */
[----:B------:R-:W-:Y:S05]  /*0820*/  @P3 BRA `(.L_x_8) ;  /* 0x0000000000183947 */ /* 0x000fea0003800000 */
[----:B------:R-:W2:Y:S01]  /*0830*/  S2R R5, SR_TID.X ;  /* 0x0000000000057919 */ /* 0x000ea20000002100 */
[----:B-1----:R-:W-:-:S04]  /*0840*/  IMAD.MOV.U32 R3, RZ, RZ, 0x7000 ;  /* 0x00007000ff037424 */ /* 0x002fc800078e00ff */
[----:B------:R3:W-:Y:S01]  /*0850*/  SYNCS.ARRIVE.TRANS64 RZ, [R4+URZ+0x77040], R3 ;  /* 0x0770400304ff79a7 */ /* 0x0007e2000800003f */
[----:B--2---:R-:W-:-:S13]  /*0860*/  LOP3.LUT P2, RZ, R5, 0x1f, RZ, 0xc0, !PT ;  /* 0x0000001f05ff7812 */ /* 0x004fda000784c0ff */
[----:B---3--:R-:W-:Y:S05]  /*0870*/  @!P2 BRA `(.L_x_8) ;  /* 0x000000000004a947 */ /* 0x008fea0003800000 */
[----:B------:R-:W-:Y:S01]  /*0880*/  BPT.TRAP 0x1 ;  /* 0x000000040000795c */ /* 0x000fe20000300000 */
.L_x_8:
[----:B------:R-:W-:Y:S01]  /*0890*/  R2UR UR40, R4 ;  /* 0x00000000042872ca */ /* 0x000fe200000e0000 */
[----:B------:R-:W-:Y:S01]  /*08a0*/  ULDC.64 UR4, c[0x0][0x198] ;  /* 0x0000660000047ab9 */ /* 0x000fe20000000a00 */
[----:B------:R-:W-:Y:S01]  /*08b0*/  UMOV UR6, 0x0 ;  /* 0x0000000000067882 */ /* 0x000fe20000000000 */
[----:B------:R-:W-:Y:S01]  /*08c0*/  UIADD3 UR4, UP0, UR4, 0xf0, URZ ;  /* 0x000000f004047890 */ /* 0x000fe2000ff1e03f */
[----:B------:R-:W-:Y:S01]  /*08d0*/  UMOV UR7, 0x10000000 ;  /* 0x1000000000077882 */ /* 0x000fe20000000000 */
[----:B------:R-:W-:Y:S02]  /*08e0*/  UMOV UR42, URZ ;  /* 0x0000003f002a7c82 */ /* 0x000fe40008000000 */
[----:B------:R-:W-:Y:S01]  /*08f0*/  UIADD3.X UR5, URZ, UR5, URZ, UP0, !UPT ;  /* 0x000000053f057290 */ /* 0x000fe200087fe43f */
[----:B------:R-:W-:Y:S01]  /*0900*/  UMOV UR44, UR36 ;  /* 0x00000024002c7c82 */ /* 0x000fe20008000000 */
[----:B------:R-:W-:Y:S01]  /*0910*/  UMOV UR45, UR37 ;  /* 0x00000025002d7c82 */ /* 0x000fe20008000000 */
[----:B------:R-:W-:Y:S01]  /*0920*/  UMOV UR10, 0x20 ;  /* 0x00000020000a7882 */ /* 0x000fe20000000000 */
[----:B------:R-:W-:-:S02]  /*0930*/  UMOV UR11, UR43 ;  /* 0x0000002b000b7c82 */ /* 0x000fc40008000000 */
[----:B------:R-:W-:Y:S02]  /*0940*/  UIADD3 UR41, UR40, 0x77040, URZ ;  /* 0x0007704028297890 */ /* 0x000fe4000fffe03f */
[----:B------:R-:W-:Y:S01]  /*0950*/  UIADD3 UR8, UR40, 0x1000, URZ ;  /* 0x0000100028087890 */ /* 0x000fe2000fffe03f */
[----:B------:R-:W-:Y:S01]  /*0960*/  UMOV UR12, UR36 ;  /* 0x00000024000c7c82 */ /* 0x000fe20008000000 */
[----:B------:R-:W-:Y:S01]  /*0970*/  UMOV UR13, UR37 ;  /* 0x00000025000d7c82 */ /* 0x000fe20008000000 */
[----:B------:R-:W-:Y:S02]  /*0980*/  UIADD3 UR32, UR40, 0x2000, URZ ;  /* 0x0000200028207890 */ /* 0x000fe4000fffe03f */
[----:B------:R-:W-:Y:S02]  /*0990*/  UMOV UR9, UR41 ;  /* 0x0000002900097c82 */ /* 0x000fe40008000000 */
[----:B------:R2:W-:Y:S01]  /*09a0*/  UTMALDG.4D [UR40], [UR4], desc[UR6] ;  /* 0x00000628040075b4 */ /* 0x0005e20008019000 */
[----:B------:R-:W-:-:S02]  /*09b0*/  UIADD3 UR24, UR40, 0x3000, URZ ;  /* 0x0000300028187890 */ /* 0x000fc4000fffe03f */
[----:B------:R-:W-:Y:S01]  /*09c0*/  UIADD3 UR16, UR40, 0x4000, URZ ;  /* 0x0000400028107890 */ /* 0x000fe2000fffe03f */
[----:B------:R-:W-:Y:S01]  /*09d0*/  UMOV UR34, 0x40 ;  /* 0x0000004000227882 */ /* 0x000fe20000000000 */
[----:B------:R-:W-:Y:S01]  /*09e0*/  UMOV UR35, UR43 ;  /* 0x0000002b00237c82 */ /* 0x000fe20008000000 */
[----:B------:R-:W-:Y:S01]  /*09f0*/  UMOV UR33, UR41 ;  /* 0x0000002900217c82 */ /* 0x000fe20008000000 */
[----:B------:R3:W-:Y:S01]  /*0a00*/  UTMALDG.4D [UR8], [UR4], desc[UR6] ;  /* 0x00000608040075b4 */ /* 0x0007e20008019000 */
[----:B------:R-:W-:Y:S01]  /*0a10*/  UMOV UR26, 0x60 ;  /* 0x00000060001a7882 */ /* 0x000fe20000000000 */
[----:B------:R-:W-:Y:S01]  /*0a20*/  UMOV UR27, UR43 ;  /* 0x0000002b001b7c82 */ /* 0x000fe20008000000 */
[----:B------:R-:W-:Y:S01]  /*0a30*/  UMOV UR28, UR36 ;  /* 0x00000024001c7c82 */ /* 0x000fe20008000000 */
[----:B------:R-:W-:Y:S01]  /*0a40*/  UMOV UR29, UR37 ;  /* 0x00000025001d7c82 */ /* 0x000fe20008000000 */
[----:B------:R-:W-:Y:S01]  /*0a50*/  UMOV UR25, UR41 ;  /* 0x0000002900197c82 */ /* 0x000fe20008000000 */
[----:B------:R-:W-:Y:S01]  /*0a60*/  UMOV UR18, 0x80 ;  /* 0x0000008000127882 */ /* 0x000fe20000000000 */
[----:B------:R-:W-:Y:S01]  /*0a70*/  UMOV UR19, UR43 ;  /* 0x0000002b00137c82 */ /* 0x000fe20008000000 */
[----:B------:R-:W-:Y:S01]  /*0a80*/  UMOV UR20, UR36 ;  /* 0x0000002400147c82 */ /* 0x000fe20008000000 */
[----:B------:R4:W-:Y:S01]  /*0a90*/  UTMALDG.4D [UR32], [UR4], desc[UR6] ;  /* 0x00000620040075b4 */ /* 0x0009e20008019000 */
[----:B------:R-:W-:Y:S01]  /*0aa0*/  UMOV UR21, UR37 ;  /* 0x0000002500157c82 */ /* 0x000fe20008000000 */
[----:B------:R-:W-:Y:S01]  /*0ab0*/  UMOV UR17, UR41 ;  /* 0x0000002900117c82 */ /* 0x000fe20008000000 */
[----:B------:R4:W-:Y:S01]  /*0ac0*/  UTMALDG.4D [UR24], [UR4], desc[UR6] ;  /* 0x00000618040075b4 */ /* 0x0009e20008019000 */
[----:B--2---:R-:W-:Y:S01]  /*0ad0*/  UMOV UR42, 0xc0 ;  /* 0x000000c0002a7882 */ /* 0x004fe20000000000 */
[----:B------:R4:W-:Y:S01]  /*0ae0*/  UTMALDG.4D [UR16], [UR4], desc[UR6] ;  /* 0x00000610040075b4 */ /* 0x0009e20008019000 */
[----:B---3--:R-:W-:-:S02]  /*0af0*/  UIADD3 UR8, UR40, 0x5000, URZ ;  /* 0x0000500028087890 */ /* 0x008fc4000fffe03f */
[----:B------:R-:W-:Y:S01]  /*0b00*/  UIADD3 UR40, UR40, 0x6000, URZ ;  /* 0x0000600028287890 */ /* 0x000fe2000fffe03f */
[----:B------:R-:W-:-:S06]  /*0b10*/  UMOV UR10, 0xa0 ;  /* 0x000000a0000a7882 */ /* 0x000fcc0000000000 */
[----:B------:R4:W-:Y:S02]  /*0b20*/  UTMALDG.4D [UR8], [UR4], desc[UR6] ;  /* 0x00000608040075b4 */ /* 0x0009e40008019000 */
[----:B------:R4:W-:Y:S02]  /*0b30*/  UTMALDG.4D [UR40], [UR4], desc[UR6] ;  /* 0x00000628040075b4 */ /* 0x0009e40008019000 */
[----:B----4-:R-:W-:Y:S01]  /*0b40*/  NOP ;  /* 0x0000000000007918 */ /* 0x010fe20000000000 */
.L_x_6:
[----:B------:R-:W-:Y:S05]  /*0b50*/  BSYNC B0 ;  /* 0x0000000000007941 */ /* 0x000fea0003800000 */
.L_x_5:
[----:B------:R-:W-:Y:S01]  /*0b60*/  BSSY B0, `(.L_x_9) ;  /* 0x0000141000007945 */ /* 0x000fe20003800000 */
[----:B------:R-:W-:Y:S01]  /*0b70*/  IMAD.SHL.U32 R9, R2, 0x2, RZ ;  /* 0x0000000202097824 */ /* 0x000fe200078e00ff */
[----:B------:R-:W-:Y:S01]  /*0b80*/  MOV R12, 0x1 ;  /* 0x00000001000c7802 */ /* 0x000fe20000000f00 */
[----:B------:R-:W-:Y:S02]  /*0b90*/  IMAD.MOV.U32 R10, RZ, RZ, 0x1 ;  /* 0x00000001ff0a7424 */ /* 0x000fe400078e00ff */
[----:B------:R-:W-:Y:S01]  /*0ba0*/  IMAD.MOV.U32 R6, RZ, RZ, RZ ;  /* 0x000000ffff067224 */ /* 0x000fe200078e00ff */
[----:B------:R-:W-:Y:S06]  /*0bb0*/  @!P1 BRA `(.L_x_10) ;  /* 0x0000001000ec9947 */ /* 0x000fec0003800000 */
[----:B-1----:R-:W1:Y:S01]  /*0bc0*/  S2R R4, SR_TID.X ;  /* 0x0000000000047919 */ /* 0x002e620000002100 */
[----:B------:R-:W-:Y:S02]  /*0bd0*/  ISETP.GE.AND P1, PT, R2, 0x1, PT ;  /* 0x000000010200780c */ /* 0x000fe40003f26270 */
[----:B------:R-:W-:Y:S01]  /*0be0*/  MOV R6, RZ ;  /* 0x000000ff00067202 */ /* 0x000fe20000000f00 */
[----:B------:R2:W-:Y:S01]  /*0bf0*/  STL [R1+0x80], RZ ;  /* 0x000080ff01007387 */ /* 0x0005e20000100800 */
[----:B-1----:R-:W-:-:S09]  /*0c00*/  LOP3.LUT R8, R4, 0x1f, RZ, 0xc0, !PT ;  /* 0x0000001f04087812 */ /* 0x002fd200078ec0ff */
[----:B--2---:R-:W-:Y:S05]  /*0c10*/  @!P1 BRA `(.L_x_11) ;  /* 0x0000000800409947 */ /* 0x004fea0003800000 */
[----:B------:R-:W-:Y:S01]  /*0c20*/  SHF.R.S32.HI R3, RZ, 0x1f, R4 ;  /* 0x0000001fff037819 */ /* 0x000fe20000011404 */
[----:B------:R-:W-:Y:S01]  /*0c30*/  IMAD.MOV.U32 R5, RZ, RZ, 0x1 ;  /* 0x00000001ff057424 */ /* 0x000fe200078e00ff */
[----:B------:R-:W-:Y:S02]  /*0c40*/  MOV R6, 0x1 ;  /* 0x0000000100067802 */ /* 0x000fe40000000f00 */
[----:B------:R-:W-:-:S04]  /*0c50*/  LEA.HI R3, R3, R4, RZ, 0x7 ;  /* 0x0000000403037211 */ /* 0x000fc800078f38ff */
[----:B------:R-:W-:-:S05]  /*0c60*/  LOP3.LUT R3, R3, 0xffffff80, RZ, 0xc0, !PT ;  /* 0xffffff8003037812 */ /* 0x000fca00078ec0ff */
[----:B------:R-:W-:Y:S02]  /*0c70*/  IMAD.IADD R3, R4, 0x1, -R3 ;  /* 0x0000000104037824 */ /* 0x000fe400078e0a03 */
[----:B------:R-:W1:Y:S03]  /*0c80*/  S2R R4, SR_CgaCtaId ;  /* 0x0000000000047919 */ /* 0x000e660000008800 */
[----:B------:R-:W-:Y:S02]  /*0c90*/  ISETP.NE.AND P2, PT, R3, RZ, PT ;  /* 0x000000ff0300720c */ /* 0x000fe40003f45270 */
[----:B------:R-:W-:-:S04]  /*0ca0*/  MOV R3, 0x400 ;  /* 0x0000040000037802 */ /* 0x000fc80000000f00 */
[----:B-1----:R-:W-:Y:S02]  /*0cb0*/  LEA R4, R4, R3, 0x18 ;  /* 0x0000000304047211 */ /* 0x002fe400078ec0ff */
[----:B------:R-:W-:-:S07]  /*0cc0*/  SHF.L.U32 R3, R5, 0x1f, RZ ;  /* 0x0000001f05037819 */ /* 0x000fce00000006ff */
.L_x_12:
[----:B-1----:R1:W2:Y:S02]  /*0cd0*/  SYNCS.PHASECHK.TRANS64.TRYWAIT P1, [R4+URZ+0x77020], R3 ;  /* 0x07702003040075a7 */ /* 0x0022a4000802017f */
[----:B--2---:R-:W-:Y:S05]  /*0ce0*/  @!P1 NANOSLEEP.SYNCS 0x989680 ;  /* 0x009896800000995d */ /* 0x004fea0003900000 */
[----:B------:R-:W2:Y:S02]  /*0cf0*/  @!P1 SYNCS.PHASECHK.TRANS64 P1, [R4+URZ+0x77020], R3 ;  /* 0x07702003040095a7 */ /* 0x000ea4000802007f */
[----:B--2---:R-:W-:Y:S05]  /*0d00*/  @!P1 BRA `(.L_x_12) ;  /* 0xfffffffc00f09947 */ /* 0x004fea000383ffff */
[----:B------:R-:W-:Y:S05]  /*0d10*/  @P2 BRA `(.L_x_13) ;  /* 0x0000000000142947 */ /* 0x000fea0003800000 */
[----:B------:R-:W-:Y:S01]  /*0d20*/  ISETP.NE.AND P1, PT, R8, RZ, PT ;  /* 0x000000ff0800720c */ /* 0x000fe20003f25270 */
[----:B-1----:R-:W-:-:S04]  /*0d30*/  IMAD.MOV.U32 R3, RZ, RZ, 0x1c000 ;  /* 0x0001c000ff037424 */ /* 0x002fc800078e00ff */
[----:B------:R2:W-:Y:S08]  /*0d40*/  SYNCS.ARRIVE.TRANS64 RZ, [R4+URZ+0x77000], R3 ;  /* 0x0770000304ff79a7 */ /* 0x0005f0000800003f */
[----:B------:R-:W-:Y:S05]  /*0d50*/  @!P1 BRA `(.L_x_13) ;  /* 0x0000000000049947 */ /* 0x000fea0003800000 */
[----:B------:R-:W-:Y:S01]  /*0d60*/  BPT.TRAP 0x1 ;  /* 0x000000040000795c */ /* 0x000fe20000300000 */
.L_x_13:
[----:B-12---:R-:W1:Y:S01]  /*0d70*/  S2R R3, SR_TID.X ;  /* 0x0000000000037919 */ /* 0x006e620000002100 */
[----:B------:R-:W-:Y:S01]  /*0d80*/  R2UR UR14, R4 ;  /* 0x00000000040e72ca */ /* 0x000fe200000e0000 */
[----:B------:R-:W-:Y:S01]  /*0d90*/  ULDC.64 UR4, c[0x0][0x198] ;  /* 0x0000660000047ab9 */ /* 0x000fe20000000a00 */
[----:B------:R-:W-:Y:S01]  /*0da0*/  UMOV UR51, URZ ;  /* 0x0000003f00337c82 */ /* 0x000fe20008000000 */
[----:B------:R-:W-:Y:S01]  /*0db0*/  UIADD3 UR4, UP0, UR4, 0x1f0, URZ ;  /* 0x000001f004047890 */ /* 0x000fe2000ff1e03f */
[----:B------:R-:W2:Y:S01]  /*0dc0*/  S2R R4, SR_CgaCtaId ;  /* 0x0000000000047919 */ /* 0x000ea20000008800 */
[----:B------:R-:W-:Y:S01]  /*0dd0*/  UMOV UR6, 0x0 ;  /* 0x0000000000067882 */ /* 0x000fe20000000000 */
[----:B------:R-:W-:Y:S01]  /*0de0*/  UMOV UR7, 0x10000000 ;  /* 0x1000000000077882 */ /* 0x000fe20000000000 */
[----:B------:R-:W-:Y:S01]  /*0df0*/  UIADD3.X UR5, URZ, UR5, URZ, UP0, !UPT ;  /* 0x000000053f057290 */ /* 0x000fe200087fe43f */
[----:B------:R-:W-:Y:S01]  /*0e00*/  IMAD.MOV.U32 R9, RZ, RZ, 0x1 ;  /* 0x00000001ff097424 */ /* 0x000fe200078e00ff */
[----:B------:R-:W-:Y:S01]  /*0e10*/  UMOV UR50, URZ ;  /* 0x0000003f00327c82 */ /* 0x000fe20008000000 */
[----:B------:R-:W-:Y:S01]  /*0e20*/  UMOV UR52, UR36 ;  /* 0x0000002400347c82 */ /* 0x000fe20008000000 */
[----:B------:R-:W-:Y:S01]  /*0e30*/  UMOV UR53, UR37 ;  /* 0x0000002500357c82 */ /* 0x000fe20008000000 */
[----:B------:R-:W-:Y:S01]  /*0e40*/  UMOV UR18, 0x20 ;  /* 0x0000002000127882 */ /* 0x000fe20000000000 */
[----:B------:R-:W-:Y:S01]  /*0e50*/  UIADD3 UR48, UR14, 0x7000, URZ ;  /* 0x000070000e307890 */ /* 0x000fe2000fffe03f */
[----:B------:R3:W-:Y:S01]  /*0e60*/  STL [R1+0x80], R9 ;  /* 0x0000800901007387 */ /* 0x0007e20000100800 */
[----:B------:R-:W-:Y:S01]  /*0e70*/  UIADD3 UR49, UR14, 0x77000, URZ ;  /* 0x000770000e317890 */ /* 0x000fe2000fffe03f */
[----:B------:R-:W-:Y:S01]  /*0e80*/  MOV R7, 0x1 ;  /* 0x0000000100077802 */ /* 0x000fe20000000f00 */
[----:B------:R-:W-:-:S02]  /*0e90*/  UIADD3 UR16, UR14, 0xb000, URZ ;  /* 0x0000b0000e107890 */ /* 0x000fc4000fffe03f */
[----:B------:R-:W-:Y:S01]  /*0ea0*/  UIADD3 UR8, UR14, 0xf000, URZ ;  /* 0x0000f0000e087890 */ /* 0x000fe2000fffe03f */
[----:B------:R-:W-:Y:S01]  /*0eb0*/  UMOV UR20, UR36 ;  /* 0x0000002400147c82 */ /* 0x000fe20008000000 */
[----:B------:R-:W-:Y:S01]  /*0ec0*/  UMOV UR21, UR37 ;  /* 0x0000002500157c82 */ /* 0x000fe20008000000 */
[----:B------:R-:W-:Y:S01]  /*0ed0*/  UMOV UR19, UR51 ;  /* 0x0000003300137c82 */ /* 0x000fe20008000000 */
[----:B------:R-:W-:Y:S01]  /*0ee0*/  UMOV UR17, UR49 ;  /* 0x0000003100117c82 */ /* 0x000fe20008000000 */
[----:B------:R-:W-:Y:S01]  /*0ef0*/  UMOV UR10, 0x40 ;  /* 0x00000040000a7882 */ /* 0x000fe20000000000 */
[----:B------:R-:W-:Y:S01]  /*0f00*/  UMOV UR12, UR36 ;  /* 0x00000024000c7c82 */ /* 0x000fe20008000000 */
[----:B------:R-:W-:Y:S01]  /*0f10*/  UMOV UR13, UR37 ;  /* 0x00000025000d7c82 */ /* 0x000fe20008000000 */
[----:B------:R-:W-:Y:S01]  /*0f20*/  UTMALDG.4D [UR48], [UR4], desc[UR6] ;  /* 0x00000630040075b4 */ /* 0x000fe20008019000 */
[----:B------:R-:W-:Y:S01]  /*0f30*/  UMOV UR11, UR51 ;  /* 0x00000033000b7c82 */ /* 0x000fe20008000000 */
[----:B------:R-:W-:Y:S01]  /*0f40*/  UMOV UR9, UR49 ;  /* 0x0000003100097c82 */ /* 0x000fe20008000000 */
[----:B------:R-:W-:Y:S01]  /*0f50*/  UIADD3 UR24, UR14, 0x13000, URZ ;  /* 0x000130000e187890 */ /* 0x000fe2000fffe03f */
[----:B-1----:R-:W-:Y:S01]  /*0f60*/  SHF.R.S32.HI R5, RZ, 0x1f, R3 ;  /* 0x0000001fff057819 */ /* 0x002fe20000011403 */
[----:B------:R-:W-:Y:S01]  /*0f70*/  UIADD3 UR32, UR14, 0x17000, URZ ;  /* 0x000170000e207890 */ /* 0x000fe2000fffe03f */
[----:B------:R-:W-:Y:S01]  /*0f80*/  UMOV UR26, 0x60 ;  /* 0x00000060001a7882 */ /* 0x000fe20000000000 */
[----:B------:R1:W-:Y:S01]  /*0f90*/  UTMALDG.4D [UR16], [UR4], desc[UR6] ;  /* 0x00000610040075b4 */ /* 0x0003e20008019000 */
        /* <DEDUP_REMOVED lines=8> */
[----:B------:R-:W-:-:S04]  /*1020*/  LEA.HI R5, R5, R3, RZ, 0x7 ;  /* 0x0000000305057211 */ /* 0x000fc800078f38ff */
[----:B------:R-:W-:Y:S01]  /*1030*/  LOP3.LUT R5, R5, 0xffffff80, RZ, 0xc0, !PT ;  /* 0xffffff8005057812 */ /* 0x000fe200078ec0ff */
[----:B------:R3:W-:Y:S04]  /*1040*/  UTMALDG.4D [UR24], [UR4], desc[UR6] ;  /* 0x00000618040075b4 */ /* 0x0007e80008019000 */
[----:B------:R-:W-:Y:S01]  /*1050*/  IMAD.IADD R5, R3, 0x1, -R5 ;  /* 0x0000000103057824 */ /* 0x000fe200078e0a05 */
[----:B------:R-:W-:-:S04]  /*1060*/  MOV R3, 0x400 ;  /* 0x0000040000037802 */ /* 0x000fc80000000f00 */
[----:B------:R-:W-:Y:S01]  /*1070*/  ISETP.NE.AND P2, PT, R5, RZ, PT ;  /* 0x000000ff0500720c */ /* 0x000fe20003f45270 */
[----:B------:R3:W-:Y:S01]  /*1080*/  UTMALDG.4D [UR32], [UR4], desc[UR6] ;  /* 0x00000620040075b4 */ /* 0x0007e20008019000 */
[----:B--2---:R-:W-:Y:S01]  /*1090*/  LEA R5, R4, R3, 0x18 ;  /* 0x0000000304057211 */ /* 0x004fe200078ec0ff */
[----:B-1----:R-:W-:Y:S01]  /*10a0*/  UIADD3 UR16, UR14, 0x1b000, URZ ;  /* 0x0001b0000e107890 */ /* 0x002fe2000fffe03f */
[----:B------:R-:W-:Y:S01]  /*10b0*/  SHF.L.U32 R4, R7, 0x1f, RZ ;  /* 0x0000001f07047819 */ /* 0x000fe200000006ff */
[----:B------:R-:W-:Y:S02]  /*10c0*/  UMOV UR18, 0xa0 ;  /* 0x000000a000127882 */ /* 0x000fe40000000000 */
[----:B------:R-:W-:Y:S01]  /*10d0*/  IMAD R3, R6, 0x8, R5 ;  /* 0x0000000806037824 */ /* 0x000fe200078e0205 */
[----:B----4-:R-:W-:-:S04]  /*10e0*/  UIADD3 UR8, UR14, 0x1f000, URZ ;  /* 0x0001f0000e087890 */ /* 0x010fc8000fffe03f */
[----:B------:R3:W-:Y:S01]  /*10f0*/  UTMALDG.4D [UR16], [UR4], desc[UR6] ;  /* 0x00000610040075b4 */ /* 0x0007e20008019000 */
[----:B------:R-:W-:-:S04]  /*1100*/  UMOV UR10, 0xc0 ;  /* 0x000000c0000a7882 */ /* 0x000fc80000000000 */
[----:B------:R3:W-:Y:S02]  /*1110*/  UTMALDG.4D [UR8], [UR4], desc[UR6] ;  /* 0x00000608040075b4 */ /* 0x0007e40008019000 */
[----:B---3--:R-:W-:Y:S01]  /*1120*/  NOP ;  /* 0x0000000000007918 */ /* 0x008fe20000000000 */
.L_x_14:
[----:B-1----:R1:W2:Y:S02]  /*1130*/  SYNCS.PHASECHK.TRANS64.TRYWAIT P1, [R3+URZ+0x77020], R4 ;  /* 0x07702004030075a7 */ /* 0x0022a4000802017f */
[----:B--2---:R-:W-:Y:S05]  /*1140*/  @!P1 NANOSLEEP.SYNCS 0x989680 ;  /* 0x009896800000995d */ /* 0x004fea0003900000 */
[----:B------:R-:W2:Y:S02]  /*1150*/  @!P1 SYNCS.PHASECHK.TRANS64 P1, [R3+URZ+0x77020], R4 ;  /* 0x07702004030095a7 */ /* 0x000ea4000802007f */
[----:B--2---:R-:W-:Y:S05]  /*1160*/  @!P1 BRA `(.L_x_14) ;  /* 0xfffffffc00f09947 */ /* 0x004fea000383ffff */
[----:B------:R-:W-:Y:S05]  /*1170*/  @P2 BRA `(.L_x_15) ;  /* 0x0000000000142947 */ /* 0x000fea0003800000 */
[----:B------:R-:W-:Y:S02]  /*1180*/  ISETP.NE.AND P1, PT, R8, RZ, PT ;  /* 0x000000ff0800720c */ /* 0x000fe40003f25270 */
[----:B-1----:R-:W-:-:S04]  /*1190*/  MOV R4, 0x1c000 ;  /* 0x0001c00000047802 */ /* 0x002fc80000000f00 */
[----:B------:R2:W-:Y:S07]  /*11a0*/  SYNCS.ARRIVE.TRANS64 RZ, [R3+URZ+0x77000], R4 ;  /* 0x0770000403ff79a7 */ /* 0x0005ee000800003f */
[----:B------:R-:W-:Y:S05]  /*11b0*/  @!P1 BRA `(.L_x_15) ;  /* 0x0000000000049947 */ /* 0x000fea0003800000 */
[----:B------:R-:W-:Y:S01]  /*11c0*/  BPT.TRAP 0x1 ;  /* 0x000000040000795c */ /* 0x000fe20000300000 */
.L_x_15:
[C---:B------:R-:W-:Y:S01]  /*11d0*/  IMAD R5, R6.reuse, 0x1c000, R5 ;  /* 0x0001c00006057824 */ /* 0x040fe200078e0205 */
[----:B------:R-:W-:Y:S01]  /*11e0*/  R2UR UR57, R3 ;  /* 0x00000000033972ca */ /* 0x000fe200000e0000 */
[----:B------:R-:W-:Y:S01]  /*11f0*/  ULDC.64 UR4, c[0x0][0x198] ;  /* 0x0000660000047ab9 */ /* 0x000fe20000000a00 */
[----:B------:R-:W-:Y:S01]  /*1200*/  UMOV UR59, URZ ;  /* 0x0000003f003b7c82 */ /* 0x000fe20008000000 */
[----:B------:R-:W-:Y:S01]  /*1210*/  UIADD3 UR4, UP0, UR4, 0x2f0, URZ ;  /* 0x000002f004047890 */ /* 0x000fe2000ff1e03f */
[----:B------:R-:W-:Y:S01]  /*1220*/  R2UR UR14, R5 ;  /* 0x00000000050e72ca */ /* 0x000fe200000e0000 */
[----:B------:R-:W-:Y:S01]  /*1230*/  UMOV UR6, 0x0 ;  /* 0x0000000000067882 */ /* 0x000fe20000000000 */
[----:B------:R-:W-:Y:S01]  /*1240*/  UMOV UR7, 0x10000000 ;  /* 0x1000000000077882 */ /* 0x000fe20000000000 */
[----:B------:R-:W-:Y:S01]  /*1250*/  UIADD3.X UR5, URZ, UR5, URZ, UP0, !UPT ;  /* 0x000000053f057290 */ /* 0x000fe200087fe43f */
[----:B------:R-:W-:Y:S01]  /*1260*/  VIADD R6, R6, 0x1 ;  /* 0x0000000106067836 */ /* 0x000fe20000000000 */
[----:B------:R-:W-:Y:S01]  /*1270*/  UMOV UR58, URZ ;  /* 0x0000003f003a7c82 */ /* 0x000fe20008000000 */
[----:B------:R-:W-:Y:S01]  /*1280*/  UMOV UR60, UR36 ;  /* 0x00000024003c7c82 */ /* 0x000fe20008000000 */
[----:B------:R-:W-:Y:S01]  /*1290*/  UMOV UR61, UR37 ;  /* 0x00000025003d7c82 */ /* 0x000fe20008000000 */
[----:B------:R-:W-:Y:S01]  /*12a0*/  UMOV UR50, 0x20 ;  /* 0x0000002000327882 */ /* 0x000fe20000000000 */
[----:B------:R-:W-:Y:S01]  /*12b0*/  UIADD3 UR57, UR57, 0x77000, URZ ;  /* 0x0007700039397890 */ /* 0x000fe2000fffe03f */
[----:B------:R-:W-:Y:S01]  /*12c0*/  UMOV UR52, UR36 ;  /* 0x0000002400347c82 */ /* 0x000fe20008000000 */
[----:B------:R-:W-:-:S02]  /*12d0*/  UMOV UR53, UR37 ;  /* 0x0000002500357c82 */ /* 0x000fc40008000000 */
[----:B------:R-:W-:Y:S02]  /*12e0*/  UIADD3 UR56, UR14, 0x7000, URZ ;  /* 0x000070000e387890 */ /* 0x000fe4000fffe03f */
[----:B------:R-:W-:Y:S02]  /*12f0*/  UIADD3 UR48, UR14, 0xb000, URZ ;  /* 0x0000b0000e307890 */ /* 0x000fe4000fffe03f */
[----:B------:R-:W-:Y:S01]  /*1300*/  UIADD3 UR8, UR14, 0xf000, URZ ;  /* 0x0000f0000e087890 */ /* 0x000fe2000fffe03f */
[----:B------:R-:W-:Y:S01]  /*1310*/  UMOV UR51, UR59 ;  /* 0x0000003b00337c82 */ /* 0x000fe20008000000 */
[----:B------:R-:W-:Y:S01]  /*1320*/  UMOV UR49, UR57 ;  /* 0x0000003900317c82 */ /* 0x000fe20008000000 */
[----:B------:R-:W-:Y:S01]  /*1330*/  UMOV UR10, 0x40 ;  /* 0x00000040000a7882 */ /* 0x000fe20000000000 */
[----:B------:R-:W-:Y:S01]  /*1340*/  UMOV UR12, UR36 ;  /* 0x00000024000c7c82 */ /* 0x000fe20008000000 */
[----:B------:R-:W-:Y:S01]  /*1350*/  UMOV UR13, UR37 ;  /* 0x00000025000d7c82 */ /* 0x000fe20008000000 */
[----:B------:R-:W-:Y:S01]  /*1360*/  UMOV UR11, UR59 ;  /* 0x0000003b000b7c82 */ /* 0x000fe20008000000 */
[----:B------:R-:W-:Y:S01]  /*1370*/  UMOV UR9, UR57 ;  /* 0x0000003900097c82 */ /* 0x000fe20008000000 */
[----:B------:R-:W-:Y:S01]  /*1380*/  UTMALDG.4D [UR56], [UR4], desc[UR6] ;  /* 0x00000638040075b4 */ /* 0x000fe20008019000 */
[----:B------:R-:W-:-:S02]  /*1390*/  UIADD3 UR24, UR14, 0x13000, URZ ;  /* 0x000130000e187890 */ /* 0x000fc4000fffe03f */
[----:B------:R-:W-:Y:S02]  /*13a0*/  UIADD3 UR32, UR14, 0x17000, URZ ;  /* 0x000170000e207890 */ /* 0x000fe4000fffe03f */
[----:B------:R-:W-:Y:S01]  /*13b0*/  UIADD3 UR16, UR14, 0x1b000, URZ ;  /* 0x0001b0000e107890 */ /* 0x000fe2000fffe03f */
[----:B------:R-:W-:Y:S01]  /*13c0*/  UMOV UR26, 0x60 ;  /* 0x00000060001a7882 */ /* 0x000fe20000000000 */
[----:B------:R-:W-:Y:S01]  /*13d0*/  UTMALDG.4D [UR48], [UR4], desc[UR6] ;  /* 0x00000630040075b4 */ /* 0x000fe20008019000 */
        /* <DEDUP_REMOVED lines=13> */
[----:B------:R4:W-:Y:S01]  /*14b0*/  UTMALDG.4D [UR24], [UR4], desc[UR6] ;  /* 0x00000618040075b4 */ /* 0x0009e20008019000 */
[----:B------:R4:W-:Y:S01]  /*14c0*/  UTMALDG.4D [UR32], [UR4], desc[UR6] ;  /* 0x00000620040075b4 */ /* 0x0009e20008019000 */
[----:B------:R4:W-:Y:S01]  /*14d0*/  UTMALDG.4D [UR16], [UR4], desc[UR6] ;  /* 0x00000610040075b4 */ /* 0x0009e20008019000 */
[----:B---3--:R-:W-:Y:S01]  /*14e0*/  UIADD3 UR8, UR14, 0x1f000, URZ ;  /* 0x0001f0000e087890 */ /* 0x008fe2000fffe03f */
[----:B------:R-:W-:-:S08]  /*14f0*/  UMOV UR10, 0xc0 ;  /* 0x000000c0000a7882 */ /* 0x000fd00000000000 */
[----:B------:R4:W-:Y:S02]  /*1500*/  UTMALDG.4D [UR8], [UR4], desc[UR6] ;  /* 0x00000608040075b4 */ /* 0x0009e40008019000 */
[----:B----4-:R-:W-:Y:S01]  /*1510*/  NOP ;  /* 0x0000000000007918 */ /* 0x010fe20000000000 */
.L_x_11:
[----:B------:R-:W-:Y:S01]  /*1520*/  ISETP.GE.AND P1, PT, R2, 0x2, PT ;  /* 0x000000020200780c */ /* 0x000fe20003f26270 */
[----:B------:R-:W-:-:S12]  /*1530*/  IMAD.MOV.U32 R10, RZ, RZ, 0x1 ;  /* 0x00000001ff0a7424 */ /* 0x000fd800078e00ff */
[----:B------:R-:W-:Y:S05]  /*1540*/  @!P1 BRA `(.L_x_16) ;  /* 0x00000008007c9947 */ /* 0x000fea0003800000 */
[----:B-12---:R-:W1:Y:S01]  /*1550*/  S2R R3, SR_TID.X ;  /* 0x0000000000037919 */ /* 0x006e620000002100 */
[----:B------:R-:W2:Y:S01]  /*1560*/  S2R R4, SR_CgaCtaId ;  /* 0x0000000000047919 */ /* 0x000ea20000008800 */
[----:B-1----:R-:W-:-:S04]  /*1570*/  SHF.R.S32.HI R5, RZ, 0x1f, R3 ;  /* 0x0000001fff057819 */ /* 0x002fc80000011403 */
[----:B------:R-:W-:-:S04]  /*1580*/  LEA.HI R5, R5, R3, RZ, 0x7 ;  /* 0x0000000305057211 */ /* 0x000fc800078f38ff */
[----:B------:R-:W-:-:S04]  /*1590*/  LOP3.LUT R5, R5, 0xffffff80, RZ, 0xc0, !PT ;  /* 0xffffff8005057812 */ /* 0x000fc800078ec0ff */
[----:B------:R-:W-:Y:S02]  /*15a0*/  IADD3 R5, R3, -R5, RZ ;  /* 0x8000000503057210 */ /* 0x000fe40007ffe0ff */
[----:B------:R-:W-:Y:S02]  /*15b0*/  MOV R3, 0x400 ;  /* 0x0000040000037802 */ /* 0x000fe40000000f00 */
[----:B------:R-:W-:Y:S01]  /*15c0*/  ISETP.NE.AND P2, PT, R5, RZ, PT ;  /* 0x000000ff0500720c */ /* 0x000fe20003f45270 */
[----:B------:R-:W-:Y:S01]  /*15d0*/  IMAD.MOV.U32 R5, RZ, RZ, 0x1 ;  /* 0x00000001ff057424 */ /* 0x000fe200078e00ff */
[----:B--2---:R-:W-:-:S04]  /*15e0*/  LEA R3, R4, R3, 0x18 ;  /* 0x0000000304037211 */ /* 0x004fc800078ec0ff */
[----:B------:R-:W-:Y:S01]  /*15f0*/  SHF.L.U32 R5, R5, 0x1f, RZ ;  /* 0x0000001f05057819 */ /* 0x000fe200000006ff */
[----:B------:R-:W-:-:S07]  /*1600*/  IMAD R4, R6, 0x8, R3 ;  /* 0x0000000806047824 */ /* 0x000fce00078e0203 */
.L_x_17:
        /* <DEDUP_REMOVED lines=10> */
.L_x_18:
[----:B-12---:R-:W2:Y:S01]  /*16b0*/  LDL R5, [R1+0x80] ;  /* 0x0000800001057983 */ /* 0x006ea20000100800 */
[----:B------:R-:W-:Y:S01]  /*16c0*/  IMAD R3, R6, 0x1c000, R3 ;  /* 0x0001c00006037824 */ /* 0x000fe200078e0203 */
[----:B------:R-:W-:Y:S01]  /*16d0*/  R2UR UR49, R4 ;  /* 0x00000000043172ca */ /* 0x000fe200000e0000 */
[----:B------:R-:W-:Y:S01]  /*16e0*/  ULDC.64 UR6, c[0x0][0x198] ;  /* 0x0000660000067ab9 */ /* 0x000fe20000000a00 */
[----:B------:R-:W1:Y:S01]  /*16f0*/  S2R R4, SR_CgaCtaId ;  /* 0x0000000000047919 */ /* 0x000e620000008800 */
        /* <DEDUP_REMOVED lines=11> */
[----:B------:R-:W-:Y:S01]  /*17b0*/  MOV R3, 0x400 ;  /* 0x0000040000037802 */ /* 0x000fe20000000f00 */
[----:B------:R-:W-:Y:S01]  /*17c0*/  UMOV UR20, UR36 ;  /* 0x0000002400147c82 */ /* 0x000fe20008000000 */
[----:B------:R-:W-:Y:S01]  /*17d0*/  UMOV UR21, UR37 ;  /* 0x0000002500157c82 */ /* 0x000fe20008000000 */
[----:B------:R-:W-:Y:S01]  /*17e0*/  UIADD3 UR48, UR14, 0x7000, URZ ;  /* 0x000070000e307890 */ /* 0x000fe2000fffe03f */
[C---:B------:R-:W-:Y:S01]  /*17f0*/  ISETP.NE.AND P2, PT, R6.reuse, 0x4, PT ;  /* 0x000000040600780c */ /* 0x040fe20003f45270 */
[----:B------:R-:W-:Y:S01]  /*1800*/  UIADD3 UR16, UR14, 0xb000, URZ ;  /* 0x0000b0000e107890 */ /* 0x000fe2000fffe03f */
[C---:B------:R-:W-:Y:S01]  /*1810*/  ISETP.NE.AND P1, PT, R6.reuse, 0x4, PT ;  /* 0x000000040600780c */ /* 0x040fe20003f25270 */
[----:B------:R-:W-:Y:S01]  /*1820*/  UIADD3 UR8, UR14, 0xf000, URZ ;  /* 0x0000f0000e087890 */ /* 0x000fe2000fffe03f */
[----:B------:R-:W-:Y:S01]  /*1830*/  SEL R6, R6, RZ, P2 ;  /* 0x000000ff06067207 */ /* 0x000fe20001000000 */
[----:B------:R-:W-:Y:S01]  /*1840*/  UMOV UR17, UR49 ;  /* 0x0000003100117c82 */ /* 0x000fe20008000000 */
[----:B------:R-:W-:Y:S01]  /*1850*/  UMOV UR10, 0x40 ;  /* 0x00000040000a7882 */ /* 0x000fe20000000000 */
[----:B------:R-:W-:Y:S01]  /*1860*/  UMOV UR12, UR36 ;  /* 0x00000024000c7c82 */ /* 0x000fe20008000000 */
[----:B------:R-:W-:Y:S01]  /*1870*/  UMOV UR13, UR37 ;  /* 0x00000025000d7c82 */ /* 0x000fe20008000000 */
[----:B------:R-:W-:Y:S01]  /*1880*/  UMOV UR9, UR49 ;  /* 0x0000003100097c82 */ /* 0x000fe20008000000 */
[----:B------:R-:W-:Y:S01]  /*1890*/  UIADD3 UR24, UR14, 0x13000, URZ ;  /* 0x000130000e187890 */ /* 0x000fe2000fffe03f */
[----:B------:R-:W-:Y:S01]  /*18a0*/  SEL R10, RZ, 0x1, !P1 ;  /* 0x00000001ff0a7807 */ /* 0x000fe20004800000 */
[----:B------:R-:W-:Y:S01]  /*18b0*/  UIADD3 UR32, UR14, 0x17000, URZ ;  /* 0x000170000e207890 */ /* 0x000fe2000fffe03f */
[----:B------:R-:W-:Y:S01]  /*18c0*/  UMOV UR26, 0x60 ;  /* 0x00000060001a7882 */ /* 0x000fe20000000000 */
[----:B------:R-:W-:Y:S01]  /*18d0*/  UMOV UR28, UR36 ;  /* 0x00000024001c7c82 */ /* 0x000fe20008000000 */
[----:B------:R-:W-:Y:S01]  /*18e0*/  UMOV UR29, UR37 ;  /* 0x00000025001d7c82 */ /* 0x000fe20008000000 */
[----:B------:R-:W-:Y:S01]  /*18f0*/  UMOV UR25, UR49 ;  /* 0x0000003100197c82 */ /* 0x000fe20008000000 */
[----:B------:R-:W-:Y:S01]  /*1900*/  UMOV UR34, 0x80 ;  /* 0x0000008000227882 */ /* 0x000fe20000000000 */
[----:B------:R-:W-:Y:S01]  /*1910*/  UMOV UR33, UR49 ;  /* 0x0000003100217c82 */ /* 0x000fe20008000000 */
[----:B--2---:R-:W-:-:S02]  /*1920*/  R2UR UR51, R5 ;  /* 0x00000000053372ca */ /* 0x004fc400000e0000 */
[----:B------:R-:W2:Y:S11]  /*1930*/  S2R R5, SR_TID.X ;  /* 0x0000000000057919 */ /* 0x000eb60000002100 */
[----:B------:R-:W-:-:S07]  /*1940*/  USHF.L.U32 UR51, UR51, 0x8, URZ ;  /* 0x0000000833337899 */ /* 0x000fce000800063f */
[----:B------:R-:W-:Y:S01]  /*1950*/  UMOV UR19, UR51 ;  /* 0x0000003300137c82 */ /* 0x000fe20008000000 */
[----:B------:R-:W-:Y:S01]  /*1960*/  UMOV UR11, UR51 ;  /* 0x00000033000b7c82 */ /* 0x000fe20008000000 */
[----:B------:R-:W-:Y:S01]  /*1970*/  UTMALDG.4D [UR48], [UR6], desc[UR4] ;  /* 0x00000430060075b4 */ /* 0x000fe20008019000 */
[----:B------:R-:W-:Y:S01]  /*1980*/  UMOV UR27, UR51 ;  /* 0x00000033001b7c82 */ /* 0x000fe20008000000 */
[----:B------:R-:W-:Y:S01]  /*1990*/  UMOV UR35, UR51 ;  /* 0x0000003300237c82 */ /* 0x000fe20008000000 */
[----:B------:R3:W-:Y:S01]  /*19a0*/  UTMALDG.4D [UR16], [UR6], desc[UR4] ;  /* 0x00000410060075b4 */ /* 0x0007e20008019000 */
[----:B--2---:R-:W-:Y:S01]  /*19b0*/  SHF.R.S32.HI R7, RZ, 0x1f, R5 ;  /* 0x0000001fff077819 */ /* 0x004fe20000011405 */
[----:B------:R2:W-:Y:S03]  /*19c0*/  UTMALDG.4D [UR8], [UR6], desc[UR4] ;  /* 0x00000408060075b4 */ /* 0x0005e60008019000 */
[----:B------:R-:W-:-:S04]  /*19d0*/  LEA.HI R7, R7, R5, RZ, 0x7 ;  /* 0x0000000507077211 */ /* 0x000fc800078f38ff */
[----:B------:R-:W-:Y:S01]  /*19e0*/  LOP3.LUT R7, R7, 0xffffff80, RZ, 0xc0, !PT ;  /* 0xffffff8007077812 */ /* 0x000fe200078ec0ff */
[----:B------:R4:W-:Y:S04]  /*19f0*/  UTMALDG.4D [UR24], [UR6], desc[UR4] ;  /* 0x00000418060075b4 */ /* 0x0009e80008019000 */
[----:B------:R-:W-:Y:S01]  /*1a00*/  IMAD.IADD R7, R5, 0x1, -R7 ;  /* 0x0000000105077824 */ /* 0x000fe200078e0a07 */
[----:B-1----:R-:W-:Y:S02]  /*1a10*/  LEA R5, R4, R3, 0x18 ;  /* 0x0000000304057211 */ /* 0x002fe400078ec0ff */
[----:B------:R-:W-:Y:S02]  /*1a20*/  SHF.L.U32 R3, R10, 0x1f, RZ ;  /* 0x0000001f0a037819 */ /* 0x000fe400000006ff */
[----:B------:R-:W-:Y:S01]  /*1a30*/  ISETP.NE.AND P3, PT, R7, RZ, PT ;  /* 0x000000ff0700720c */ /* 0x000fe20003f65270 */
[----:B------:R4:W-:Y:S01]  /*1a40*/  UTMALDG.4D [UR32], [UR6], desc[UR4] ;  /* 0x00000420060075b4 */ /* 0x0009e20008019000 */
[----:B------:R-:W-:Y:S01]  /*1a50*/  LEA R4, R6, R5, 0x3 ;  /* 0x0000000506047211 */ /* 0x000fe200078e18ff */
[----:B---3--:R-:W-:Y:S01]  /*1a60*/  UIADD3 UR16, UR14, 0x1b000, URZ ;  /* 0x0001b0000e107890 */ /* 0x008fe2000fffe03f */
[----:B------:R-:W-:Y:S01]  /*1a70*/  UMOV UR18, 0xa0 ;  /* 0x000000a000127882 */ /* 0x000fe20000000000 */
[----:B--2---:R-:W-:-:S07]  /*1a80*/  UIADD3 UR8, UR14, 0x1f000, URZ ;  /* 0x0001f0000e087890 */ /* 0x004fce000fffe03f */
[----:B------:R4:W-:Y:S01]  /*1a90*/  UTMALDG.4D [UR16], [UR6], desc[UR4] ;  /* 0x00000410060075b4 */ /* 0x0009e20008019000 */
[----:B------:R-:W-:Y:S02]  /*1aa0*/  UMOV UR10, 0xc0 ;  /* 0x000000c0000a7882 */ /* 0x000fe40000000000 */
[----:B------:R4:W-:Y:S02]  /*1ab0*/  UTMALDG.4D [UR8], [UR6], desc[UR4] ;  /* 0x00000408060075b4 */ /* 0x0009e40008019000 */
[----:B----4-:R-:W-:Y:S01]  /*1ac0*/  NOP ;  /* 0x0000000000007918 */ /* 0x010fe20000000000 */
.L_x_19:
        /* <DEDUP_REMOVED lines=10> */
.L_x_20:
[----:B------:R-:W3:Y:S01]  /*1b70*/  LDL.LU R7, [R1+0x80] ;  /* 0x0000800001077983 */ /* 0x000ee20000300800 */
[----:B------:R-:W-:Y:S01]  /*1b80*/  IMAD R5, R6, 0x1c000, R5 ;  /* 0x0001c00006057824 */ /* 0x000fe200078e0205 */
[----:B------:R-:W-:Y:S01]  /*1b90*/  R2UR UR57, R4 ;  /* 0x00000000043972ca */ /* 0x000fe200000e0000 */
[----:B------:R-:W-:Y:S01]  /*1ba0*/  ULDC.64 UR6, c[0x0][0x198] ;  /* 0x0000660000067ab9 */ /* 0x000fe20000000a00 */
[----:B------:R-:W-:Y:S01]  /*1bb0*/  UMOV UR4, 0x0 ;  /* 0x0000000000047882 */ /* 0x000fe20000000000 */
[----:B------:R-:W-:Y:S01]  /*1bc0*/  UIADD3 UR6, UP0, UR6, 0x2f0, URZ ;  /* 0x000002f006067890 */ /* 0x000fe2000ff1e03f */
[----:B------:R-:W-:Y:S01]  /*1bd0*/  R2UR UR14, R5 ;  /* 0x00000000050e72ca */ /* 0x000fe200000e0000 */
[----:B------:R-:W-:Y:S01]  /*1be0*/  UMOV UR5, 0x10000000 ;  /* 0x1000000000057882 */ /* 0x000fe20000000000 */
[----:B------:R-:W-:Y:S01]  /*1bf0*/  UMOV UR58, URZ ;  /* 0x0000003f003a7c82 */ /* 0x000fe20008000000 */
[----:B------:R-:W-:Y:S01]  /*1c00*/  UIADD3.X UR7, URZ, UR7, URZ, UP0, !UPT ;  /* 0x000000073f077290 */ /* 0x000fe200087fe43f */
[----:B------:R-:W-:Y:S01]  /*1c10*/  VIADD R6, R6, 0x1 ;  /* 0x0000000106067836 */ /* 0x000fe20000000000 */
[----:B------:R-:W-:Y:S01]  /*1c20*/  UMOV UR60, UR36 ;  /* 0x00000024003c7c82 */ /* 0x000fe20008000000 */
[----:B------:R-:W-:Y:S01]  /*1c30*/  UMOV UR61, UR37 ;  /* 0x00000025003d7c82 */ /* 0x000fe20008000000 */
[----:B------:R-:W-:Y:S01]  /*1c40*/  UMOV UR50, 0x20 ;  /* 0x0000002000327882 */ /* 0x000fe20000000000 */
[----:B------:R-:W-:Y:S01]  /*1c50*/  UMOV UR52, UR36 ;  /* 0x0000002400347c82 */ /* 0x000fe20008000000 */
[----:B------:R-:W-:Y:S01]  /*1c60*/  UIADD3 UR57, UR57, 0x77000, URZ ;  /* 0x0007700039397890 */ /* 0x000fe2000fffe03f */
[C---:B------:R-:W-:Y:S01]  /*1c70*/  ISETP.NE.AND P1, PT, R6.reuse, 0x4, PT ;  /* 0x000000040600780c */ /* 0x040fe20003f25270 */
[----:B------:R-:W-:Y:S01]  /*1c80*/  UMOV UR53, UR37 ;  /* 0x0000002500357c82 */ /* 0x000fe20008000000 */
[----:B------:R-:W-:Y:S01]  /*1c90*/  UMOV UR10, 0x40 ;  /* 0x00000040000a7882 */ /* 0x000fe20000000000 */
[----:B------:R-:W-:Y:S01]  /*1ca0*/  UIADD3 UR56, UR14, 0x7000, URZ ;  /* 0x000070000e387890 */ /* 0x000fe2000fffe03f */
[----:B-12---:R-:W-:Y:S01]  /*1cb0*/  SEL R3, RZ, 0x1, P1 ;  /* 0x00000001ff037807 */ /* 0x006fe20000800000 */
[----:B------:R-:W-:Y:S01]  /*1cc0*/  UIADD3 UR48, UR14, 0xb000, URZ ;  /* 0x0000b0000e307890 */ /* 0x000fe2000fffe03f */
[----:B------:R-:W-:Y:S01]  /*1cd0*/  SEL R6, R6, RZ, P1 ;  /* 0x000000ff06067207 */ /* 0x000fe20000800000 */
[----:B------:R-:W-:Y:S01]  /*1ce0*/  UIADD3 UR8, UR14, 0xf000, URZ ;  /* 0x0000f0000e087890 */ /* 0x000fe2000fffe03f */
[----:B------:R-:W-:Y:S01]  /*1cf0*/  LOP3.LUT R10, R10, R3, RZ, 0x3c, !PT ;  /* 0x000000030a0a7212 */ /* 0x000fe200078e3cff */
[----:B------:R-:W-:Y:S01]  /*1d00*/  UMOV UR49, UR57 ;  /* 0x0000003900317c82 */ /* 0x000fe20008000000 */
[----:B------:R-:W-:Y:S01]  /*1d10*/  UMOV UR12, UR36 ;  /* 0x00000024000c7c82 */ /* 0x000fe20008000000 */
[----:B------:R-:W-:Y:S01]  /*1d20*/  UMOV UR13, UR37 ;  /* 0x00000025000d7c82 */ /* 0x000fe20008000000 */
[----:B------:R-:W-:Y:S01]  /*1d30*/  UMOV UR9, UR57 ;  /* 0x0000003900097c82 */ /* 0x000fe20008000000 */
[----:B------:R-:W-:-:S02]  /*1d40*/  UIADD3 UR24, UR14, 0x13000, URZ ;  /* 0x000130000e187890 */ /* 0x000fc4000fffe03f */
[----:B------:R-:W-:Y:S02]  /*1d50*/  UIADD3 UR32, UR14, 0x17000, URZ ;  /* 0x000170000e207890 */ /* 0x000fe4000fffe03f */
[----:B------:R-:W-:Y:S01]  /*1d60*/  UIADD3 UR16, UR14, 0x1b000, URZ ;  /* 0x0001b0000e107890 */ /* 0x000fe2000fffe03f */
[----:B------:R-:W-:Y:S01]  /*1d70*/  UMOV UR26, 0x60 ;  /* 0x00000060001a7882 */ /* 0x000fe20000000000 */
[----:B------:R-:W-:Y:S01]  /*1d80*/  UMOV UR28, UR36 ;  /* 0x00000024001c7c82 */ /* 0x000fe20008000000 */
[----:B------:R-:W-:Y:S01]  /*1d90*/  UMOV UR29, UR37 ;  /* 0x00000025001d7c82 */ /* 0x000fe20008000000 */
[----:B------:R-:W-:Y:S01]  /*1da0*/  UMOV UR25, UR57 ;  /* 0x0000003900197c82 */ /* 0x000fe20008000000 */
[----:B------:R-:W-:Y:S01]  /*1db0*/  UMOV UR34, 0x80 ;  /* 0x0000008000227882 */ /* 0x000fe20000000000 */
[----:B------:R-:W-:Y:S01]  /*1dc0*/  UMOV UR33, UR57 ;  /* 0x0000003900217c82 */ /* 0x000fe20008000000 */
[----:B------:R-:W-:Y:S01]  /*1dd0*/  UMOV UR18, 0xa0 ;  /* 0x000000a000127882 */ /* 0x000fe20000000000 */
[----:B------:R-:W-:Y:S01]  /*1de0*/  UMOV UR20, UR36 ;  /* 0x0000002400147c82 */ /* 0x000fe20008000000 */
[----:B------:R-:W-:Y:S01]  /*1df0*/  UMOV UR21, UR37 ;  /* 0x0000002500157c82 */ /* 0x000fe20008000000 */
[----:B------:R-:W-:Y:S01]  /*1e00*/  UMOV UR17, UR57 ;  /* 0x0000003900117c82 */ /* 0x000fe20008000000 */
[----:B---3--:R-:W-:-:S02]  /*1e10*/  R2UR UR59, R7 ;  /* 0x00000000073b72ca */ /* 0x008fc400000e0000 */
[----:B------:R-:W-:-:S05]  /*1e20*/  IADD3 R7, R7, 0x1, RZ ;  /* 0x0000000107077810 */ /* 0x000fca0007ffe0ff */
[----:B------:R3:W-:Y:S06]  /*1e30*/  STL [R1+0x80], R7 ;  /* 0x0000800701007387 */ /* 0x0007ec0000100800 */
[----:B------:R-:W-:-:S07]  /*1e40*/  USHF.L.U32 UR59, UR59, 0x8, URZ ;  /* 0x000000083b3b7899 */ /* 0x000fce000800063f */
[----:B------:R-:W-:Y:S01]  /*1e50*/  UMOV UR51, UR59 ;  /* 0x0000003b00337c82 */ /* 0x000fe20008000000 */
[----:B------:R-:W-:Y:S01]  /*1e60*/  UMOV UR11, UR59 ;  /* 0x0000003b000b7c82 */ /* 0x000fe20008000000 */
[----:B------:R-:W-:Y:S01]  /*1e70*/  UTMALDG.4D [UR56], [UR6], desc[UR4] ;  /* 0x00000438060075b4 */ /* 0x000fe20008019000 */
[----:B------:R-:W-:Y:S01]  /*1e80*/  UMOV UR27, UR59 ;  /* 0x0000003b001b7c82 */ /* 0x000fe20008000000 */
[----:B------:R-:W-:Y:S01]  /*1e90*/  UMOV UR35, UR59 ;  /* 0x0000003b00237c82 */ /* 0x000fe20008000000 */
[----:B------:R-:W-:Y:S01]  /*1ea0*/  UMOV UR19, UR59 ;  /* 0x0000003b00137c82 */ /* 0x000fe20008000000 */
[----:B------:R-:W-:Y:S01]  /*1eb0*/  UTMALDG.4D [UR48], [UR6], desc[UR4] ;  /* 0x00000430060075b4 */ /* 0x000fe20008019000 */
[----:B------:R1:W-:Y:S01]  /*1ec0*/  UTMALDG.4D [UR8], [UR6], desc[UR4] ;  /* 0x00000408060075b4 */ /* 0x0003e20008019000 */
[----:B------:R3:W-:Y:S01]  /*1ed0*/  UTMALDG.4D [UR24], [UR6], desc[UR4] ;  /* 0x00000418060075b4 */ /* 0x0007e20008019000 */
[----:B------:R3:W-:Y:S01]  /*1ee0*/  UTMALDG.4D [UR32], [UR6], desc[UR4] ;  /* 0x00000420060075b4 */ /* 0x0007e20008019000 */
[----:B------:R3:W-:Y:S01]  /*1ef0*/  UTMALDG.4D [UR16], [UR6], desc[UR4] ;  /* 0x00000410060075b4 */ /* 0x0007e20008019000 */
[----:B-1----:R-:W-:Y:S01]  /*1f00*/  UIADD3 UR8, UR14, 0x1f000, URZ ;  /* 0x0001f0000e087890 */ /* 0x002fe2000fffe03f */
[----:B------:R-:W-:-:S08]  /*1f10*/  UMOV UR10, 0xc0 ;  /* 0x000000c0000a7882 */ /* 0x000fd00000000000 */
[----:B------:R3:W-:Y:S02]  /*1f20*/  UTMALDG.4D [UR8], [UR6], desc[UR4] ;  /* 0x00000408060075b4 */ /* 0x0007e40008019000 */
[----:B---3--:R-:W-:Y:S01]  /*1f30*/  NOP ;  /* 0x0000000000007918 */ /* 0x008fe20000000000 */
.L_x_16:
[----:B------:R-:W-:-:S05]  /*1f40*/  IMAD.SHL.U32 R9, R2, 0x2, RZ ;  /* 0x0000000202097824 */ /* 0x000fca00078e00ff */
[----:B------:R-:W-:-:S04]  /*1f50*/  LOP3.LUT R9, R9, 0xfffffffe, RZ, 0x3c, !PT ;  /* 0xfffffffe09097812 */ /* 0x000fc800078e3cff */
[----:B------:R-:W-:-:S07]  /*1f60*/  IADD3 R9, -R9, -0x6, RZ ;  /* 0xfffffffa09097810 */ /* 0x000fce0007ffe1ff */
.L_x_10:
[----:B------:R-:W-:Y:S05]  /*1f70*/  BSYNC B0 ;  /* 0x0000000000007941 */ /* 0x000fea0003800000 */
.L_x_9:
[----:B-12---:R-:W1:Y:S01]  /*1f80*/  S2R R4, SR_CgaCtaId ;  /* 0x0000000000047919 */ /* 0x006e620000008800 */
[----:B------:R-:W-:Y:S01]  /*1f90*/  MOV R3, 0x400 ;  /* 0x0000040000037802 */ /* 0x000fe20000000f00 */
[----:B------:R-:W-:Y:S01]  /*1fa0*/  IMAD.MOV.U32 R13, RZ, RZ, RZ ;  /* 0x000000ffff0d7224 */ /* 0x000fe200078e00ff */
[----:B------:R-:W-:Y:S02]  /*1fb0*/  SHF.L.U32 R2, RZ, 0x1f, RZ ;  /* 0x0000001fff027819 */ /* 0x000fe400000006ff */
[----:B-1----:R-:W-:-:S07]  /*1fc0*/  LEA R3, R4, R3, 0x18 ;  /* 0x0000000304037211 */ /* 0x002fce00078ec0ff */
.L_x_21:
[----:B-1----:R-:W1:Y:S01]  /*1fd0*/  S2R R4, SR_CgaCtaId ;  /* 0x0000000000047919 */ /* 0x002e620000008800 */
[----:B------:R-:W-:-:S04]  /*1fe0*/  MOV R3, 0x400 ;  /* 0x0000040000037802 */ /* 0x000fc80000000f00 */
[----:B-1----:R-:W-:-:S04]  /*1ff0*/  LEA R3, R4, R3, 0x18 ;  /* 0x0000000304037211 */ /* 0x002fc800078ec0ff */
[----:B------:R1:W2:Y:S03]  /*2000*/  SYNCS.PHASECHK.TRANS64.TRYWAIT P1, [R3+URZ+0x77040], R2 ;  /* 0x07704002030075a7 */ /* 0x0002a6000802017f */
[----:B--2---:R-:W-:Y:S05]  /*2010*/  @!P1 NANOSLEEP.SYNCS 0x989680 ;  /* 0x009896800000995d */ /* 0x004fea0003900000 */
[----:B------:R-:W2:Y:S02]  /*2020*/  @!P1 SYNCS.PHASECHK.TRANS64 P1, [R3+URZ+0x77040], R2 ;  /* 0x07704002030095a7 */ /* 0x000ea4000802007f */
[----:B--2---:R-:W-:Y:S05]  /*2030*/  @!P1 BRA `(.L_x_21) ;  /* 0xfffffffc00e49947 */ /* 0x004fea000383ffff */
[----:B-1----:R-:W1:Y:S02]  /*2040*/  S2R R3, SR_TID.X ;  /* 0x0000000000037919 */ /* 0x002e640000002100 */
[----:B-1----:R-:W-:-:S04]  /*2050*/  SHF.R.S32.HI R5, RZ, 0x1f, R3 ;  /* 0x0000001fff057819 */ /* 0x002fc80000011403 */
[----:B------:R-:W-:-:S04]  /*2060*/  LEA.HI R5, R5, R3, RZ, 0x7 ;  /* 0x0000000305057211 */ /* 0x000fc800078f38ff */
[----:B------:R-:W-:-:S04]  /*2070*/  LOP3.LUT R5, R5, 0xffffff80, RZ, 0xc0, !PT ;  /* 0xffffff8005057812 */ /* 0x000fc800078ec0ff */
[----:B------:R-:W-:Y:S02]  /*2080*/  IADD3 R5, R3, -R5, RZ ;  /* 0x8000000503057210 */ /* 0x000fe40007ffe0ff */
[----:B------:R-:W1:Y:S02]  /*2090*/  LDC R3, c[0x0][0x28c] ;  /* 0x0000a300ff037b82 */ /* 0x000e640000000800 */
[----:B------:R-:W-:Y:S01]  /*20a0*/  SHF.R.S32.HI R2, RZ, 0x1f, R5 ;  /* 0x0000001fff027819 */ /* 0x000fe20000011405 */
[----:B-1----:R-:W-:-:S03]  /*20b0*/  VIADD R4, R3, 0xff ;  /* 0x000000ff03047836 */ /* 0x002fc60000000000 */
[----:B------:R-:W-:Y:S02]  /*20c0*/  LEA.HI R3, R2, R5, RZ, 0x5 ;  /* 0x0000000502037211 */ /* 0x000fe400078f28ff */
[----:B------:R-:W-:Y:S02]  /*20d0*/  SHF.R.S32.HI R5, RZ, 0x1f, R4 ;  /* 0x0000001fff057819 */ /* 0x000fe40000011404 */
[----:B------:R-:W-:Y:S02]  /*20e0*/  SHF.R.S32.HI R3, RZ, 0x5, R3 ;  /* 0x00000005ff037819 */ /* 0x000fe40000011403 */
[----:B------:R-:W-:Y:S02]  /*20f0*/  LEA.HI R5, R5, R4, RZ, 0x8 ;  /* 0x0000000405057211 */ /* 0x000fe400078f40ff */
[----:B------:R-:W-:Y:S02]  /*2100*/  SHF.L.U32 R4, RZ, 0x1f, RZ ;  /* 0x0000001fff047819 */ /* 0x000fe400000006ff */
[----:B------:R-:W-:-:S02]  /*2110*/  LEA R3, R3, UR43, 0x4 ;  /* 0x0000002b03037c11 */ /* 0x000fc4000f8e20ff */
[----:B------:R-:W-:-:S07]  /*2120*/  SHF.R.S32.HI R11, RZ, 0x8, R5 ;  /* 0x00000008ff0b7819 */ /* 0x000fce0000011405 */
.L_x_22:
[----:B-1----:R-:W1:Y:S01]  /*2130*/  S2R R14, SR_CgaCtaId ;  /* 0x00000000000e7919 */ /* 0x002e620000008800 */
[----:B------:R-:W-:-:S04]  /*2140*/  MOV R8, 0x400 ;  /* 0x0000040000087802 */ /* 0x000fc80000000f00 */
[----:B-1----:R-:W-:-:S04]  /*2150*/  LEA R8, R14, R8, 0x18 ;  /* 0x000000080e087211 */ /* 0x002fc800078ec0ff */
[----:B------:R1:W2:Y:S03]  /*2160*/  SYNCS.PHASECHK.TRANS64.TRYWAIT P1, [R8+URZ+0x77000], R4 ;  /* 0x07700004080075a7 */ /* 0x0002a6000802017f */
[----:B--2---:R-:W-:Y:S05]  /*2170*/  @!P1 NANOSLEEP.SYNCS 0x989680 ;  /* 0x009896800000995d */ /* 0x004fea0003900000 */
[----:B------:R-:W2:Y:S02]  /*2180*/  @!P1 SYNCS.PHASECHK.TRANS64 P1, [R8+URZ+0x77000], R4 ;  /* 0x07700004080095a7 */ /* 0x000ea4000802007f */
[----:B--2---:R-:W-:Y:S05]  /*2190*/  @!P1 BRA `(.L_x_22) ;  /* 0xfffffffc00e49947 */ /* 0x004fea000383ffff */
[----:B------:R-:W2:Y:S01]  /*21a0*/  S2R R5, SR_TID.X ;  /* 0x0000000000057919 */ /* 0x000ea20000002100 */
[----:B------:R-:W-:Y:S05]  /*21b0*/  WARPSYNC.ALL ;  /* 0x0000000000007948 */ /* 0x000fea0003800000 */
[----:B--2---:R-:W-:-:S04]  /*21c0*/  SHF.R.S32.HI R7, RZ, 0x1f, R5 ;  /* 0x0000001fff077819 */ /* 0x004fc80000011405 */
[----:B------:R-:W-:-:S04]  /*21d0*/  LEA.HI R7, R7, R5, RZ, 0x7 ;  /* 0x0000000507077211 */ /* 0x000fc800078f38ff */
[----:B------:R-:W-:-:S05]  /*21e0*/  LOP3.LUT R7, R7, 0xffffff80, RZ, 0xc0, !PT ;  /* 0xffffff8007077812 */ /* 0x000fca00078ec0ff */
[----:B------:R-:W-:-:S05]  /*21f0*/  IMAD.IADD R7, R5, 0x1, -R7 ;  /* 0x0000000105077824 */ /* 0x000fca00078e0a07 */
[----:B------:R-:W-:-:S04]  /*2200*/  LEA.HI R2, R2, R7, RZ, 0x2 ;  /* 0x0000000702027211 */ /* 0x000fc800078f10ff */
[--C-:B-1----:R-:W-:Y:S02]  /*2210*/  SHF.R.S32.HI R4, RZ, 0x2, R2.reuse ;  /* 0x00000002ff047819 */ /* 0x102fe40000011402 */
[----:B------:R-:W-:Y:S02]  /*2220*/  SHF.R.S32.HI R5, RZ, 0x1f, R2 ;  /* 0x0000001fff057819 */ /* 0x000fe40000011402 */
[----:B------:R-:W-:Y:S02]  /*2230*/  LOP3.LUT R2, R2, 0x7ffffffc, RZ, 0xc0, !PT ;  /* 0x7ffffffc02027812 */ /* 0x000fe400078ec0ff */
[----:B------:R-:W-:Y:S02]  /*2240*/  LEA.HI R5, R5, R4, RZ, 0x3 ;  /* 0x0000000405057211 */ /* 0x000fe400078f18ff */
[----:B------:R-:W-:Y:S02]  /*2250*/  IADD3 R7, -R2, R7, RZ ;  /* 0x0000000702077210 */ /* 0x000fe40007ffe1ff */
[----:B------:R-:W-:-:S02]  /*2260*/  LOP3.LUT R2, R5, 0xfffffff8, RZ, 0xc0, !PT ;  /* 0xfffffff805027812 */ /* 0x000fc400078ec0ff */
[----:B------:R-:W-:Y:S01]  /*2270*/  VIMNMX R5, R11, R0, PT ;  /* 0x000000000b057248 */ /* 0x000fe20003fe0100 */
[----:B------:R-:W-:Y:S01]  /*2280*/  IMAD.SHL.U32 R0, R7, 0x2, RZ ;  /* 0x0000000207007824 */ /* 0x000fe200078e00ff */
[----:B------:R-:W-:Y:S02]  /*2290*/  IADD3 R3, R3, R4, -R2 ;  /* 0x0000000403037210 */ /* 0x000fe40007ffe802 */
[C---:B------:R-:W-:Y:S01]  /*22a0*/  R2UR UR38, R8.reuse ;  /* 0x00000000082672ca */ /* 0x040fe200000e0000 */
[----:B------:R-:W-:Y:S01]  /*22b0*/  WARPGROUP.ARRIVE ;  /* 0x00000000000079c5 */ /* 0x000fe20000000000 */
[----:B------:R-:W-:Y:S01]  /*22c0*/  R2UR UR4, R8 ;  /* 0x00000000080472ca */ /* 0x000fe200000e0000 */
[----:B------:R-:W-:Y:S01]  /*22d0*/  UMOV UR7, 0x80000020 ;  /* 0x8000002000077882 */ /* 0x000fe20000000000 */
[----:B------:R-:W-:Y:S01]  /*22e0*/  UMOV UR11, 0x80000020 ;  /* 0x80000020000b7882 */ /* 0x000fe20000000000 */
[----:B------:R-:W-:Y:S01]  /*22f0*/  UMOV UR5, UR7 ;  /* 0x0000000700057c82 */ /* 0x000fe20008000000 */
[----:B------:R-:W-:Y:S01]  /*2300*/  MOV R15, UR7 ;  /* 0x00000007000f7c02 */ /* 0x000fe20008000f00 */
[----:B------:R-:W-:Y:S01]  /*2310*/  UMOV UR45, 0x80000020 ;  /* 0x80000020002d7882 */ /* 0x000fe20000000000 */
[----:B------:R-:W-:Y:S01]  /*2320*/  UMOV UR49, 0x80000020 ;  /* 0x8000002000317882 */ /* 0x000fe20000000000 */
[----:B------:R-:W-:Y:S01]  /*2330*/  UMOV UR53, 0x80000020 ;  /* 0x8000002000357882 */ /* 0x000fe20000000000 */
[----:B------:R-:W-:Y:S01]  /*2340*/  UMOV UR57, 0x80000020 ;  /* 0x8000002000397882 */ /* 0x000fe20000000000 */
[C---:B------:R-:W-:Y:S01]  /*2350*/  VIADD R2, R0.reuse, 0x8 ;  /* 0x0000000800027836 */ /* 0x040fe20000000000 */
[C---:B------:R-:W-:Y:S01]  /*2360*/  ISETP.GE.AND P2, PT, R3.reuse, R0, PT ;  /* 0x000000000300720c */ /* 0x040fe20003f46270 */
[----:B------:R-:W-:Y:S01]  /*2370*/  UIADD3 UR38, UR38, 0x7000, URZ ;  /* 0x0000700026267890 */ /* 0x000fe2000fffe03f */
[C---:B------:R-:W-:Y:S01]  /*2380*/  VIADD R4, R0.reuse, 0x9 ;  /* 0x0000000900047836 */ /* 0x040fe20000000000 */
[----:B------:R-:W-:Y:S01]  /*2390*/  USHF.R.U32.HI UR4, URZ, 0x4, UR4 ;  /* 0x000000043f047899 */ /* 0x000fe20008011604 */
[C---:B------:R-:W-:Y:S01]  /*23a0*/  ISETP.GE.AND P4, PT, R3.reuse, R2, PT ;  /* 0x000000020300720c */ /* 0x040fe20003f86270 */
[----:B------:R-:W-:Y:S01]  /*23b0*/  USHF.R.U32.HI UR38, URZ, 0x4, UR38 ;  /* 0x000000043f267899 */ /* 0x000fe20008011626 */
[C---:B------:R-:W-:Y:S01]  /*23c0*/  VIADD R2, R0.reuse, 0x18 ;  /* 0x0000001800027836 */ /* 0x040fe20000000000 */
[----:B------:R-:W-:Y:S01]  /*23d0*/  ULOP3.LUT UR4, UR4, 0x3fff, URZ, 0xc0, !UPT ;  /* 0x00003fff04047892 */ /* 0x000fe2000f8ec03f */
[C---:B------:R-:W-:Y:S01]  /*23e0*/  IADD3 R8, R0.reuse, 0x10, RZ ;  /* 0x0000001000087810 */ /* 0x040fe20007ffe0ff */
[----:B------:R-:W-:Y:S01]  /*23f0*/  ULOP3.LUT UR38, UR38, 0x3fff, URZ, 0xc0, !UPT ;  /* 0x00003fff26267892 */ /* 0x000fe2000f8ec03f */
[C---:B------:R-:W-:Y:S01]  /*2400*/  ISETP.GE.AND P6, PT, R3.reuse, R4, PT ;  /* 0x000000040300720c */ /* 0x040fe20003fc6270 */
[----:B------:R-:W-:Y:S01]  /*2410*/  ULOP3.LUT UR8, UR4, 0x10000, URZ, 0xfc, !UPT ;  /* 0x0001000004087892 */ /* 0x000fe2000f8efc3f */
[C---:B------:R-:W-:Y:S01]  /*2420*/  ISETP.GE.AND P5, PT, R3.reuse, R8, PT ;  /* 0x000000080300720c */ /* 0x040fe20003fa6270 */
[----:B------:R-:W-:Y:S01]  /*2430*/  ULOP3.LUT UR40, UR38, 0x10000, URZ, 0xfc, !UPT ;  /* 0x0001000026287892 */ /* 0x000fe2000f8efc3f */
[----:B------:R-:W-:Y:S01]  /*2440*/  ISETP.GT.AND P1, PT, R3, R0, PT ;  /* 0x000000000300720c */ /* 0x000fe20003f24270 */
[----:B------:R-:W-:Y:S01]  /*2450*/  UIADD3 UR44, UR8, 0x500, URZ ;  /* 0x00000500082c7890 */ /* 0x000fe2000fffe03f */
[C---:B------:R-:W-:Y:S01]  /*2460*/  IADD3 R4, R0.reuse, 0x19, RZ ;  /* 0x0000001900047810 */ /* 0x040fe20007ffe0ff */
[----:B------:R-:W-:Y:S01]  /*2470*/  UIADD3 UR48, UR8, 0x502, URZ ;  /* 0x0000050208307890 */ /* 0x000fe2000fffe03f */
[----:B------:R-:W-:Y:S01]  /*2480*/  VIADD R8, R0, 0x71 ;  /* 0x0000007100087836 */ /* 0x000fe20000000000 */
[----:B------:R-:W-:Y:S01]  /*2490*/  UMOV UR6, UR8 ;  /* 0x0000000800067c82 */ /* 0x000fe20008000000 */
[----:B------:R-:W-:Y:S01]  /*24a0*/  UIADD3 UR52, UR8, 0x600, URZ ;  /* 0x0000060008347890 */ /* 0x000fe2000fffe03f */
[----:B------:R-:W-:Y:S01]  /*24b0*/  IMAD.U32 R14, RZ, RZ, UR6 ;  /* 0x00000006ff0e7e24 */ /* 0x000fe2000f8e00ff */
[----:B------:R-:W-:Y:S01]  /*24c0*/  UMOV UR4, UR6 ;  /* 0x0000000600047c82 */ /* 0x000fe20008000000 */
[----:B------:R-:W-:Y:S01]  /*24d0*/  UMOV UR6, UR40 ;  /* 0x0000002800067c82 */ /* 0x000fe20008000000 */
[----:B------:R-:W-:Y:S01]  /*24e0*/  UIADD3 UR56, UR8, 0x602, URZ ;  /* 0x0000060208387890 */ /* 0x000fe2000fffe03f */
[----:B------:R-:W-:Y:S01]  /*24f0*/  HGMMA.64x256x16.F32 R24, gdesc[UR4], RZ, !UPT, gsb0 ;  /* 0x03e00000041879f0 */ /* 0x000fe2000c0008ff */
[----:B------:R-:W-:Y:S01]  /*2500*/  UIADD3 UR4, UR8, 0x2, URZ ;  /* 0x0000000208047890 */ /* 0x000fe2000fffe03f */
[----:B------:R1:W-:Y:S01]  /*2510*/  STL.64 [R1+0x138], R14 ;  /* 0x0001380e01007387 */ /* 0x0003e20000100a00 */
[----:B------:R-:W-:Y:S01]  /*2520*/  UIADD3 UR6, UR40, 0x2, URZ ;  /* 0x0000000228067890 */ /* 0x000fe2000fffe03f */
[----:B------:R-:W-:Y:S01]  /*2530*/  UMOV UR5, UR11 ;  /* 0x0000000b00057c82 */ /* 0x000fe20008000000 */
[----:B------:R-:W-:Y:S01]  /*2540*/  UMOV UR7, 0x80000020 ;  /* 0x8000002000077882 */ /* 0x000fe20000000000 */
[----:B------:R-:W-:-:S02]  /*2550*/  ULDC UR9, c[0x0][0x604] ;  /* 0x0001810000097ab9 */ /* 0x000fc40000000800 */
[----:B------:R-:W-:Y:S01]  /*2560*/  UMOV UR10, UR4 ;  /* 0x00000004000a7c82 */ /* 0x000fe20008000000 */
[----:B------:R-:W-:Y:S01]  /*2570*/  ULDC UR12, c[0x0][0x604] ;  /* 0x00018100000c7ab9 */ /* 0x000fe20000000800 */
[----:B------:R-:W-:Y:S01]  /*2580*/  UMOV UR4, UR10 ;  /* 0x0000000a00047c82 */ /* 0x000fe20008000000 */
[----:B-1----:R-:W-:Y:S02]  /*2590*/  IMAD.U32 R14, RZ, RZ, UR10 ;  /* 0x0000000aff0e7e24 */ /* 0x002fe4000f8e00ff */
[----:B------:R-:W-:Y:S01]  /*25a0*/  IMAD.U32 R15, RZ, RZ, UR11 ;  /* 0x0000000bff0f7e24 */ /* 0x000fe2000f8e00ff */
[----:B------:R-:W-:-:S04]  /*25b0*/  UMOV UR11, 0x80000020 ;  /* 0x80000020000b7882 */ /* 0x000fc80000000000 */
[----:B------:R1:W-:Y:S02]  /*25c0*/  STL.64 [R1+0x130], R14 ;  /* 0x0001300e01007387 */ /* 0x0003e40000100a00 */
[----:B-1----:R-:W-:Y:S01]  /*25d0*/  IMAD.U32 R15, RZ, RZ, UR11 ;  /* 0x0000000bff0f7e24 */ /* 0x002fe2000f8e00ff */
[----:B------:R-:W-:Y:S02]  /*25e0*/  WARPGROUP.DEPBAR.LE gsb0, 0x0 ;  /* 0x00008000000079c5 */ /* 0x000fe40000010000 */
[----:B------:R-:W-:-:S06]  /*25f0*/  WARPGROUP.ARRIVE ;  /* 0x00000000000079c5 */ /* 0x000fcc0000000000 */
[----:B------:R-:W-:Y:S01]  /*2600*/  HGMMA.64x256x16.F32 R24, gdesc[UR4], R24, gsb0 ;  /* 0x03e00000041879f0 */ /* 0x000fe20008000818 */
[----:B------:R-:W-:Y:S02]  /*2610*/  UIADD3 UR4, UR8, 0x100, URZ ;  /* 0x0000010008047890 */ /* 0x000fe4000fffe03f */
[----:B------:R-:W-:Y:S01]  /*2620*/  UIADD3 UR6, UR40, 0x400, URZ ;  /* 0x0000040028067890 */ /* 0x000fe2000fffe03f */
[----:B------:R-:W-:Y:S01]  /*2630*/  UMOV UR5, UR11 ;  /* 0x0000000b00057c82 */ /* 0x000fe20008000000 */
[----:B------:R-:W-:Y:S01]  /*2640*/  UMOV UR7, 0x80000020 ;  /* 0x8000002000077882 */ /* 0x000fe20000000000 */
[----:B------:R-:W-:Y:S02]  /*2650*/  UMOV UR11, 0x80000020 ;  /* 0x80000020000b7882 */ /* 0x000fe40000000000 */
[----:B------:R-:W-:Y:S02]  /*2660*/  UMOV UR10, UR4 ;  /* 0x00000004000a7c82 */ /* 0x000fe40008000000 */
[----:B------:R-:W-:Y:S01]  /*2670*/  UMOV UR4, UR10 ;  /* 0x0000000a00047c82 */ /* 0x000fe20008000000 */
[----:B------:R-:W-:-:S05]  /*2680*/  MOV R14, UR10 ;  /* 0x0000000a000e7c02 */ /* 0x000fca0008000f00 */
[----:B------:R1:W-:Y:S02]  /*2690*/  STL.64 [R1+0x128], R14 ;  /* 0x0001280e01007387 */ /* 0x0003e40000100a00 */
[----:B-1----:R-:W-:Y:S01]  /*26a0*/  MOV R15, UR11 ;  /* 0x0000000b000f7c02 */ /* 0x002fe20008000f00 */
[----:B------:R-:W-:Y:S02]  /*26b0*/  WARPGROUP.DEPBAR.LE gsb0, 0x0 ;  /* 0x00008000000079c5 */ /* 0x000fe40000010000 */
[----:B------:R-:W-:-:S07]  /*26c0*/  WARPGROUP.ARRIVE ;  /* 0x00000000000079c5 */ /* 0x000fce0000000000 */
        /* <DEDUP_REMOVED lines=8> */
[----:B------:R-:W-:-:S05]  /*2750*/  IMAD.U32 R14, RZ, RZ, UR10 ;  /* 0x0000000aff0e7e24 */ /* 0x000fca000f8e00ff */
[----:B------:R1:W-:Y:S02]  /*2760*/  STL.64 [R1+0x108], R14 ;  /* 0x0001080e01007387 */ /* 0x0003e40000100a00 */
[----:B-1----:R-:W-:Y:S01]  /*2770*/  IMAD.U32 R15, RZ, RZ, UR11 ;  /* 0x0000000bff0f7e24 */ /* 0x002fe2000f8e00ff */
        /* <DEDUP_REMOVED lines=72> */
[----:B------:R-:W-:Y:S02]  /*2c00*/  ULDC UR8, c[0x0][0x604] ;  /* 0x0001810000087ab9 */ /* 0x000fe40000000800 */
[----:B------:R-:W-:Y:S01]  /*2c10*/  UMOV UR10, UR4 ;  /* 0x00000004000a7c82 */ /* 0x000fe20008000000 */
[----:B------:R-:W-:Y:S01]  /*2c20*/  ULDC UR11, c[0x0][0x604] ;  /* 0x00018100000b7ab9 */ /* 0x000fe20000000800 */
[----:B------:R-:W-:Y:S01]  /*2c30*/  UMOV UR4, UR10 ;  /* 0x0000000a00047c82 */ /* 0x000fe20008000000 */
[----:B------:R-:W-:Y:S01]  /*2c40*/  IMAD.U32 R14, RZ, RZ, UR10 ;  /* 0x0000000aff0e7e24 */ /* 0x000fe2000f8e00ff */
[----:B------:R-:W-:-:S04]  /*2c50*/  ULDC UR10, c[0x0][0x604] ;  /* 0x00018100000a7ab9 */ /* 0x000fc80000000800 */
[----:B------:R1:W-:Y:S02]  /*2c60*/  STL.64 [R1+0x110], R14 ;  /* 0x0001100e01007387 */ /* 0x0003e40000100a00 */
[----:B-1----:R-:W-:-:S05]  /*2c70*/  VIADD R14, R0, 0x11 ;  /* 0x00000011000e7836 */ /* 0x002fca0000000000 */
[----:B------:R-:W-:Y:S01]  /*2c80*/  ISETP.GE.AND P3, PT, R3, R14, PT ;  /* 0x0000000e0300720c */ /* 0x000fe20003f66270 */
[----:B------:R-:W-:Y:S02]  /*2c90*/  WARPGROUP.DEPBAR.LE gsb0, 0x0 ;  /* 0x00008000000079c5 */ /* 0x000fe40000010000 */
[----:B------:R-:W-:-:S06]  /*2ca0*/  WARPGROUP.ARRIVE ;  /* 0x00000000000079c5 */ /* 0x000fcc0000000000 */
[----:B------:R-:W-:Y:S01]  /*2cb0*/  HGMMA.64x256x16.F32 R24, gdesc[UR4], R24, gsb0 ;  /* 0x03e00000041879f0 */ /* 0x000fe20008000818 */
[----:B------:R-:W-:Y:S01]  /*2cc0*/  UIADD3 UR6, UR40, 0x1400, URZ ;  /* 0x0000140028067890 */ /* 0x000fe2000fffe03f */
[----:B------:R-:W-:Y:S01]  /*2cd0*/  UMOV UR4, UR44 ;  /* 0x0000002c00047c82 */ /* 0x000fe20008000000 */
[----:B------:R-:W-:Y:S01]  /*2ce0*/  UMOV UR5, UR45 ;  /* 0x0000002d00057c82 */ /* 0x000fe20008000000 */
[----:B------:R-:W-:Y:S01]  /*2cf0*/  UMOV UR7, 0x80000020 ;  /* 0x8000002000077882 */ /* 0x000fe20000000000 */
[----:B------:R-:W-:Y:S02]  /*2d00*/  WARPGROUP.DEPBAR.LE gsb0, 0x0 ;  /* 0x00008000000079c5 */ /* 0x000fe40000010000 */
[----:B------:R-:W-:-:S15]  /*2d10*/  WARPGROUP.ARRIVE ;  /* 0x00000000000079c5 */ /* 0x000fde0000000000 */
[----:B------:R-:W-:-:S06]  /*2d20*/  NOP ;  /* 0x0000000000007918 */ /* 0x000fcc0000000000 */
        /* <DEDUP_REMOVED lines=25> */
[----:B------:R-:W-:Y:S01]  /*2ec0*/  ULDC UR4, c[0x0][0x604] ;  /* 0x0001810000047ab9 */ /* 0x000fe20000000800 */
[----:B------:R-:W-:Y:S01]  /*2ed0*/  ULDC UR5, c[0x0][0x604] ;  /* 0x0001810000057ab9 */ /* 0x000fe20000000800 */
[----:B------:R-:W-:Y:S01]  /*2ee0*/  ULDC UR6, c[0x0][0x604] ;  /* 0x0001810000067ab9 */ /* 0x000fe20000000800 */
[----:B------:R-:W-:Y:S01]  /*2ef0*/  ULDC UR7, c[0x0][0x604] ;  /* 0x0001810000077ab9 */ /* 0x000fe20000000800 */
[----:B------:R-:W-:Y:S02]  /*2f00*/  WARPGROUP.DEPBAR.LE gsb0, 0x0 ;  /* 0x00008000000079c5 */ /* 0x000fe40000010000 */
[----:B------:R-:W-:Y:S02]  /*2f10*/  FSEL R24, R24, -INF , P2 ;  /* 0xff80000018187808 */ /* 0x000fe40001000000 */
[----:B------:R-:W-:Y:S02]  /*2f20*/  FSEL R30, R30, -INF , P2 ;  /* 0xff8000001e1e7808 */ /* 0x000fe40001000000 */
[----:B------:R-:W-:Y:S01]  /*2f30*/  ISETP.GE.AND P2, PT, R3, R2, PT ;  /* 0x000000020300720c */ /* 0x000fe20003f46270 */
[----:B------:R-:W-:Y:S01]  /*2f40*/  VIADD R2, R0, 0x20 ;  /* 0x0000002000027836 */ /* 0x000fe20000000000 */
[----:B------:R-:W-:-:S02]  /*2f50*/  FSEL R28, R28, -INF , P4 ;  /* 0xff8000001c1c7808 */ /* 0x000fc40002000000 */
[----:B------:R-:W-:Y:S02]  /*2f60*/  FSEL R34, R34, -INF , P4 ;  /* 0xff80000022227808 */ /* 0x000fe40002000000 */
[----:B------:R-:W-:Y:S02]  /*2f70*/  ISETP.GE.AND P4, PT, R3, R2, PT ;  /* 0x000000020300720c */ /* 0x000fe40003f86270 */
[----:B------:R-:W-:Y:S02]  /*2f80*/  IADD3 R2, R0, 0x28, RZ ;  /* 0x0000002800027810 */ /* 0x000fe40007ffe0ff */
[----:B------:R-:W-:Y:S02]  /*2f90*/  FSEL R25, R25, -INF , P1 ;  /* 0xff80000019197808 */ /* 0x000fe40000800000 */
[----:B------:R-:W-:Y:S02]  /*2fa0*/  FSEL R31, R31, -INF , P1 ;  /* 0xff8000001f1f7808 */ /* 0x000fe40000800000 */
[----:B------:R-:W-:-:S02]  /*2fb0*/  FSEL R32, R32, -INF , P5 ;  /* 0xff80000020207808 */ /* 0x000fc40002800000 */
[----:B------:R-:W-:Y:S02]  /*2fc0*/  FSEL R38, R38, -INF , P5 ;  /* 0xff80000026267808 */ /* 0x000fe40002800000 */
[C---:B------:R-:W-:Y:S01]  /*2fd0*/  ISETP.GE.AND P1, PT, R3.reuse, R4, PT ;  /* 0x000000040300720c */ /* 0x040fe20003f26270 */
[C---:B------:R-:W-:Y:S01]  /*2fe0*/  VIADD R4, R0.reuse, 0x21 ;  /* 0x0000002100047836 */ /* 0x040fe20000000000 */
[----:B------:R-:W-:Y:S01]  /*2ff0*/  ISETP.GE.AND P5, PT, R3, R2, PT ;  /* 0x000000020300720c */ /* 0x000fe20003fa6270 */
[----:B------:R-:W-:Y:S01]  /*3000*/  VIADD R2, R0, 0x30 ;  /* 0x0000003000027836 */ /* 0x000fe20000000000 */
        /* <DEDUP_REMOVED lines=12> */
[C---:B------:R-:W-:Y:S02]  /*30d0*/  ISETP.GE.AND P3, PT, R3.reuse, R4, PT ;  /* 0x000000040300720c */ /* 0x040fe40003f66270 */
[----:B------:R-:W-:Y:S02]  /*30e0*/  ISETP.GE.AND P4, PT, R3, R2, PT ;  /* 0x000000020300720c */ /* 0x000fe40003f86270 */
[C---:B------:R-:W-:Y:S02]  /*30f0*/  IADD3 R4, R0.reuse, 0x31, RZ ;  /* 0x0000003100047810 */ /* 0x040fe40007ffe0ff */
[----:B------:R-:W-:Y:S02]  /*3100*/  IADD3 R2, R0, 0x40, RZ ;  /* 0x0000004000027810 */ /* 0x000fe40007ffe0ff */
[----:B------:R-:W-:-:S02]  /*3110*/  FSEL R37, R37, -INF , P1 ;  /* 0xff80000025257808 */ /* 0x000fc40000800000 */
[----:B------:R-:W-:Y:S02]  /*3120*/  FSEL R43, R43, -INF , P1 ;  /* 0xff8000002b2b7808 */ /* 0x000fe40000800000 */
[----:B------:R-:W-:Y:S02]  /*3130*/  FSEL R44, R44, -INF , P5 ;  /* 0xff8000002c2c7808 */ /* 0x000fe40002800000 */
[----:B------:R-:W-:Y:S02]  /*3140*/  FSEL R50, R50, -INF , P5 ;  /* 0xff80000032327808 */ /* 0x000fe40002800000 */
[C---:B------:R-:W-:Y:S01]  /*3150*/  ISETP.GE.AND P1, PT, R3.reuse, R4, PT ;  /* 0x000000040300720c */ /* 0x040fe20003f26270 */
[C---:B------:R-:W-:Y:S01]  /*3160*/  VIADD R4, R0.reuse, 0x39 ;  /* 0x0000003900047836 */ /* 0x040fe20000000000 */
[----:B------:R-:W-:Y:S01]  /*3170*/  ISETP.GE.AND P5, PT, R3, R2, PT ;  /* 0x000000020300720c */ /* 0x000fe20003fa6270 */
[----:B------:R-:W-:Y:S01]  /*3180*/  VIADD R2, R0, 0x48 ;  /* 0x0000004800027836 */ /* 0x000fe20000000000 */
        /* <DEDUP_REMOVED lines=12> */
[C---:B------:R-:W-:Y:S02]  /*3250*/  ISETP.GE.AND P3, PT, R3.reuse, R4, PT ;  /* 0x000000040300720c */ /* 0x040fe40003f66270 */
[----:B------:R-:W-:Y:S02]  /*3260*/  ISETP.GE.AND P4, PT, R3, R2, PT ;  /* 0x000000020300720c */ /* 0x000fe40003f86270 */
[----:B------:R-:W-:-:S02]  /*3270*/  IADD3 R4, R0, 0x49, RZ ;  /* 0x0000004900047810 */ /* 0x000fc40007ffe0ff */
[----:B------:R-:W-:Y:S02]  /*3280*/  IADD3 R2, R0, 0x58, RZ ;  /* 0x0000005800027810 */ /* 0x000fe40007ffe0ff */
[----:B------:R-:W-:Y:S02]  /*3290*/  FSEL R49, R49, -INF , P1 ;  /* 0xff80000031317808 */ /* 0x000fe40000800000 */
        /* <DEDUP_REMOVED lines=20> */
[C---:B------:R-:W-:Y:S02]  /*33e0*/  ISETP.GE.AND P4, PT, R3.reuse, R2, PT ;  /* 0x000000020300720c */ /* 0x040fe40003f86270 */
[----:B------:R-:W-:-:S02]  /*33f0*/  IADD3 R2, R3, 0x8, RZ ;  /* 0x0000000803027810 */ /* 0x000fc40007ffe0ff */
[----:B------:R-:W-:Y:S02]  /*3400*/  FSEL R68, R68, -INF , P5 ;  /* 0xff80000044447808 */ /* 0x000fe40002800000 */
[----:B------:R-:W-:Y:S02]  /*3410*/  FSEL R74, R74, -INF , P5 ;  /* 0xff8000004a4a7808 */ /* 0x000fe40002800000 */
[----:B------:R-:W-:Y:S02]  /*3420*/  FSEL R69, R69, -INF , P3 ;  /* 0xff80000045457808 */ /* 0x000fe40001800000 */
[----:B------:R-:W-:Y:S02]  /*3430*/  FSEL R75, R75, -INF , P3 ;  /* 0xff8000004b4b7808 */ /* 0x000fe40001800000 */
[CC--:B------:R-:W-:Y:S02]  /*3440*/  ISETP.GE.AND P5, PT, R2.reuse, R0.reuse, PT ;  /* 0x000000000200720c */ /* 0x0c0fe40003fa6270 */
[----:B------:R-:W-:-:S02]  /*3450*/  ISETP.GT.AND P3, PT, R2, R0, PT ;  /* 0x000000000200720c */ /* 0x000fc40003f64270 */
[----:B------:R-:W-:Y:S02]  /*3460*/  FSEL R26, R26, -INF , P5 ;  /* 0xff8000001a1a7808 */ /* 0x000fe40002800000 */
[----:B------:R-:W-:Y:S02]  /*3470*/  FSEL R27, R27, -INF , P3 ;  /* 0xff8000001b1b7808 */ /* 0x000fe40001800000 */
[----:B------:R-:W-:Y:S02]  /*3480*/  ISETP.GE.AND P3, PT, R3, R8, PT ;  /* 0x000000080300720c */ /* 0x000fe40003f66270 */
[----:B------:R-:W-:Y:S02]  /*3490*/  FMNMX R7, R26, R27, !PT ;  /* 0x0000001b1a077209 */ /* 0x000fe40007800000 */
[----:B------:R-:W-:Y:S02]  /*34a0*/  IADD3 R4, R0, 0x61, RZ ;  /* 0x0000006100047810 */ /* 0x000fe40007ffe0ff */
[----:B------:R-:W-:-:S02]  /*34b0*/  FMNMX R8, R30, R7, !PT ;  /* 0x000000071e087209 */ /* 0x000fc40007800000 */
[----:B------:R-:W-:Y:S02]  /*34c0*/  FSEL R61, R61, -INF , P1 ;  /* 0xff8000003d3d7808 */ /* 0x000fe40000800000 */
[----:B------:R-:W-:Y:S02]  /*34d0*/  FMNMX R7, R31, R8, !PT ;  /* 0x000000081f077209 */ /* 0x000fe40007800000 */
[----:B------:R-:W-:Y:S02]  /*34e0*/  FSEL R67, R67, -INF , P1 ;  /* 0xff80000043437808 */ /* 0x000fe40000800000 */
[----:B------:R-:W-:Y:S02]  /*34f0*/  FMNMX R8, R34, R7, !PT ;  /* 0x0000000722087209 */ /* 0x000fe40007800000 */
[----:B------:R-:W-:Y:S01]  /*3500*/  ISETP.GE.AND P1, PT, R3, R4, PT ;  /* 0x000000040300720c */ /* 0x000fe20003f26270 */
[----:B------:R-:W-:Y:S01]  /*3510*/  VIADD R4, R0, 0x69 ;  /* 0x0000006900047836 */ /* 0x000fe20000000000 */
        /* <DEDUP_REMOVED lines=10> */
[----:B------:R-:W-:Y:S02]  /*35c0*/  ISETP.GE.AND P5, PT, R3, R4, PT ;  /* 0x000000040300720c */ /* 0x000fe40003fa6270 */
[----:B------:R-:W-:Y:S02]  /*35d0*/  FMNMX R8, R46, R7, !PT ;  /* 0x000000072e087209 */ /* 0x000fe40007800000 */
[----:B------:R-:W-:Y:S02]  /*35e0*/  IADD3 R4, R0, 0x78, RZ ;  /* 0x0000007800047810 */ /* 0x000fe40007ffe0ff */
[----:B------:R-:W-:-:S02]  /*35f0*/  FMNMX R7, R47, R8, !PT ;  /* 0x000000082f077209 */ /* 0x000fc40007800000 */
[----:B------:R-:W-:Y:S02]  /*3600*/  FSEL R78, R78, -INF , P2 ;  /* 0xff8000004e4e7808 */ /* 0x000fe40001000000 */
[----:B------:R-:W-:Y:S02]  /*3610*/  FMNMX R8, R50, R7, !PT ;  /* 0x0000000732087209 */ /* 0x000fe40007800000 */
[----:B------:R-:W-:Y:S02]  /*3620*/  FMNMX R7, R24, R25, !PT ;  /* 0x0000001918077209 */ /* 0x000fe40007800000 */
[----:B------:R-:W-:Y:S02]  /*3630*/  FMNMX R11, R51, R8, !PT ;  /* 0x00000008330b7209 */ /* 0x000fe40007800000 */
[----:B------:R-:W-:Y:S02]  /*3640*/  FMNMX R8, R28, R7, !PT ;  /* 0x000000071c087209 */ /* 0x000fe40007800000 */
[----:B------:R-:W-:-:S02]  /*3650*/  FMNMX R14, R54, R11, !PT ;  /* 0x0000000b360e7209 */ /* 0x000fc40007800000 */
[----:B------:R-:W-:Y:S02]  /*3660*/  FMNMX R7, R29, R8, !PT ;  /* 0x000000081d077209 */ /* 0x000fe40007800000 */
[----:B------:R-:W-:Y:S02]  /*3670*/  FMNMX R11, R55, R14, !PT ;  /* 0x0000000e370b7209 */ /* 0x000fe40007800000 */
[----:B------:R-:W-:Y:S02]  /*3680*/  FMNMX R8, R32, R7, !PT ;  /* 0x0000000720087209 */ /* 0x000fe40007800000 */
[----:B------:R-:W-:Y:S02]  /*3690*/  FMNMX R14, R58, R11, !PT ;  /* 0x0000000b3a0e7209 */ /* 0x000fe40007800000 */
[----:B------:R-:W-:Y:S01]  /*36a0*/  ISETP.GE.AND P2, PT, R3, R4, PT ;  /* 0x000000040300720c */ /* 0x000fe20003f46270 */
[----:B------:R-:W-:Y:S01]  /*36b0*/  VIADD R4, R0, 0x79 ;  /* 0x0000007900047836 */ /* 0x000fe20000000000 */
[----:B------:R-:W-:-:S02]  /*36c0*/  FMNMX R7, R33, R8, !PT ;  /* 0x0000000821077209 */ /* 0x000fc40007800000 */
[----:B------:R-:W-:Y:S02]  /*36d0*/  FMNMX R11, R59, R14, !PT ;  /* 0x0000000e3b0b7209 */ /* 0x000fe40007800000 */
[----:B------:R-:W-:Y:S02]  /*36e0*/  FMNMX R8, R36, R7, !PT ;  /* 0x0000000724087209 */ /* 0x000fe40007800000 */
[----:B------:R-:W-:Y:S02]  /*36f0*/  FMNMX R14, R62, R11, !PT ;  /* 0x0000000b3e0e7209 */ /* 0x000fe40007800000 */
[----:B------:R-:W-:Y:S02]  /*3700*/  FSEL R73, R73, -INF , P1 ;  /* 0xff80000049497808 */ /* 0x000fe40000800000 */
[----:B------:R-:W-:Y:S02]  /*3710*/  FSEL R79, R79, -INF , P1 ;  /* 0xff8000004f4f7808 */ /* 0x000fe40000800000 */
[----:B------:R-:W-:Y:S01]  /*3720*/  ISETP.GE.AND P1, PT, R3, R4, PT ;  /* 0x000000040300720c */ /* 0x000fe20003f26270 */
[----:B------:R-:W-:Y:S01]  /*3730*/  VIADD R4, R0, 0x80 ;  /* 0x0000008000047836 */ /* 0x000fe20000000000 */
[----:B------:R-:W-:-:S02]  /*3740*/  FMNMX R7, R37, R8, !PT ;  /* 0x0000000825077209 */ /* 0x000fc40007800000 */
[----:B------:R-:W-:Y:S02]  /*3750*/  FMNMX R11, R63, R14, !PT ;  /* 0x0000000e3f0b7209 */ /* 0x000fe40007800000 */
[----:B------:R-:W-:Y:S02]  /*3760*/  FSEL R76, R76, -INF , P4 ;  /* 0xff8000004c4c7808 */ /* 0x000fe40002000000 */
[----:B------:R-:W-:Y:S02]  /*3770*/  FSEL R82, R82, -INF , P4 ;  /* 0xff80000052527808 */ /* 0x000fe40002000000 */
[----:B------:R-:W-:Y:S02]  /*3780*/  ISETP.GE.AND P4, PT, R3, R4, PT ;  /* 0x000000040300720c */ /* 0x000fe40003f86270 */
[----:B------:R-:W-:Y:S02]  /*3790*/  FMNMX R8, R40, R7, !PT ;  /* 0x0000000728087209 */ /* 0x000fe40007800000 */
[----:B------:R-:W-:-:S02]  /*37a0*/  FMNMX R14, R66, R11, !PT ;  /* 0x0000000b420e7209 */ /* 0x000fc40007800000 */
[C---:B------:R-:W-:Y:S02]  /*37b0*/  IADD3 R4, R0.reuse, 0x81, RZ ;  /* 0x0000008100047810 */ /* 0x040fe40007ffe0ff */
[----:B------:R-:W-:Y:S02]  /*37c0*/  FSEL R77, R77, -INF , P6 ;  /* 0xff8000004d4d7808 */ /* 0x000fe40003000000 */
[----:B------:R-:W-:Y:S02]  /*37d0*/  FSEL R83, R83, -INF , P6 ;  /* 0xff80000053537808 */ /* 0x000fe40003000000 */
[----:B------:R-:W-:Y:S02]  /*37e0*/  FMNMX R7, R41, R8, !PT ;  /* 0x0000000829077209 */ /* 0x000fe40007800000 */
[----:B------:R-:W-:Y:S02]  /*37f0*/  FMNMX R11, R67, R14, !PT ;  /* 0x0000000e430b7209 */ /* 0x000fe40007800000 */
[----:B------:R-:W-:Y:S01]  /*3800*/  ISETP.GE.AND P6, PT, R3, R4, PT ;  /* 0x000000040300720c */ /* 0x000fe20003fc6270 */
[----:B------:R-:W-:Y:S01]  /*3810*/  VIADD R4, R0, 0x88 ;  /* 0x0000008800047836 */ /* 0x000fe20000000000 */
[----:B------:R-:W-:-:S02]  /*3820*/  FMNMX R8, R44, R7, !PT ;  /* 0x000000072c087209 */ /* 0x000fc40007800000 */
[----:B------:R-:W-:Y:S02]  /*3830*/  FMNMX R14, R70, R11, !PT ;  /* 0x0000000b460e7209 */ /* 0x000fe40007800000 */
[----:B------:R-:W-:Y:S02]  /*3840*/  FSEL R80, R80, -INF , P5 ;  /* 0xff80000050507808 */ /* 0x000fe40002800000 */
[----:B------:R-:W-:Y:S02]  /*3850*/  FSEL R86, R86, -INF , P5 ;  /* 0xff80000056567808 */ /* 0x000fe40002800000 */
[----:B------:R-:W-:Y:S01]  /*3860*/  ISETP.GE.AND P5, PT, R3, R4, PT ;  /* 0x000000040300720c */ /* 0x000fe20003fa6270 */
[----:B------:R-:W-:Y:S01]  /*3870*/  VIADD R4, R0, 0x89 ;  /* 0x0000008900047836 */ /* 0x000fe20000000000 */
[----:B------:R-:W-:Y:S02]  /*3880*/  FMNMX R7, R45, R8, !PT ;  /* 0x000000082d077209 */ /* 0x000fe40007800000 */
[----:B------:R-:W-:-:S02]  /*3890*/  FMNMX R11, R71, R14, !PT ;  /* 0x0000000e470b7209 */ /* 0x000fc40007800000 */
[----:B------:R-:W-:Y:S02]  /*38a0*/  FSEL R81, R81, -INF , P3 ;  /* 0xff80000051517808 */ /* 0x000fe40001800000 */
[----:B------:R-:W-:Y:S02]  /*38b0*/  FSEL R87, R87, -INF , P3 ;  /* 0xff80000057577808 */ /* 0x000fe40001800000 */
[----:B------:R-:W-:Y:S02]  /*38c0*/  FMNMX R8, R48, R7, !PT ;  /* 0x0000000730087209 */ /* 0x000fe40007800000 */
[----:B------:R-:W-:Y:S02]  /*38d0*/  FMNMX R14, R74, R11, !PT ;  /* 0x0000000b4a0e7209 */ /* 0x000fe40007800000 */
[----:B------:R-:W-:Y:S02]  /*38e0*/  ISETP.GE.AND P3, PT, R3, R4, PT ;  /* 0x000000040300720c */ /* 0x000fe40003f66270 */
[----:B------:R-:W-:-:S02]  /*38f0*/  IADD3 R4, R0, 0x90, RZ ;  /* 0x0000009000047810 */ /* 0x000fc40007ffe0ff */
        /* <DEDUP_REMOVED lines=14> */
[----:B------:R-:W-:Y:S02]  /*39e0*/  FMNMX R8, R56, R7, !PT ;  /* 0x0000000738087209 */ /* 0x000fe40007800000 */
[----:B------:R-:W-:Y:S02]  /*39f0*/  FMNMX R14, R82, R11, !PT ;  /* 0x0000000b520e7209 */ /* 0x000fe40007800000 */
[----:B------:R-:W-:Y:S02]  /*3a00*/  FSEL R88, R88, -INF , P4 ;  /* 0xff80000058587808 */ /* 0x000fe40002000000 */
[----:B------:R-:W-:Y:S02]  /*3a10*/  FSEL R94, R94, -INF , P4 ;  /* 0xff8000005e5e7808 */ /* 0x000fe40002000000 */
        /* <DEDUP_REMOVED lines=20> */
[----:B------:R-:W-:Y:S02]  /*3b60*/  ISETP.GE.AND P3, PT, R3, R4, PT ;  /* 0x000000040300720c */ /* 0x000fe40003f66270 */
[----:B------:R-:W-:Y:S02]  /*3b70*/  IADD3 R4, R0, 0xa8, RZ ;  /* 0x000000a800047810 */ /* 0x000fe40007ffe0ff */
        /* <DEDUP_REMOVED lines=21> */
[----:B------:R-:W-:Y:S02]  /*3cd0*/  IADD3 R4, R0, 0xb1, RZ ;  /* 0x000000b100047810 */ /* 0x000fe40007ffe0ff */
        /* <DEDUP_REMOVED lines=35> */
[----:B------:R-:W-:Y:S02]  /*3f10*/  FMNMX R7, R89, R8, !PT ;  /* 0x0000000859077209 */ /* 0x000fe40007800000 */
[----:B------:R-:W-:Y:S02]  /*3f20*/  FMNMX R11, R115, R14, !PT ;  /* 0x0000000e730b7209 */ /* 0x000fe40007800000 */
[----:B------:R-:W-:Y:S02]  /*3f30*/  FSEL R112, R112, -INF , P4 ;  /* 0xff80000070707808 */ /* 0x000fe40002000000 */
[----:B------:R-:W-:Y:S02]  /*3f40*/  ISETP.GE.AND P4, PT, R3, R4, PT ;  /* 0x000000040300720c */ /* 0x000fe40003f86270 */
[----:B------:R-:W-:-:S02]  /*3f50*/  IADD3 R4, R0, 0xc9, RZ ;  /* 0x000000c900047810 */ /* 0x000fc40007ffe0ff */
[----:B------:R-:W-:Y:S02]  /*3f60*/  FSEL R119, R119, -INF , P6 ;  /* 0xff80000077777808 */ /* 0x000fe40003000000 */
[----:B------:R-:W-:Y:S02]  /*3f70*/  FMNMX R8, R92, R7, !PT ;  /* 0x000000075c087209 */ /* 0x000fe40007800000 */
[----:B------:R-:W-:Y:S02]  /*3f80*/  FMNMX R14, R118, R11, !PT ;  /* 0x0000000b760e7209 */ /* 0x000fe40007800000 */
[----:B------:R-:W-:Y:S02]  /*3f90*/  FSEL R113, R113, -INF , P6 ;  /* 0xff80000071717808 */ /* 0x000fe40003000000 */
[----:B------:R-:W-:Y:S01]  /*3fa0*/  ISETP.GE.AND P6, PT, R3, R4, PT ;  /* 0x000000040300720c */ /* 0x000fe20003fc6270 */
[----:B------:R-:W-:Y:S01]  /*3fb0*/  VIADD R4, R0, 0xd0 ;  /* 0x000000d000047836 */ /* 0x000fe20000000000 */
[----:B------:R-:W-:-:S02]  /*3fc0*/  FSEL R122, R122, -INF , P5 ;  /* 0xff8000007a7a7808 */ /* 0x000fc40002800000 */
[----:B------:R-:W-:Y:S02]  /*3fd0*/  FMNMX R7, R93, R8, !PT ;  /* 0x000000085d077209 */ /* 0x000fe40007800000 */
[----:B------:R-:W-:Y:S02]  /*3fe0*/  FMNMX R11, R119, R14, !PT ;  /* 0x0000000e770b7209 */ /* 0x000fe40007800000 */
[----:B------:R-:W-:Y:S02]  /*3ff0*/  FSEL R116, R116, -INF , P5 ;  /* 0xff80000074747808 */ /* 0x000fe40002800000 */
[----:B------:R-:W-:Y:S02]  /*4000*/  FSEL R123, R123, -INF , P3 ;  /* 0xff8000007b7b7808 */ /* 0x000fe40001800000 */
[----:B------:R-:W-:Y:S02]  /*4010*/  FMNMX R8, R96, R7, !PT ;  /* 0x0000000760087209 */ /* 0x000fe40007800000 */
[----:B------:R-:W-:-:S02]  /*4020*/  FMNMX R14, R122, R11, !PT ;  /* 0x0000000b7a0e7209 */ /* 0x000fc40007800000 */
[----:B------:R-:W-:Y:S01]  /*4030*/  ISETP.GE.AND P5, PT, R3, R4, PT ;  /* 0x000000040300720c */ /* 0x000fe20003fa6270 */
[----:B------:R-:W-:Y:S01]  /*4040*/  VIADD R4, R0, 0xd1 ;  /* 0x000000d100047836 */ /* 0x000fe20000000000 */
[----:B------:R-:W-:Y:S02]  /*4050*/  FSEL R126, R126, -INF , P2 ;  /* 0xff8000007e7e7808 */ /* 0x000fe40001000000 */
[----:B------:R-:W-:Y:S02]  /*4060*/  FMNMX R7, R97, R8, !PT ;  /* 0x0000000861077209 */ /* 0x000fe40007800000 */
[----:B------:R-:W-:Y:S02]  /*4070*/  FMNMX R11, R123, R14, !PT ;  /* 0x0000000e7b0b7209 */ /* 0x000fe40007800000 */
[----:B------:R-:W-:Y:S02]  /*4080*/  FSEL R117, R117, -INF , P3 ;  /* 0xff80000075757808 */ /* 0x000fe40001800000 */
[----:B------:R-:W-:-:S02]  /*4090*/  ISETP.GE.AND P3, PT, R3, R4, PT ;  /* 0x000000040300720c */ /* 0x000fc40003f66270 */
[----:B------:R-:W-:Y:S02]  /*40a0*/  IADD3 R4, R0, 0xd8, RZ ;  /* 0x000000d800047810 */ /* 0x000fe40007ffe0ff */
        /* <DEDUP_REMOVED lines=10> */
[----:B------:R-:W-:Y:S02]  /*4150*/  FMNMX R8, R104, R7, !PT ;  /* 0x0000000768087209 */ /* 0x000fe40007800000 */
[----:B------:R-:W-:Y:S02]  /*4160*/  FMNMX R14, R130, R11, !PT ;  /* 0x0000000b820e7209 */ /* 0x000fe40007800000 */
[----:B------:R-:W-:-:S02]  /*4170*/  FSEL R121, R121, -INF , P1 ;  /* 0xff80000079797808 */ /* 0x000fc40000800000 */
[----:B------:R-:W-:Y:S01]  /*4180*/  ISETP.GE.AND P1, PT, R3, R4, PT ;  /* 0x000000040300720c */ /* 0x000fe20003f26270 */
[----:B------:R-:W-:Y:S01]  /*4190*/  VIADD R4, R0, 0xe0 ;  /* 0x000000e000047836 */ /* 0x000fe20000000000 */
[----:B------:R-:W-:Y:S02]  /*41a0*/  FSEL R134, R134, -INF , P5 ;  /* 0xff80000086867808 */ /* 0x000fe40002800000 */
[----:B------:R-:W-:Y:S02]  /*41b0*/  FMNMX R7, R105, R8, !PT ;  /* 0x0000000869077209 */ /* 0x000fe40007800000 */
[----:B------:R-:W-:Y:S02]  /*41c0*/  FMNMX R11, R131, R14, !PT ;  /* 0x0000000e830b7209 */ /* 0x000fe40007800000 */
[----:B------:R-:W-:Y:S02]  /*41d0*/  FSEL R124, R124, -INF , P4 ;  /* 0xff8000007c7c7808 */ /* 0x000fe40002000000 */
[----:B------:R-:W-:-:S02]  /*41e0*/  ISETP.GE.AND P4, PT, R3, R4, PT ;  /* 0x000000040300720c */ /* 0x000fc40003f86270 */
[----:B------:R-:W-:Y:S02]  /*41f0*/  FSEL R135, R135, -INF , P3 ;  /* 0xff80000087877808 */ /* 0x000fe40001800000 */
[----:B------:R-:W-:Y:S02]  /*4200*/  FMNMX R8, R108, R7, !PT ;  /* 0x000000076c087209 */ /* 0x000fe40007800000 */
[----:B------:R-:W-:Y:S02]  /*4210*/  FMNMX R14, R134, R11, !PT ;  /* 0x0000000b860e7209 */ /* 0x000fe40007800000 */
[----:B------:R-:W-:Y:S02]  /*4220*/  IADD3 R4, R0, 0xe1, RZ ;  /* 0x000000e100047810 */ /* 0x000fe40007ffe0ff */
[----:B------:R-:W-:Y:S02]  /*4230*/  FSEL R125, R125, -INF , P6 ;  /* 0xff8000007d7d7808 */ /* 0x000fe40003000000 */
[----:B------:R-:W-:-:S02]  /*4240*/  FSEL R138, R138, -INF , P2 ;  /* 0xff8000008a8a7808 */ /* 0x000fc40001000000 */
[----:B------:R-:W-:Y:S02]  /*4250*/  FMNMX R7, R109, R8, !PT ;  /* 0x000000086d077209 */ /* 0x000fe40007800000 */
[----:B------:R-:W-:Y:S02]  /*4260*/  FMNMX R11, R135, R14, !PT ;  /* 0x0000000e870b7209 */ /* 0x000fe40007800000 */
[----:B------:R-:W-:Y:S01]  /*4270*/  ISETP.GE.AND P6, PT, R3, R4, PT ;  /* 0x000000040300720c */ /* 0x000fe20003fc6270 */
[----:B------:R-:W-:Y:S01]  /*4280*/  VIADD R4, R0, 0xe8 ;  /* 0x000000e800047836 */ /* 0x000fe20000000000 */
[----:B------:R-:W-:Y:S02]  /*4290*/  FSEL R139, R139, -INF , P1 ;  /* 0xff8000008b8b7808 */ /* 0x000fe40000800000 */
[----:B------:R-:W-:Y:S02]  /*42a0*/  FMNMX R8, R112, R7, !PT ;  /* 0x0000000770087209 */ /* 0x000fe40007800000 */
[----:B------:R-:W-:-:S02]  /*42b0*/  FMNMX R14, R138, R11, !PT ;  /* 0x0000000b8a0e7209 */ /* 0x000fc40007800000 */
[----:B------:R-:W-:Y:S02]  /*42c0*/  FSEL R128, R128, -INF , P5 ;  /* 0xff80000080807808 */ /* 0x000fe40002800000 */
[----:B------:R-:W-:Y:S01]  /*42d0*/  ISETP.GE.AND P5, PT, R3, R4, PT ;  /* 0x000000040300720c */ /* 0x000fe20003fa6270 */
[----:B------:R-:W-:Y:S01]  /*42e0*/  VIADD R4, R0, 0xe9 ;  /* 0x000000e900047836 */ /* 0x000fe20000000000 */
[----:B------:R-:W-:Y:S02]  /*42f0*/  FSEL R142, R142, -INF , P4 ;  /* 0xff8000008e8e7808 */ /* 0x000fe40002000000 */
[----:B------:R-:W-:Y:S02]  /*4300*/  FMNMX R7, R113, R8, !PT ;  /* 0x0000000871077209 */ /* 0x000fe40007800000 */
[----:B------:R-:W-:Y:S02]  /*4310*/  FMNMX R11, R139, R14, !PT ;  /* 0x0000000e8b0b7209 */ /* 0x000fe40007800000 */
[----:B------:R-:W-:-:S02]  /*4320*/  FSEL R129, R129, -INF , P3 ;  /* 0xff80000081817808 */ /* 0x000fc40001800000 */
[----:B------:R-:W-:Y:S02]  /*4330*/  FSEL R143, R143, -INF , P6 ;  /* 0xff8000008f8f7808 */ /* 0x000fe40003000000 */
[----:B------:R-:W-:Y:S02]  /*4340*/  FMNMX R8, R116, R7, !PT ;  /* 0x0000000774087209 */ /* 0x000fe40007800000 */
[----:B------:R-:W-:Y:S02]  /*4350*/  FMNMX R14, R142, R11, !PT ;  /* 0x0000000b8e0e7209 */ /* 0x000fe40007800000 */
[----:B------:R-:W-:Y:S02]  /*4360*/  ISETP.GE.AND P3, PT, R3, R4, PT ;  /* 0x000000040300720c */ /* 0x000fe40003f66270 */
[----:B------:R-:W-:Y:S02]  /*4370*/  IADD3 R4, R0, 0xf0, RZ ;  /* 0x000000f000047810 */ /* 0x000fe40007ffe0ff */
[----:B------:R-:W-:-:S02]  /*4380*/  FSEL R146, R146, -INF , P5 ;  /* 0xff80000092927808 */ /* 0x000fc40002800000 */
[----:B------:R-:W-:Y:S02]  /*4390*/  FMNMX R7, R117, R8, !PT ;  /* 0x0000000875077209 */ /* 0x000fe40007800000 */
[----:B------:R-:W-:Y:S02]  /*43a0*/  FMNMX R11, R143, R14, !PT ;  /* 0x0000000e8f0b7209 */ /* 0x000fe40007800000 */
[----:B------:R-:W-:Y:S02]  /*43b0*/  FSEL R132, R132, -INF , P2 ;  /* 0xff80000084847808 */ /* 0x000fe40001000000 */
[----:B------:R-:W-:Y:S01]  /*43c0*/  ISETP.GE.AND P2, PT, R3, R4, PT ;  /* 0x000000040300720c */ /* 0x000fe20003f46270 */
[----:B------:R-:W-:Y:S01]  /*43d0*/  VIADD R4, R0, 0xf1 ;  /* 0x000000f100047836 */ /* 0x000fe20000000000 */
[----:B------:R-:W-:Y:S02]  /*43e0*/  FSEL R147, R147, -INF , P3 ;  /* 0xff80000093937808 */ /* 0x000fe40001800000 */
[----:B------:R-:W-:-:S02]  /*43f0*/  FMNMX R8, R120, R7, !PT ;  /* 0x0000000778087209 */ /* 0x000fc40007800000 */
[----:B------:R-:W-:Y:S02]  /*4400*/  FMNMX R14, R146, R11, !PT ;  /* 0x0000000b920e7209 */ /* 0x000fe40007800000 */
[----:B------:R-:W-:Y:S02]  /*4410*/  FSEL R133, R133, -INF , P1 ;  /* 0xff80000085857808 */ /* 0x000fe40000800000 */
[----:B------:R-:W-:Y:S02]  /*4420*/  ISETP.GE.AND P1, PT, R3, R4, PT ;  /* 0x000000040300720c */ /* 0x000fe40003f26270 */
[----:B------:R-:W-:Y:S02]  /*4430*/  FSEL R150, R150, -INF , P2 ;  /* 0xff80000096967808 */ /* 0x000fe40001000000 */
[----:B------:R-:W-:Y:S02]  /*4440*/  FMNMX R7, R121, R8, !PT ;  /* 0x0000000879077209 */ /* 0x000fe40007800000 */
[----:B------:R-:W-:-:S02]  /*4450*/  FMNMX R11, R147, R14, !PT ;  /* 0x0000000e930b7209 */ /* 0x000fc40007800000 */
[----:B------:R-:W-:Y:S02]  /*4460*/  FSEL R151, R151, -INF , P1 ;  /* 0xff80000097977808 */ /* 0x000fe40000800000 */
[----:B------:R-:W-:Y:S02]  /*4470*/  FMNMX R4, R124, R7, !PT ;  /* 0x000000077c047209 */ /* 0x000fe40007800000 */
[----:B------:R-:W-:Y:S02]  /*4480*/  FMNMX R8, R150, R11, !PT ;  /* 0x0000000b96087209 */ /* 0x000fe40007800000 */
[----:B------:R-:W-:Y:S02]  /*4490*/  FMNMX R7, R125, R4, !PT ;  /* 0x000000047d077209 */ /* 0x000fe40007800000 */
[----:B------:R-:W-:Y:S02]  /*44a0*/  FMNMX R11, R151, R8, !PT ;  /* 0x00000008970b7209 */ /* 0x000fe40007800000 */
[----:B------:R-:W-:-:S02]  /*44b0*/  FMNMX R4, R128, R7, !PT ;  /* 0x0000000780047209 */ /* 0x000fc40007800000 */
[----:B------:R-:W-:Y:S01]  /*44c0*/  FSEL R136, R136, -INF , P4 ;  /* 0xff80000088887808 */ /* 0x000fe20002000000 */
[----:B------:R-:W1:Y:S01]  /*44d0*/  SHFL.BFLY PT, R14, R11, 0x1, 0x1f ;  /* 0x0c201f000b0e7f89 */ /* 0x000e6200000e0000 */
[----:B------:R-:W-:Y:S02]  /*44e0*/  FMNMX R7, R129, R4, !PT ;  /* 0x0000000481077209 */ /* 0x000fe40007800000 */
[----:B------:R-:W-:Y:S02]  /*44f0*/  FSEL R137, R137, -INF , P6 ;  /* 0xff80000089897808 */ /* 0x000fe40003000000 */
[----:B------:R-:W-:Y:S02]  /*4500*/  FMNMX R4, R132, R7, !PT ;  /* 0x0000000784047209 */ /* 0x000fe40007800000 */
[----:B------:R-:W-:Y:S02]  /*4510*/  FSEL R140, R140, -INF , P5 ;  /* 0xff8000008c8c7808 */ /* 0x000fe40002800000 */
[----:B------:R-:W-:-:S02]  /*4520*/  FMNMX R7, R133, R4, !PT ;  /* 0x0000000485077209 */ /* 0x000fc40007800000 */
[----:B------:R-:W-:Y:S02]  /*4530*/  FSEL R141, R141, -INF , P3 ;  /* 0xff8000008d8d7808 */ /* 0x000fe40001800000 */
[----:B------:R-:W-:Y:S02]  /*4540*/  FMNMX R4, R136, R7, !PT ;  /* 0x0000000788047209 */ /* 0x000fe40007800000 */
[----:B------:R-:W-:Y:S02]  /*4550*/  FSEL R144, R144, -INF , P2 ;  /* 0xff80000090907808 */ /* 0x000fe40001000000 */
[----:B------:R-:W-:Y:S01]  /*4560*/  FMNMX R7, R137, R4, !PT ;  /* 0x0000000489077209 */ /* 0x000fe20007800000 */
[----:B------:R-:W-:Y:S01]  /*4570*/  VIADD R4, R0, 0xf8 ;  /* 0x000000f800047836 */ /* 0x000fe20000000000 */
[----:B------:R-:W-:Y:S02]  /*4580*/  FSEL R145, R145, -INF , P1 ;  /* 0xff80000091917808 */ /* 0x000fe40000800000 */
[----:B------:R-:W-:-:S02]  /*4590*/  FMNMX R8, R140, R7, !PT ;  /* 0x000000078c087209 */ /* 0x000fc40007800000 */
[----:B------:R-:W-:Y:S02]  /*45a0*/  ISETP.GE.AND P2, PT, R3, R4, PT ;  /* 0x000000040300720c */ /* 0x000fe40003f46270 */
[----:B-1----:R-:W-:Y:S02]  /*45b0*/  FMNMX R14, R11, R14, !PT ;  /* 0x0000000e0b0e7209 */ /* 0x002fe40007800000 */
[----:B------:R-:W-:Y:S02]  /*45c0*/  FMNMX R7, R141, R8, !PT ;  /* 0x000000088d077209 */ /* 0x000fe40007800000 */
[----:B------:R-:W-:Y:S01]  /*45d0*/  IADD3 R4, R0, 0xf9, RZ ;  /* 0x000000f900047810 */ /* 0x000fe20007ffe0ff */
[----:B------:R-:W1:Y:S01]  /*45e0*/  SHFL.BFLY PT, R15, R14, 0x2, 0x1f ;  /* 0x0c401f000e0f7f89 */ /* 0x000e6200000e0000 */
[----:B------:R-:W-:Y:S02]  /*45f0*/  FMNMX R8, R144, R7, !PT ;  /* 0x0000000790087209 */ /* 0x000fe40007800000 */
[----:B------:R-:W-:-:S02]  /*4600*/  ISETP.GE.AND P1, PT, R3, R4, PT ;  /* 0x000000040300720c */ /* 0x000fc40003f26270 */
[----:B------:R-:W-:Y:S02]  /*4610*/  FSEL R148, R148, -INF , P2 ;  /* 0xff80000094947808 */ /* 0x000fe40001000000 */
[----:B------:R-:W-:Y:S02]  /*4620*/  FMNMX R7, R145, R8, !PT ;  /* 0x0000000891077209 */ /* 0x000fe40007800000 */
[----:B------:R-:W-:Y:S02]  /*4630*/  FSEL R149, R149, -INF , P1 ;  /* 0xff80000095957808 */ /* 0x000fe40000800000 */
[----:B------:R-:W-:-:S04]  /*4640*/  FMNMX R4, R148, R7, !PT ;  /* 0x0000000794047209 */ /* 0x000fc80007800000 */
[----:B------:R-:W-:-:S05]  /*4650*/  FMNMX R4, R149, R4, !PT ;  /* 0x0000000495047209 */ /* 0x000fca0007800000 */
[----:B------:R-:W2:Y:S01]  /*4660*/  SHFL.BFLY PT, R11, R4, 0x1, 0x1f ;  /* 0x0c201f00040b7f89 */ /* 0x000ea200000e0000 */
[----:B-1----:R-:W-:-:S04]  /*4670*/  FMNMX R7, R14, R15, !PT ;  /* 0x0000000f0e077209 */ /* 0x002fc80007800000 */
[----:B------:R-:W-:-:S04]  /*4680*/  FSETP.NEU.AND P1, PT, R7, -INF , PT ;  /* 0xff8000000700780b */ /* 0x000fc80003f2d000 */
[----:B------:R-:W-:-:S05]  /*4690*/  FSEL R152, R7, RZ, P1 ;  /* 0x000000ff07987208 */ /* 0x000fca0000800000 */
[----:B------:R-:W-:Y:S01]  /*46a0*/  FMUL R152, R152, UR4 ;  /* 0x0000000498987c20 */ /* 0x000fe20008400000 */
[----:B------:R-:W-:-:S03]  /*46b0*/  ULDC UR4, c[0x0][0x604] ;  /* 0x0001810000047ab9 */ /* 0x000fc60000000800 */
[--C-:B------:R-:W-:Y:S01]  /*46c0*/  FFMA R26, R26, UR4, -R152.reuse ;  /* 0x000000041a1a7c23 */ /* 0x100fe20008000898 */
[----:B------:R-:W-:Y:S01]  /*46d0*/  ULDC UR4, c[0x0][0x604] ;  /* 0x0001810000047ab9 */ /* 0x000fe20000000800 */
[----:B--2---:R-:W-:Y:S01]  /*46e0*/  FMNMX R8, R4, R11, !PT ;  /* 0x0000000b04087209 */ /* 0x004fe20007800000 */
[--C-:B------:R-:W-:Y:S01]  /*46f0*/  FFMA R11, R27, UR4, -R152.reuse ;  /* 0x000000041b0b7c23 */ /* 0x100fe20008000898 */
[----:B------:R-:W-:Y:S01]  /*4700*/  ULDC UR4, c[0x0][0x604] ;  /* 0x0001810000047ab9 */ /* 0x000fe20000000800 */
[----:B------:R-:W-:Y:S01]  /*4710*/  FSETP.GEU.AND P6, PT, R26, -126, PT ;  /* 0xc2fc00001a00780b */ /* 0x000fe20003fce000 */
[--C-:B------:R-:W-:Y:S01]  /*4720*/  FFMA R27, R30, UR4, -R152.reuse ;  /* 0x000000041e1b7c23 */ /* 0x100fe20008000898 */
[----:B------:R-:W1:Y:S01]  /*4730*/  SHFL.BFLY PT, R15, R8, 0x2, 0x1f ;  /* 0x0c401f00080f7f89 */ /* 0x000e6200000e0000 */
[----:B------:R-:W-:Y:S01]  /*4740*/  FSETP.GEU.AND P5, PT, R11, -126, PT ;  /* 0xc2fc00000b00780b */ /* 0x000fe20003fae000 */
[----:B------:R-:W-:Y:S02]  /*4750*/  ULDC UR4, c[0x0][0x604] ;  /* 0x0001810000047ab9 */ /* 0x000fe40000000800 */
[----:B------:R-:W-:Y:S01]  /*4760*/  FSETP.GEU.AND P3, PT, R27, -126, PT ;  /* 0xc2fc00001b00780b */ /* 0x000fe20003f6e000 */
[----:B------:R-:W-:Y:S01]  /*4770*/  FFMA R14, R31, UR4, -R152 ;  /* 0x000000041f0e7c23 */ /* 0x000fe20008000898 */
[----:B------:R-:W-:-:S02]  /*4780*/  ULDC UR4, c[0x0][0x604] ;  /* 0x0001810000047ab9 */ /* 0x000fc40000000800 */
[--C-:B------:R-:W-:Y:S01]  /*4790*/  FFMA R34, R34, UR4, -R152.reuse ;  /* 0x0000000422227c23 */ /* 0x100fe20008000898 */
[----:B------:R-:W-:Y:S01]  /*47a0*/  ULDC UR4, c[0x0][0x604] ;  /* 0x0001810000047ab9 */ /* 0x000fe20000000800 */
[----:B------:R-:W-:Y:S01]  /*47b0*/  FSETP.GEU.AND P2, PT, R14, -126, PT ;  /* 0xc2fc00000e00780b */ /* 0x000fe20003f4e000 */
[----:B------:R-:W-:Y:S01]  /*47c0*/  @!P6 FMUL R26, R26, 0.5 ;  /* 0x3f0000001a1ae820 */ /* 0x000fe20000400000 */
[--C-:B------:R-:W-:Y:S01]  /*47d0*/  FFMA R16, R35, UR4, -R152.reuse ;  /* 0x0000000423107c23 */ /* 0x100fe20008000898 */
[----:B------:R-:W-:Y:S01]  /*47e0*/  ULDC UR4, c[0x0][0x604] ;  /* 0x0001810000047ab9 */ /* 0x000fe20000000800 */
[----:B------:R-:W-:Y:S01]  /*47f0*/  @!P5 FMUL R11, R11, 0.5 ;  /* 0x3f0000000b0bd820 */ /* 0x000fe20000400000 */
[----:B------:R-:W2:Y:S01]  /*4800*/  MUFU.EX2 R4, R26 ;  /* 0x0000001a00047308 */ /* 0x000ea20000000800 */
[--C-:B------:R-:W-:Y:S01]  /*4810*/  FFMA R31, R38, UR4, -R152.reuse ;  /* 0x00000004261f7c23 */ /* 0x100fe20008000898 */
[----:B------:R-:W-:Y:S01]  /*4820*/  @!P3 FMUL R27, R27, 0.5 ;  /* 0x3f0000001b1bb820 */ /* 0x000fe20000400000 */
[----:B------:R-:W-:Y:S01]  /*4830*/  ULDC UR4, c[0x0][0x604] ;  /* 0x0001810000047ab9 */ /* 0x000fe20000000800 */
[----:B------:R-:W-:Y:S01]  /*4840*/  FSETP.GEU.AND P4, PT, R34, -126, PT ;  /* 0xc2fc00002200780b */ /* 0x000fe20003f8e000 */
[----:B------:R-:W-:Y:S01]  /*4850*/  FFMA R18, R39, UR4, -R152 ;  /* 0x0000000427127c23 */ /* 0x000fe20008000898 */
[----:B------:R-:W-:-:S02]  /*4860*/  ULDC UR4, c[0x0][0x604] ;  /* 0x0001810000047ab9 */ /* 0x000fc40000000800 */
[----:B------:R-:W3:Y:S01]  /*4870*/  MUFU.EX2 R11, R11 ;  /* 0x0000000b000b7308 */ /* 0x000ee20000000800 */
[----:B-1----:R-:W-:Y:S01]  /*4880*/  FMNMX R8, R8, R15, !PT ;  /* 0x0000000f08087209 */ /* 0x002fe20007800000 */
[----:B------:R-:W-:Y:S01]  /*4890*/  @!P2 FMUL R14, R14, 0.5 ;  /* 0x3f0000000e0ea820 */ /* 0x000fe20000400000 */
[--C-:B------:R-:W-:Y:S01]  /*48a0*/  FFMA R17, R42, UR4, -R152.reuse ;  /* 0x000000042a117c23 */ /* 0x100fe20008000898 */
[----:B------:R-:W-:Y:S01]  /*48b0*/  ULDC UR4, c[0x0][0x604] ;  /* 0x0001810000047ab9 */ /* 0x000fe20000000800 */
[C---:B------:R-:W-:Y:S01]  /*48c0*/  FSETP.NEU.AND P1, PT, R8.reuse, -INF , PT ;  /* 0xff8000000800780b */ /* 0x040fe20003f2d000 */
[--C-:B------:R-:W-:Y:S01]  /*48d0*/  FFMA R20, R43, UR4, -R152.reuse ;  /* 0x000000042b147c23 */ /* 0x100fe20008000898 */
[----:B------:R-:W-:Y:S01]  /*48e0*/  ULDC UR4, c[0x0][0x604] ;  /* 0x0001810000047ab9 */ /* 0x000fe20000000800 */
[----:B------:R-:W1:Y:S01]  /*48f0*/  MUFU.EX2 R27, R27 ;  /* 0x0000001b001b7308 */ /* 0x000e620000000800 */
[----:B------:R-:W-:Y:S01]  /*4900*/  FSEL R153, R8, RZ, P1 ;  /* 0x000000ff08997208 */ /* 0x000fe20000800000 */
[----:B--2---:R-:W-:Y:S01]  /*4910*/  @!P6 FMUL R4, R4, R4 ;  /* 0x000000040404e220 */ /* 0x004fe20000400000 */
[----:B------:R-:W-:Y:S01]  /*4920*/  FSETP.GEU.AND P1, PT, R16, -126, PT ;  /* 0xc2fc00001000780b */ /* 0x000fe20003f2e000 */
[----:B------:R-:W-:Y:S01]  /*4930*/  @!P4 FMUL R34, R34, 0.5 ;  /* 0x3f0000002222c820 */ /* 0x000fe20000400000 */
[----:B------:R-:W-:Y:S01]  /*4940*/  FSETP.GEU.AND P6, PT, R31, -126, PT ;  /* 0xc2fc00001f00780b */ /* 0x000fe20003fce000 */
[--C-:B------:R-:W-:Y:S01]  /*4950*/  FFMA R35, R46, UR4, -R152.reuse ;  /* 0x000000042e237c23 */ /* 0x100fe20008000898 */
[----:B------:R-:W-:Y:S01]  /*4960*/  ULDC UR4, c[0x0][0x604] ;  /* 0x0001810000047ab9 */ /* 0x000fe20000000800 */
[----:B------:R-:W2:Y:S01]  /*4970*/  MUFU.EX2 R14, R14 ;  /* 0x0000000e000e7308 */ /* 0x000ea20000000800 */
[----:B---3--:R-:W-:Y:S01]  /*4980*/  @!P5 FMUL R11, R11, R11 ;  /* 0x0000000b0b0bd220 */ /* 0x008fe20000400000 */
[----:B------:R-:W-:Y:S01]  /*4990*/  FSETP.GEU.AND P5, PT, R18, -126, PT ;  /* 0xc2fc00001200780b */ /* 0x000fe20003fae000 */
[----:B------:R-:W-:Y:S01]  /*49a0*/  FFMA R22, R47, UR4, -R152 ;  /* 0x000000042f167c23 */ /* 0x000fe20008000898 */
[----:B------:R-:W-:-:S02]  /*49b0*/  ULDC UR4, c[0x0][0x604] ;  /* 0x0001810000047ab9 */ /* 0x000fc40000000800 */
[--C-:B------:R-:W-:Y:S01]  /*49c0*/  FFMA R19, R50, UR4, -R152.reuse ;  /* 0x0000000432137c23 */ /* 0x100fe20008000898 */
[----:B------:R-:W-:Y:S01]  /*49d0*/  ULDC UR4, c[0x0][0x604] ;  /* 0x0001810000047ab9 */ /* 0x000fe20000000800 */
[----:B------:R-:W-:Y:S01]  /*49e0*/  @!P1 FMUL R16, R16, 0.5 ;  /* 0x3f00000010109820 */ /* 0x000fe20000400000 */
[----:B-1----:R-:W-:Y:S01]  /*49f0*/  @!P3 FMUL R27, R27, R27 ;  /* 0x0000001b1b1bb220 */ /* 0x002fe20000400000 */
[----:B------:R-:W-:Y:S01]  /*4a00*/  FSETP.GEU.AND P3, PT, R17, -126, PT ;  /* 0xc2fc00001100780b */ /* 0x000fe20003f6e000 */
[----:B------:R-:W1:Y:S01]  /*4a10*/  MUFU.EX2 R15, R34 ;  /* 0x00000022000f7308 */ /* 0x000e620000000800 */
[----:B------:R-:W-:Y:S01]  /*4a20*/  @!P6 FMUL R31, R31, 0.5 ;  /* 0x3f0000001f1fe820 */ /* 0x000fe20000400000 */
[--C-:B------:R-:W-:Y:S01]  /*4a30*/  FFMA R26, R51, UR4, -R152.reuse ;  /* 0x00000004331a7c23 */ /* 0x100fe20008000898 */
[----:B------:R-:W-:Y:S01]  /*4a40*/  ULDC UR4, c[0x0][0x604] ;  /* 0x0001810000047ab9 */ /* 0x000fe20000000800 */
[----:B------:R-:W-:Y:S01]  /*4a50*/  @!P5 FMUL R18, R18, 0.5 ;  /* 0x3f0000001212d820 */ /* 0x000fe20000400000 */
[----:B------:R-:W-:Y:S01]  /*4a60*/  FFMA R39, R54, UR4, -R152 ;  /* 0x0000000436277c23 */ /* 0x000fe20008000898 */
[----:B--2---:R-:W-:Y:S01]  /*4a70*/  @!P2 FMUL R14, R14, R14 ;  /* 0x0000000e0e0ea220 */ /* 0x004fe20000400000 */
[----:B------:R-:W-:Y:S01]  /*4a80*/  FSETP.GEU.AND P2, PT, R20, -126, PT ;  /* 0xc2fc00001400780b */ /* 0x000fe20003f4e000 */
[----:B------:R-:W2:Y:S01]  /*4a90*/  MUFU.EX2 R16, R16 ;  /* 0x0000001000107308 */ /* 0x000ea20000000800 */
[----:B------:R-:W-:-:S02]  /*4aa0*/  ULDC UR4, c[0x0][0x604] ;  /* 0x0001810000047ab9 */ /* 0x000fc40000000800 */
[--C-:B------:R-:W-:Y:S01]  /*4ab0*/  FFMA R30, R55, UR4, -R152.reuse ;  /* 0x00000004371e7c23 */ /* 0x100fe20008000898 */
[----:B------:R-:W-:Y:S01]  /*4ac0*/  @!P3 FMUL R17, R17, 0.5 ;  /* 0x3f0000001111b820 */ /* 0x000fe20000400000 */
[----:B------:R-:W-:Y:S02]  /*4ad0*/  ULDC UR4, c[0x0][0x604] ;  /* 0x0001810000047ab9 */ /* 0x000fe40000000800 */
[--C-:B------:R-:W-:Y:S01]  /*4ae0*/  FFMA R21, R58, UR4, -R152.reuse ;  /* 0x000000043a157c23 */ /* 0x100fe20008000898 */
[----:B------:R-:W3:Y:S01]  /*4af0*/  MUFU.EX2 R18, R18 ;  /* 0x0000001200127308 */ /* 0x000ee20000000800 */
[----:B-1----:R-:W-:Y:S01]  /*4b00*/  @!P4 FMUL R15, R15, R15 ;  /* 0x0000000f0f0fc220 */ /* 0x002fe20000400000 */
[----:B------:R-:W-:Y:S01]  /*4b10*/  FSETP.GEU.AND P4, PT, R35, -126, PT ;  /* 0xc2fc00002300780b */ /* 0x000fe20003f8e000 */
[----:B------:R-:W-:Y:S01]  /*4b20*/  ULDC UR4, c[0x0][0x604] ;  /* 0x0001810000047ab9 */ /* 0x000fe20000000800 */
[----:B------:R-:W-:Y:S01]  /*4b30*/  @!P2 FMUL R20, R20, 0.5 ;  /* 0x3f0000001414a820 */ /* 0x000fe20000400000 */
[----:B------:R-:W-:Y:S01]  /*4b40*/  FFMA R34, R59, UR4, -R152 ;  /* 0x000000043b227c23 */ /* 0x000fe20008000898 */
[----:B------:R-:W-:-:S02]  /*4b50*/  ULDC UR4, c[0x0][0x604] ;  /* 0x0001810000047ab9 */ /* 0x000fc40000000800 */
[----:B------:R-:W1:Y:S01]  /*4b60*/  MUFU.EX2 R31, R31 ;  /* 0x0000001f001f7308 */ /* 0x000e620000000800 */
[----:B--2---:R-:W-:Y:S01]  /*4b70*/  @!P1 FMUL R16, R16, R16 ;  /* 0x0000001010109220 */ /* 0x004fe20000400000 */
[----:B------:R-:W-:Y:S01]  /*4b80*/  FSETP.GEU.AND P1, PT, R22, -126, PT ;  /* 0xc2fc00001600780b */ /* 0x000fe20003f2e000 */
[--C-:B------:R-:W-:Y:S01]  /*4b90*/  FFMA R43, R62, UR4, -R152.reuse ;  /* 0x000000043e2b7c23 */ /* 0x100fe20008000898 */
[----:B------:R-:W-:Y:S02]  /*4ba0*/  ULDC UR4, c[0x0][0x604] ;  /* 0x0001810000047ab9 */ /* 0x000fe40000000800 */
[----:B------:R-:W-:Y:S01]  /*4bb0*/  FFMA R38, R63, UR4, -R152 ;  /* 0x000000043f267c23 */ /* 0x000fe20008000898 */
[----:B------:R-:W-:Y:S01]  /*4bc0*/  @!P4 FMUL R35, R35, 0.5 ;  /* 0x3f0000002323c820 */ /* 0x000fe20000400000 */
[----:B------:R-:W2:Y:S01]  /*4bd0*/  MUFU.EX2 R17, R17 ;  /* 0x0000001100117308 */ /* 0x000ea20000000800 */
[----:B---3--:R-:W-:Y:S01]  /*4be0*/  @!P5 FMUL R18, R18, R18 ;  /* 0x000000121212d220 */ /* 0x008fe20000400000 */
[----:B------:R-:W-:Y:S01]  /*4bf0*/  FSETP.GEU.AND P5, PT, R26, -126, PT ;  /* 0xc2fc00001a00780b */ /* 0x000fe20003fae000 */
[----:B------:R-:W-:-:S02]  /*4c00*/  ULDC UR4, c[0x0][0x604] ;  /* 0x0001810000047ab9 */ /* 0x000fc40000000800 */
[--C-:B------:R-:W-:Y:S01]  /*4c10*/  FFMA R23, R66, UR4, -R152.reuse ;  /* 0x0000000442177c23 */ /* 0x100fe20008000898 */
[----:B------:R-:W-:Y:S01]  /*4c20*/  ULDC UR4, c[0x0][0x604] ;  /* 0x0001810000047ab9 */ /* 0x000fe20000000800 */
[----:B------:R-:W-:Y:S01]  /*4c30*/  @!P1 FMUL R22, R22, 0.5 ;  /* 0x3f00000016169820 */ /* 0x000fe20000400000 */
[----:B------:R-:W3:Y:S01]  /*4c40*/  MUFU.EX2 R20, R20 ;  /* 0x0000001400147308 */ /* 0x000ee20000000800 */
[----:B-1----:R-:W-:Y:S01]  /*4c50*/  @!P6 FMUL R31, R31, R31 ;  /* 0x0000001f1f1fe220 */ /* 0x002fe20000400000 */
[----:B------:R-:W-:Y:S01]  /*4c60*/  FSETP.GEU.AND P6, PT, R19, -126, PT ;  /* 0xc2fc00001300780b */ /* 0x000fe20003fce000 */
[--C-:B------:R-:W-:Y:S01]  /*4c70*/  FFMA R42, R67, UR4, -R152.reuse ;  /* 0x00000004432a7c23 */ /* 0x100fe20008000898 */
[----:B------:R-:W-:Y:S02]  /*4c80*/  ULDC UR4, c[0x0][0x604] ;  /* 0x0001810000047ab9 */ /* 0x000fe40000000800 */
[----:B------:R-:W-:Y:S01]  /*4c90*/  FFMA R47, R70, UR4, -R152 ;  /* 0x00000004462f7c23 */ /* 0x000fe20008000898 */
[----:B------:R-:W-:Y:S01]  /*4ca0*/  @!P5 FMUL R26, R26, 0.5 ;  /* 0x3f0000001a1ad820 */ /* 0x000fe20000400000 */
[----:B------:R-:W1:Y:S01]  /*4cb0*/  MUFU.EX2 R35, R35 ;  /* 0x0000002300237308 */ /* 0x000e620000000800 */
[----:B--2---:R-:W-:Y:S01]  /*4cc0*/  @!P3 FMUL R17, R17, R17 ;  /* 0x000000111111b220 */ /* 0x004fe20000400000 */
[----:B------:R-:W-:Y:S01]  /*4cd0*/  FSETP.GEU.AND P3, PT, R39, -126, PT ;  /* 0xc2fc00002700780b */ /* 0x000fe20003f6e000 */
[----:B------:R-:W-:-:S02]  /*4ce0*/  ULDC UR4, c[0x0][0x604] ;  /* 0x0001810000047ab9 */ /* 0x000fc40000000800 */
[--C-:B------:R-:W-:Y:S01]  /*4cf0*/  FFMA R46, R71, UR4, -R152.reuse ;  /* 0x00000004472e7c23 */ /* 0x100fe20008000898 */
[----:B------:R-:W-:Y:S01]  /*4d00*/  ULDC UR4, c[0x0][0x604] ;  /* 0x0001810000047ab9 */ /* 0x000fe20000000800 */
[----:B------:R-:W-:Y:S01]  /*4d10*/  @!P6 FMUL R19, R19, 0.5 ;  /* 0x3f0000001313e820 */ /* 0x000fe20000400000 */
[----:B------:R-:W2:Y:S01]  /*4d20*/  MUFU.EX2 R22, R22 ;  /* 0x0000001600167308 */ /* 0x000ea20000000800 */
[----:B---3--:R-:W-:Y:S01]  /*4d30*/  @!P2 FMUL R20, R20, R20 ;  /* 0x000000141414a220 */ /* 0x008fe20000400000 */
[----:B------:R-:W-:Y:S01]  /*4d40*/  FSETP.GEU.AND P2, PT, R30, -126, PT ;  /* 0xc2fc00001e00780b */ /* 0x000fe20003f4e000 */
[--C-:B------:R-:W-:Y:S01]  /*4d50*/  FFMA R50, R74, UR4, -R152.reuse ;  /* 0x000000044a327c23 */ /* 0x100fe20008000898 */
[----:B------:R-:W-:Y:S02]  /*4d60*/  ULDC UR4, c[0x0][0x604] ;  /* 0x0001810000047ab9 */ /* 0x000fe40000000800 */
[----:B------:R-:W-:Y:S01]  /*4d70*/  FFMA R51, R75, UR4, -R152 ;  /* 0x000000044b337c23 */ /* 0x000fe20008000898 */
[----:B------:R-:W-:Y:S01]  /*4d80*/  @!P3 FMUL R39, R39, 0.5 ;  /* 0x3f0000002727b820 */ /* 0x000fe20000400000 */
[----:B------:R-:W3:Y:S01]  /*4d90*/  MUFU.EX2 R26, R26 ;  /* 0x0000001a001a7308 */ /* 0x000ee20000000800 */
[----:B-1----:R-:W-:Y:S01]  /*4da0*/  @!P4 FMUL R35, R35, R35 ;  /* 0x000000232323c220 */ /* 0x002fe20000400000 */
[----:B------:R-:W-:Y:S01]  /*4db0*/  FSETP.GEU.AND P4, PT, R21, -126, PT ;  /* 0xc2fc00001500780b */ /* 0x000fe20003f8e000 */
[----:B------:R-:W-:-:S02]  /*4dc0*/  ULDC UR4, c[0x0][0x604] ;  /* 0x0001810000047ab9 */ /* 0x000fc40000000800 */
[--C-:B------:R-:W-:Y:S01]  /*4dd0*/  FFMA R54, R78, UR4, -R152.reuse ;  /* 0x000000044e367c23 */ /* 0x100fe20008000898 */
[----:B------:R-:W-:Y:S01]  /*4de0*/  ULDC UR4, c[0x0][0x604] ;  /* 0x0001810000047ab9 */ /* 0x000fe20000000800 */
[----:B------:R-:W-:Y:S01]  /*4df0*/  @!P2 FMUL R30, R30, 0.5 ;  /* 0x3f0000001e1ea820 */ /* 0x000fe20000400000 */
        /* <DEDUP_REMOVED lines=171> */
[----:B------:R-:W-:Y:S01]  /*58b0*/  FFMA R151, R151, UR4, -R152 ;  /* 0x0000000497977c23 */ /* 0x000fe20008000898 */
[----:B------:R-:W-:Y:S02]  /*58c0*/  ULDC UR4, c[0x0][0x604] ;  /* 0x0001810000047ab9 */ /* 0x000fe40000000800 */
[----:B------:R-:W-:Y:S01]  /*58d0*/  FMUL R126, R153, UR4 ;  /* 0x00000004997e7c20 */ /* 0x000fe20008400000 */
[----:B------:R-:W-:Y:S01]  /*58e0*/  @!P4 FMUL R82, R82, 0.5 ;  /* 0x3f0000005252c820 */ /* 0x000fe20000400000 */
[----:B------:R-:W2:Y:S01]  /*58f0*/  MUFU.EX2 R78, R78 ;  /* 0x0000004e004e7308 */ /* 0x000ea20000000800 */
[----:B---3--:R-:W-:Y:S01]  /*5900*/  @!P5 FMUL R75, R75, R75 ;  /* 0x0000004b4b4bd220 */ /* 0x008fe20000400000 */
[----:B------:R-:W-:Y:S01]  /*5910*/  FSETP.GEU.AND P5, PT, R87, -126, PT ;  /* 0xc2fc00005700780b */ /* 0x000fe20003fae000 */
[----:B------:R-:W-:Y:S01]  /*5920*/  ULDC UR4, c[0x0][0x604] ;  /* 0x0001810000047ab9 */ /* 0x000fe20000000800 */
[--C-:B------:R-:W-:Y:S01]  /*5930*/  FFMA R130, R24, UR5, -R126.reuse ;  /* 0x0000000518827c23 */ /* 0x100fe2000800087e */
[--C-:B------:R-:W-:Y:S01]  /*5940*/  FFMA R25, R25, UR4, -R126.reuse ;  /* 0x0000000419197c23 */ /* 0x100fe2000800087e */
[----:B------:R-:W-:Y:S01]  /*5950*/  ULDC UR4, c[0x0][0x604] ;  /* 0x0001810000047ab9 */ /* 0x000fe20000000800 */
[----:B------:R-:W-:Y:S01]  /*5960*/  @!P1 FMUL R83, R83, 0.5 ;  /* 0x3f00000053539820 */ /* 0x000fe20000400000 */
[----:B------:R-:W3:Y:S01]  /*5970*/  MUFU.EX2 R79, R79 ;  /* 0x0000004f004f7308 */ /* 0x000ee20000000800 */
[----:B-1----:R-:W-:Y:S01]  /*5980*/  @!P6 FMUL R74, R74, R74 ;  /* 0x0000004a4a4ae220 */ /* 0x002fe20000400000 */
[----:B------:R-:W-:Y:S01]  /*5990*/  FSETP.GEU.AND P6, PT, R86, -126, PT ;  /* 0xc2fc00005600780b */ /* 0x000fe20003fce000 */
[--C-:B------:R-:W-:Y:S01]  /*59a0*/  FFMA R134, R28, UR4, -R126.reuse ;  /* 0x000000041c867c23 */ /* 0x100fe2000800087e */
[----:B------:R-:W-:Y:S01]  /*59b0*/  ULDC UR4, c[0x0][0x604] ;  /* 0x0001810000047ab9 */ /* 0x000fe20000000800 */
[----:B------:R-:W-:Y:S01]  /*59c0*/  ULDC UR5, c[0x0][0x604] ;  /* 0x0001810000057ab9 */ /* 0x000fe20000000800 */
        /* <DEDUP_REMOVED lines=12> */
[----:B------:R-:W-:Y:S01]  /*5a90*/  FFMA R33, R33, UR4, -R126 ;  /* 0x0000000421217c23 */ /* 0x000fe2000800087e */
[----:B------:R-:W-:-:S03]  /*5aa0*/  ULDC UR4, c[0x0][0x604] ;  /* 0x0001810000047ab9 */ /* 0x000fc60000000800 */
[----:B------:R-:W-:Y:S01]  /*5ab0*/  @!P3 FMUL R90, R90, 0.5 ;  /* 0x3f0000005a5ab820 */ /* 0x000fe20000400000 */
[----:B------:R-:W3:Y:S01]  /*5ac0*/  MUFU.EX2 R87, R87 ;  /* 0x0000005700577308 */ /* 0x000ee20000000800 */
[----:B-1----:R-:W-:Y:S01]  /*5ad0*/  @!P4 FMUL R82, R82, R82 ;  /* 0x000000525252c220 */ /* 0x002fe20000400000 */
[----:B------:R-:W-:-:S05]  /*5ae0*/  FSETP.GEU.AND P4, PT, R94, -126, PT ;  /* 0xc2fc00005e00780b */ /* 0x000fca0003f8e000 */
[----:B------:R-:W-:Y:S01]  /*5af0*/  @!P2 FMUL R91, R91, 0.5 ;  /* 0x3f0000005b5ba820 */ /* 0x000fe20000400000 */
[----:B------:R-:W1:Y:S01]  /*5b00*/  MUFU.EX2 R86, R86 ;  /* 0x0000005600567308 */ /* 0x000e620000000800 */
[----:B--2---:R-:W-:Y:S01]  /*5b10*/  @!P1 FMUL R83, R83, R83 ;  /* 0x0000005353539220 */ /* 0x004fe20000400000 */
[----:B------:R-:W-:-:S03]  /*5b20*/  FSETP.GEU.AND P1, PT, R95, -126, PT ;  /* 0xc2fc00005f00780b */ /* 0x000fc60003f2e000 */
[----:B------:R-:W-:Y:S02]  /*5b30*/  FADD R142, R20, R83 ;  /* 0x00000053148e7221 */ /* 0x000fe40000000000 */
[----:B------:R-:W-:Y:S01]  /*5b40*/  @!P4 FMUL R94, R94, 0.5 ;  /* 0x3f0000005e5ec820 */ /* 0x000fe20000400000 */
[----:B------:R-:W2:Y:S01]  /*5b50*/  MUFU.EX2 R90, R90 ;  /* 0x0000005a005a7308 */ /* 0x000ea20000000800 */
[----:B---3--:R-:W-:Y:S01]  /*5b60*/  @!P5 FMUL R87, R87, R87 ;  /* 0x000000575757d220 */ /* 0x008fe20000400000 */
[----:B------:R-:W-:-:S05]  /*5b70*/  FSETP.GEU.AND P5, PT, R99, -126, PT ;  /* 0xc2fc00006300780b */ /* 0x000fca0003fae000 */
[----:B------:R-:W-:Y:S01]  /*5b80*/  @!P1 FMUL R95, R95, 0.5 ;  /* 0x3f0000005f5f9820 */ /* 0x000fe20000400000 */
[----:B------:R-:W3:Y:S01]  /*5b90*/  MUFU.EX2 R91, R91 ;  /* 0x0000005b005b7308 */ /* 0x000ee20000000800 */
[----:B-1----:R-:W-:Y:S01]  /*5ba0*/  @!P6 FMUL R86, R86, R86 ;  /* 0x000000565656e220 */ /* 0x002fe20000400000 */
[----:B------:R-:W-:-:S05]  /*5bb0*/  FSETP.GEU.AND P6, PT, R98, -126, PT ;  /* 0xc2fc00006200780b */ /* 0x000fca0003fce000 */
[----:B------:R-:W-:Y:S01]  /*5bc0*/  @!P5 FMUL R99, R99, 0.5 ;  /* 0x3f0000006363d820 */ /* 0x000fe20000400000 */
[----:B------:R-:W1:Y:S01]  /*5bd0*/  MUFU.EX2 R94, R94 ;  /* 0x0000005e005e7308 */ /* 0x000e620000000800 */
[----:B--2---:R-:W-:Y:S01]  /*5be0*/  @!P3 FMUL R90, R90, R90 ;  /* 0x0000005a5a5ab220 */ /* 0x004fe20000400000 */
[----:B------:R-:W-:-:S05]  /*5bf0*/  FSETP.GEU.AND P3, PT, R102, -126, PT ;  /* 0xc2fc00006600780b */ /* 0x000fca0003f6e000 */
        /* <DEDUP_REMOVED lines=24> */
[----:B------:R-:W-:Y:S01]  /*5d80*/  FADD R146, R43, R102 ;  /* 0x000000662b927221 */ /* 0x000fe20000000000 */
[----:B------:R-:W-:Y:S01]  /*5d90*/  F2FP.F16.F32.PACK_AB R43, R38, R43 ;  /* 0x0000002b262b723e */ /* 0x000fe200000000ff */
        /* <DEDUP_REMOVED lines=44> */
[----:B------:R-:W-:-:S03]  /*6060*/  FSETP.GEU.AND P6, PT, R134, -126, PT ;  /* 0xc2fc00008600780b */ /* 0x000fc60003fce000 */
[----:B------:R-:W-:Y:S02]  /*6070*/  FADD R152, R58, R123 ;  /* 0x0000007b3a987221 */ /* 0x000fe40000000000 */
[----:B------:R-:W-:Y:S01]  /*6080*/  @!P5 FMUL R29, R29, 0.5 ;  /* 0x3f0000001d1dd820 */ /* 0x000fe20000400000 */
[----:B------:R1:W4:Y:S01]  /*6090*/  MUFU.EX2 R28, R130 ;  /* 0x00000082001c7308 */ /* 0x0003220000000800 */
[----:B--2---:R-:W-:Y:S01]  /*60a0*/  @!P3 FMUL R127, R127, R127 ;  /* 0x0000007f7f7fb220 */ /* 0x004fe20000400000 */
[----:B------:R-:W-:-:S05]  /*60b0*/  FSETP.GEU.AND P3, PT, R138, -126, PT ;  /* 0xc2fc00008a00780b */ /* 0x000fca0003f6e000 */
[----:B------:R-:W-:Y:S01]  /*60c0*/  @!P6 FMUL R134, R134, 0.5 ;  /* 0x3f0000008686e820 */ /* 0x000fe20000400000 */
[----:B------:R2:W5:Y:S01]  /*60d0*/  MUFU.EX2 R131, R25 ;  /* 0x0000001900837308 */ /* 0x0005620000000800 */
[----:B---3--:R-:W-:Y:S01]  /*60e0*/  @!P2 FMUL R24, R24, R24 ;  /* 0x000000181818a220 */ /* 0x008fe20000400000 */
[----:B------:R-:W-:Y:S01]  /*60f0*/  FSETP.GEU.AND P2, PT, R33, -126, PT ;  /* 0xc2fc00002100780b */ /* 0x000fe20003f4e000 */
[--C-:B-1----:R-:W-:Y:S01]  /*6100*/  FFMA R130, R129, UR6, -R126.reuse ;  /* 0x0000000681827c23 */ /* 0x102fe2000800087e */
[--C-:B------:R-:W-:Y:S01]  /*6110*/  FFMA R129, R136, UR8, -R126.reuse ;  /* 0x0000000888817c23 */ /* 0x100fe2000800087e */
[----:B------:R-:W-:Y:S01]  /*6120*/  ULDC UR6, c[0x0][0x604] ;  /* 0x0001810000067ab9 */ /* 0x000fe20000000800 */
[----:B------:R-:W-:Y:S01]  /*6130*/  ULDC UR8, c[0x0][0x604] ;  /* 0x0001810000087ab9 */ /* 0x000fe20000000800 */
[----:B------:R-:W-:Y:S01]  /*6140*/  @!P3 FMUL R138, R138, 0.5 ;  /* 0x3f0000008a8ab820 */ /* 0x000fe20000400000 */
[----:B------:R1:W3:Y:S01]  /*6150*/  MUFU.EX2 R135, R29 ;  /* 0x0000001d00877308 */ /* 0x0002e20000000800 */
[--C-:B--2---:R-:W-:Y:S01]  /*6160*/  FFMA R25, R36, UR4, -R126.reuse ;  /* 0x0000000424197c23 */ /* 0x104fe2000800087e */
[----:B------:R-:W-:Y:S01]  /*6170*/  ULDC UR4, c[0x0][0x604] ;  /* 0x0001810000047ab9 */ /* 0x000fe20000000800 */
[----:B----4-:R-:W-:Y:S01]  /*6180*/  @!P4 FMUL R28, R28, R28 ;  /* 0x0000001c1c1cc220 */ /* 0x010fe20000400000 */
[--C-:B------:R-:W-:Y:S01]  /*6190*/  FFMA R37, R37, UR4, -R126.reuse ;  /* 0x0000000425257c23 */ /* 0x100fe2000800087e */
[----:B------:R-:W-:Y:S01]  /*61a0*/  ULDC UR4, c[0x0][0x604] ;  /* 0x0001810000047ab9 */ /* 0x000fe20000000800 */
[----:B------:R-:W-:Y:S01]  /*61b0*/  FSETP.GEU.AND P4, PT, R25, -126, PT ;  /* 0xc2fc00001900780b */ /* 0x000fe20003f8e000 */
[----:B------:R-:W-:Y:S01]  /*61c0*/  @!P2 FMUL R33, R33, 0.5 ;  /* 0x3f0000002121a820 */ /* 0x000fe20000400000 */
[----:B------:R2:W4:Y:S01]  /*61d0*/  MUFU.EX2 R32, R134 ;  /* 0x0000008600207308 */ /* 0x0005220000000800 */
[--C-:B-1----:R-:W-:Y:S01]  /*61e0*/  FFMA R29, R40, UR4, -R126.reuse ;  /* 0x00000004281d7c23 */ /* 0x102fe2000800087e */
[----:B------:R-:W-:Y:S01]  /*61f0*/  ULDC UR4, c[0x0][0x604] ;  /* 0x0001810000047ab9 */ /* 0x000fe20000000800 */
[----:B-----5:R-:W-:Y:S01]  /*6200*/  @!P1 FMUL R131, R131, R131 ;  /* 0x0000008383839220 */ /* 0x020fe20000400000 */
[--C-:B------:R-:W-:Y:S01]  /*6210*/  FFMA R41, R41, UR4, -R126.reuse ;  /* 0x0000000429297c23 */ /* 0x100fe2000800087e */
[----:B------:R-:W-:Y:S01]  /*6220*/  FSETP.GEU.AND P1, PT, R37, -126, PT ;  /* 0xc2fc00002500780b */ /* 0x000fe20003f2e000 */
[----:B------:R-:W-:Y:S01]  /*6230*/  ULDC UR4, c[0x0][0x604] ;  /* 0x0001810000047ab9 */ /* 0x000fe20000000800 */
[--C-:B------:R-:W-:Y:S01]  /*6240*/  FFMA R136, R133, UR7, -R126.reuse ;  /* 0x0000000785887c23 */ /* 0x100fe2000800087e */
[----:B------:R1:W5:Y:S01]  /*6250*/  MUFU.EX2 R36, R138 ;  /* 0x0000008a00247308 */ /* 0x0003620000000800 */
[----:B---3--:R-:W-:Y:S01]  /*6260*/  @!P5 FMUL R135, R135, R135 ;  /* 0x000000878787d220 */ /* 0x008fe20000400000 */
[----:B------:R-:W-:Y:S01]  /*6270*/  FSETP.GEU.AND P5, PT, R41, -126, PT ;  /* 0xc2fc00002900780b */ /* 0x000fe20003fae000 */
[----:B------:R-:W-:Y:S01]  /*6280*/  @!P4 FMUL R25, R25, 0.5 ;  /* 0x3f0000001919c820 */ /* 0x000fe20000400000 */
[--C-:B--2---:R-:W-:Y:S01]  /*6290*/  FFMA R134, R145, UR11, -R126.reuse ;  /* 0x0000000b91867c23 */ /* 0x104fe2000800087e */
[--C-:B------:R-:W-:Y:S01]  /*62a0*/  FFMA R133, R140, UR9, -R126.reuse ;  /* 0x000000098c857c23 */ /* 0x100fe2000800087e */
[----:B------:R-:W-:Y:S01]  /*62b0*/  FFMA R145, R148, UR12, -R126 ;  /* 0x0000000c94917c23 */ /* 0x000fe2000800087e */
[----:B------:R-:W-:Y:S01]  /*62c0*/  FADD R140, R21, R98 ;  /* 0x00000062158c7221 */ /* 0x000fe20000000000 */
[----:B------:R2:W3:Y:S01]  /*62d0*/  MUFU.EX2 R139, R33 ;  /* 0x00000021008b7308 */ /* 0x0004e20000000800 */
[----:B----4-:R-:W-:Y:S01]  /*62e0*/  @!P6 FMUL R32, R32, R32 ;  /* 0x000000202020e220 */ /* 0x010fe20000400000 */
[----:B------:R-:W-:Y:S01]  /*62f0*/  FSETP.GEU.AND P6, PT, R29, -126, PT ;  /* 0xc2fc00001d00780b */ /* 0x000fe20003fce000 */
[----:B------:R-:W-:Y:S01]  /*6300*/  @!P1 FMUL R37, R37, 0.5 ;  /* 0x3f00000025259820 */ /* 0x000fe20000400000 */
[----:B-1----:R-:W-:Y:S01]  /*6310*/  FFMA R138, R149, UR8, -R126 ;  /* 0x00000008958a7c23 */ /* 0x002fe2000800087e */
[----:B------:R-:W-:-:S02]  /*6320*/  FADD R148, R38, R103 ;  /* 0x0000006726947221 */ /* 0x000fc40000000000 */
[----:B------:R-:W-:Y:S01]  /*6330*/  @!P5 FMUL R41, R41, 0.5 ;  /* 0x3f0000002929d820 */ /* 0x000fe20000400000 */
[----:B------:R1:W4:Y:S01]  /*6340*/  MUFU.EX2 R40, R25 ;  /* 0x0000001900287308 */ /* 0x0003220000000800 */
[--C-:B--2---:R-:W-:Y:S01]  /*6350*/  FFMA R33, R44, UR4, -R126.reuse ;  /* 0x000000042c217c23 */ /* 0x104fe2000800087e */
[----:B-----5:R-:W-:Y:S01]  /*6360*/  @!P3 FMUL R36, R36, R36 ;  /* 0x000000242424b220 */ /* 0x020fe20000400000 */
[----:B------:R-:W-:Y:S02]  /*6370*/  ULDC UR4, c[0x0][0x604] ;  /* 0x0001810000047ab9 */ /* 0x000fe40000000800 */
[--C-:B------:R-:W-:Y:S01]  /*6380*/  FFMA R45, R45, UR4, -R126.reuse ;  /* 0x000000042d2d7c23 */ /* 0x100fe2000800087e */
[----:B------:R-:W-:Y:S01]  /*6390*/  FSETP.GEU.AND P3, PT, R33, -126, PT ;  /* 0xc2fc00002100780b */ /* 0x000fe20003f6e000 */
[----:B------:R-:W-:Y:S01]  /*63a0*/  @!P6 FMUL R29, R29, 0.5 ;  /* 0x3f0000001d1de820 */ /* 0x000fe20000400000 */
[----:B------:R-:W2:Y:S01]  /*63b0*/  MUFU.EX2 R143, R37 ;  /* 0x00000025008f7308 */ /* 0x000ea20000000800 */
[----:B------:R-:W-:Y:S01]  /*63c0*/  ULDC UR4, c[0x0][0x604] ;  /* 0x0001810000047ab9 */ /* 0x000fe20000000800 */
[----:B---3--:R-:W-:Y:S01]  /*63d0*/  @!P2 FMUL R139, R139, R139 ;  /* 0x0000008b8b8ba220 */ /* 0x008fe20000400000 */
[--C-:B-1----:R-:W-:Y:S01]  /*63e0*/  FFMA R25, R48, UR4, -R126.reuse ;  /* 0x0000000430197c23 */ /* 0x102fe2000800087e */
[----:B------:R-:W-:Y:S01]  /*63f0*/  ULDC UR4, c[0x0][0x604] ;  /* 0x0001810000047ab9 */ /* 0x000fe20000000800 */
[----:B------:R-:W-:Y:S01]  /*6400*/  FSETP.GEU.AND P2, PT, R45, -126, PT ;  /* 0xc2fc00002d00780b */ /* 0x000fe20003f4e000 */
[----:B------:R-:W-:Y:S01]  /*6410*/  FFMA R49, R49, UR4, -R126 ;  /* 0x0000000431317c23 */ /* 0x000fe2000800087e */
[----:B------:R-:W-:Y:S01]  /*6420*/  ULDC UR4, c[0x0][0x604] ;  /* 0x0001810000047ab9 */ /* 0x000fe20000000800 */
[----:B------:R-:W1:Y:S01]  /*6430*/  MUFU.EX2 R147, R41 ;  /* 0x0000002900937308 */ /* 0x000e620000000800 */
[----:B----4-:R-:W-:Y:S01]  /*6440*/  @!P4 FMUL R40, R40, R40 ;  /* 0x000000282828c220 */ /* 0x010fe20000400000 */
[----:B------:R-:W-:Y:S01]  /*6450*/  FSETP.GEU.AND P4, PT, R25, -126, PT ;  /* 0xc2fc00001900780b */ /* 0x000fe20003f8e000 */
[----:B------:R-:W-:-:S05]  /*6460*/  @!P3 FMUL R33, R33, 0.5 ;  /* 0x3f0000002121b820 */ /* 0x000fca0000400000 */
[----:B------:R3:W4:Y:S01]  /*6470*/  MUFU.EX2 R44, R29 ;  /* 0x0000001d002c7308 */ /* 0x0007220000000800 */
[----:B--2---:R-:W-:Y:S01]  /*6480*/  @!P1 FMUL R143, R143, R143 ;  /* 0x0000008f8f8f9220 */ /* 0x004fe20000400000 */
[----:B------:R-:W-:Y:S01]  /*6490*/  FSETP.GEU.AND P1, PT, R49, -126, PT ;  /* 0xc2fc00003100780b */ /* 0x000fe20003f2e000 */
[----:B------:R-:W-:-:S04]  /*64a0*/  @!P2 FMUL R45, R45, 0.5 ;  /* 0x3f0000002d2da820 */ /* 0x000fc80000400000 */
[----:B------:R-:W-:Y:S01]  /*64b0*/  @!P4 FMUL R25, R25, 0.5 ;  /* 0x3f0000001919c820 */ /* 0x000fe20000400000 */
[----:B------:R2:W5:Y:S01]  /*64c0*/  MUFU.EX2 R48, R33 ;  /* 0x0000002100307308 */ /* 0x0005620000000800 */
[--C-:B---3--:R-:W-:Y:S01]  /*64d0*/  FFMA R29, R52, UR4, -R126.reuse ;  /* 0x00000004341d7c23 */ /* 0x108fe2000800087e */
[----:B------:R-:W-:Y:S01]  /*64e0*/  ULDC UR4, c[0x0][0x604] ;  /* 0x0001810000047ab9 */ /* 0x000fe20000000800 */
[----:B-1----:R-:W-:Y:S01]  /*64f0*/  @!P5 FMUL R147, R147, R147 ;  /* 0x000000939393d220 */ /* 0x002fe20000400000 */
[--C-:B------:R-:W-:Y:S01]  /*6500*/  FFMA R53, R53, UR4, -R126.reuse ;  /* 0x0000000435357c23 */ /* 0x100fe2000800087e */
[----:B------:R-:W-:Y:S02]  /*6510*/  ULDC UR4, c[0x0][0x604] ;  /* 0x0001810000047ab9 */ /* 0x000fe40000000800 */
[----:B------:R-:W-:Y:S01]  /*6520*/  @!P1 FMUL R49, R49, 0.5 ;  /* 0x3f00000031319820 */ /* 0x000fe20000400000 */
[----:B------:R1:W3:Y:S01]  /*6530*/  MUFU.EX2 R151, R45 ;  /* 0x0000002d00977308 */ /* 0x0002e20000000800 */
[----:B------:R-:W-:Y:S01]  /*6540*/  FSETP.GEU.AND P5, PT, R53, -126, PT ;  /* 0xc2fc00003500780b */ /* 0x000fe20003fae000 */
[----:B----4-:R-:W-:Y:S01]  /*6550*/  @!P6 FMUL R44, R44, R44 ;  /* 0x0000002c2c2ce220 */ /* 0x010fe20000400000 */
[----:B------:R-:W-:Y:S01]  /*6560*/  FSETP.GEU.AND P6, PT, R29, -126, PT ;  /* 0xc2fc00001d00780b */ /* 0x000fe20003fce000 */
[----:B--2---:R-:W-:Y:S01]  /*6570*/  FFMA R33, R56, UR4, -R126 ;  /* 0x0000000438217c23 */ /* 0x004fe2000800087e */
[----:B------:R-:W-:-:S02]  /*6580*/  ULDC UR4, c[0x0][0x604] ;  /* 0x0001810000047ab9 */ /* 0x000fc40000000800 */
[--C-:B------:R-:W-:Y:S01]  /*6590*/  FFMA R57, R57, UR4, -R126.reuse ;  /* 0x0000000439397c23 */ /* 0x100fe2000800087e */
[----:B------:R2:W4:Y:S01]  /*65a0*/  MUFU.EX2 R52, R25 ;  /* 0x0000001900347308 */ /* 0x0005220000000800 */
[----:B-----5:R-:W-:Y:S01]  /*65b0*/  @!P3 FMUL R48, R48, R48 ;  /* 0x000000303030b220 */ /* 0x020fe20000400000 */
[----:B------:R-:W-:Y:S01]  /*65c0*/  FSETP.GEU.AND P3, PT, R33, -126, PT ;  /* 0xc2fc00002100780b */ /* 0x000fe20003f6e000 */
[----:B------:R-:W-:Y:S01]  /*65d0*/  ULDC UR4, c[0x0][0x604] ;  /* 0x0001810000047ab9 */ /* 0x000fe20000000800 */
[----:B-1----:R-:W-:Y:S01]  /*65e0*/  FFMA R45, R144, UR6, -R126 ;  /* 0x00000006902d7c23 */ /* 0x002fe2000800087e */
[----:B------:R-:W-:Y:S01]  /*65f0*/  FADD R144, R35, R86 ;  /* 0x0000005623907221 */ /* 0x000fe20000000000 */
[----:B------:R-:W-:Y:S01]  /*6600*/  @!P5 FMUL R53, R53, 0.5 ;  /* 0x3f0000003535d820 */ /* 0x000fe20000400000 */
[----:B------:R-:W-:Y:S01]  /*6610*/  F2FP.F16.F32.PACK_AB R35, R22, R35 ;  /* 0x000000231623723e */ /* 0x000fe200000000ff */
[----:B------:R1:W5:Y:S01]  /*6620*/  MUFU.EX2 R153, R49 ;  /* 0x0000003100997308 */ /* 0x0003620000000800 */
[----:B------:R-:W-:Y:S01]  /*6630*/  @!P6 FMUL R29, R29, 0.5 ;  /* 0x3f0000001d1de820 */ /* 0x000fe20000400000 */
[--C-:B--2---:R-:W-:Y:S01]  /*6640*/  FFMA R25, R60, UR4, -R126.reuse ;  /* 0x000000043c197c23 */ /* 0x104fe2000800087e */
[----:B------:R-:W-:Y:S01]  /*6650*/  ULDC UR4, c[0x0][0x604] ;  /* 0x0001810000047ab9 */ /* 0x000fe20000000800 */
[----:B---3--:R-:W-:Y:S01]  /*6660*/  @!P2 FMUL R151, R151, R151 ;  /* 0x000000979797a220 */ /* 0x008fe20000400000 */
[----:B------:R-:W-:Y:S01]  /*6670*/  FSETP.GEU.AND P2, PT, R57, -126, PT ;  /* 0xc2fc00003900780b */ /* 0x000fe20003f4e000 */
[----:B------:R-:W-:Y:S01]  /*6680*/  FFMA R61, R61, UR4, -R126 ;  /* 0x000000043d3d7c23 */ /* 0x000fe2000800087e */
[----:B------:R-:W-:Y:S01]  /*6690*/  @!P3 FMUL R33, R33, 0.5 ;  /* 0x3f0000002121b820 */ /* 0x000fe20000400000 */
[----:B------:R2:W3:Y:S01]  /*66a0*/  MUFU.EX2 R155, R53 ;  /* 0x00000035009b7308 */ /* 0x0004e20000000800 */
[----:B------:R-:W-:Y:S01]  /*66b0*/  ULDC UR4, c[0x0][0x604] ;  /* 0x0001810000047ab9 */ /* 0x000fe20000000800 */
[----:B----4-:R-:W-:Y:S01]  /*66c0*/  @!P4 FMUL R52, R52, R52 ;  /* 0x000000343434c220 */ /* 0x010fe20000400000 */
[----:B------:R-:W-:Y:S01]  /*66d0*/  FSETP.GEU.AND P4, PT, R25, -126, PT ;  /* 0xc2fc00001900780b */ /* 0x000fe20003f8e000 */
[----:B-1----:R-:W-:-:S04]  /*66e0*/  FADD R49, R54, R119 ;  /* 0x0000007736317221 */ /* 0x002fc80000000000 */
[----:B------:R1:W4:Y:S01]  /*66f0*/  MUFU.EX2 R56, R29 ;  /* 0x0000001d00387308 */ /* 0x0003220000000800 */
[----:B-----5:R-:W-:Y:S01]  /*6700*/  @!P1 FMUL R153, R153, R153 ;  /* 0x0000009999999220 */ /* 0x020fe20000400000 */
[----:B------:R-:W-:Y:S01]  /*6710*/  FSETP.GEU.AND P1, PT, R61, -126, PT ;  /* 0xc2fc00003d00780b */ /* 0x000fe20003f2e000 */
[----:B------:R-:W-:Y:S01]  /*6720*/  @!P2 FMUL R57, R57, 0.5 ;  /* 0x3f0000003939a820 */ /* 0x000fe20000400000 */
[----:B------:R-:W-:Y:S01]  /*6730*/  FADD R144, R144, R49 ;  /* 0x0000003190907221 */ /* 0x000fe20000000000 */
[----:B------:R-:W-:Y:S01]  /*6740*/  FADD R49, R55, R118 ;  /* 0x0000007637317221 */ /* 0x000fe20000000000 */
[----:B--2---:R-:W-:Y:S02]  /*6750*/  FADD R53, R16, R75 ;  /* 0x0000004b10357221 */ /* 0x004fe40000000000 */
[----:B------:R2:W5:Y:S01]  /*6760*/  MUFU.EX2 R60, R33 ;  /* 0x00000021003c7308 */ /* 0x0005620000000800 */
[--C-:B-1----:R-:W-:Y:S01]  /*6770*/  FFMA R29, R64, UR4, -R126.reuse ;  /* 0x00000004401d7c23 */ /* 0x102fe2000800087e */
[----:B------:R-:W-:Y:S01]  /*6780*/  ULDC UR4, c[0x0][0x604] ;  /* 0x0001810000047ab9 */ /* 0x000fe20000000800 */
[----:B---3--:R-:W-:Y:S01]  /*6790*/  @!P5 FMUL R155, R155, R155 ;  /* 0x0000009b9b9bd220 */ /* 0x008fe20000400000 */
[--C-:B------:R-:W-:Y:S01]  /*67a0*/  FFMA R65, R65, UR4, -R126.reuse ;  /* 0x0000000441417c23 */ /* 0x100fe2000800087e */
[----:B------:R-:W-:Y:S01]  /*67b0*/  ULDC UR4, c[0x0][0x604] ;  /* 0x0001810000047ab9 */ /* 0x000fe20000000800 */
[----:B------:R-:W-:Y:S01]  /*67c0*/  @!P4 FMUL R25, R25, 0.5 ;  /* 0x3f0000001919c820 */ /* 0x000fe20000400000 */
[----:B------:R-:W-:Y:S01]  /*67d0*/  @!P1 FMUL R61, R61, 0.5 ;  /* 0x3f0000003d3d9820 */ /* 0x000fe20000400000 */
[----:B------:R1:W3:Y:S01]  /*67e0*/  MUFU.EX2 R157, R57 ;  /* 0x00000039009d7308 */ /* 0x0002e20000000800 */
[----:B------:R-:W-:Y:S01]  /*67f0*/  FSETP.GEU.AND P5, PT, R65, -126, PT ;  /* 0xc2fc00004100780b */ /* 0x000fe20003fae000 */
[----:B----4-:R-:W-:Y:S01]  /*6800*/  @!P6 FMUL R56, R56, R56 ;  /* 0x000000383838e220 */ /* 0x010fe20000400000 */
[----:B------:R-:W-:Y:S01]  /*6810*/  FSETP.GEU.AND P6, PT, R29, -126, PT ;  /* 0xc2fc00001d00780b */ /* 0x000fe20003fce000 */
[----:B--2---:R-:W-:Y:S01]  /*6820*/  FFMA R33, R68, UR4, -R126 ;  /* 0x0000000444217c23 */ /* 0x004fe2000800087e */
[----:B------:R-:W-:-:S02]  /*6830*/  ULDC UR4, c[0x0][0x604] ;  /* 0x0001810000047ab9 */ /* 0x000fc40000000800 */
[----:B------:R-:W-:Y:S01]  /*6840*/  FFMA R69, R69, UR4, -R126 ;  /* 0x0000000445457c23 */ /* 0x000fe2000800087e */
[----:B------:R2:W4:Y:S01]  /*6850*/  MUFU.EX2 R64, R25 ;  /* 0x0000001900407308 */ /* 0x0005220000000800 */
[----:B-----5:R-:W-:Y:S01]  /*6860*/  @!P3 FMUL R60, R60, R60 ;  /* 0x0000003c3c3cb220 */ /* 0x020fe20000400000 */
[----:B------:R-:W-:Y:S01]  /*6870*/  FSETP.GEU.AND P3, PT, R33, -126, PT ;  /* 0xc2fc00002100780b */ /* 0x000fe20003f6e000 */
[----:B------:R-:W-:Y:S01]  /*6880*/  ULDC UR4, c[0x0][0x604] ;  /* 0x0001810000047ab9 */ /* 0x000fe20000000800 */
[----:B-1----:R-:W-:Y:S01]  /*6890*/  FADD R57, R19, R90 ;  /* 0x0000005a13397221 */ /* 0x002fe20000000000 */
[----:B------:R-:W-:Y:S01]  /*68a0*/  F2FP.F16.F32.PACK_AB R38, R155, R56 ;  /* 0x000000389b26723e */ /* 0x000fe200000000ff */
[----:B------:R-:W-:Y:S02]  /*68b0*/  @!P5 FMUL R65, R65, 0.5 ;  /* 0x3f0000004141d820 */ /* 0x000fe40000400000 */
[----:B------:R-:W1:Y:S01]  /*68c0*/  MUFU.EX2 R159, R61 ;  /* 0x0000003d009f7308 */ /* 0x000e620000000800 */
[----:B------:R-:W-:Y:S01]  /*68d0*/  @!P6 FMUL R29, R29, 0.5 ;  /* 0x3f0000001d1de820 */ /* 0x000fe20000400000 */
[--C-:B--2---:R-:W-:Y:S01]  /*68e0*/  FFMA R25, R72, UR4, -R126.reuse ;  /* 0x0000000448197c23 */ /* 0x104fe2000800087e */
[----:B------:R-:W-:Y:S01]  /*68f0*/  ULDC UR4, c[0x0][0x604] ;  /* 0x0001810000047ab9 */ /* 0x000fe20000000800 */
[----:B---3--:R-:W-:Y:S01]  /*6900*/  @!P2 FMUL R157, R157, R157 ;  /* 0x0000009d9d9da220 */ /* 0x008fe20000400000 */
[----:B------:R-:W-:Y:S01]  /*6910*/  FSETP.GEU.AND P2, PT, R69, -126, PT ;  /* 0xc2fc00004500780b */ /* 0x000fe20003f4e000 */
[----:B------:R-:W-:Y:S01]  /*6920*/  FFMA R73, R73, UR4, -R126 ;  /* 0x0000000449497c23 */ /* 0x000fe2000800087e */
[----:B------:R-:W-:Y:S01]  /*6930*/  @!P3 FMUL R33, R33, 0.5 ;  /* 0x3f0000002121b820 */ /* 0x000fe20000400000 */
[----:B------:R-:W2:Y:S01]  /*6940*/  MUFU.EX2 R161, R65 ;  /* 0x0000004100a17308 */ /* 0x000ea20000000800 */
[----:B------:R-:W-:Y:S01]  /*6950*/  ULDC UR4, c[0x0][0x604] ;  /* 0x0001810000047ab9 */ /* 0x000fe20000000800 */
[----:B----4-:R-:W-:Y:S01]  /*6960*/  @!P4 FMUL R64, R64, R64 ;  /* 0x000000404040c220 */ /* 0x010fe20000400000 */
[----:B------:R-:W-:Y:S01]  /*6970*/  FSETP.GEU.AND P4, PT, R25, -126, PT ;  /* 0xc2fc00001900780b */ /* 0x000fe20003f8e000 */
[----:B------:R-:W-:Y:S01]  /*6980*/  FADD R170, R57, R152 ;  /* 0x0000009839aa7221 */ /* 0x000fe20000000000 */
[----:B------:R-:W-:-:S03]  /*6990*/  FADD R152, R63, R24 ;  /* 0x000000183f987221 */ /* 0x000fc60000000000 */
[----:B------:R3:W4:Y:S01]  /*69a0*/  MUFU.EX2 R68, R29 ;  /* 0x0000001d00447308 */ /* 0x0007220000000800 */
[----:B-1----:R-:W-:Y:S01]  /*69b0*/  @!P1 FMUL R159, R159, R159 ;  /* 0x0000009f9f9f9220 */ /* 0x002fe20000400000 */
[----:B------:R-:W-:Y:S01]  /*69c0*/  FSETP.GEU.AND P1, PT, R73, -126, PT ;  /* 0xc2fc00004900780b */ /* 0x000fe20003f2e000 */
[----:B------:R-:W-:-:S05]  /*69d0*/  @!P2 FMUL R69, R69, 0.5 ;  /* 0x3f0000004545a820 */ /* 0x000fca0000400000 */
[----:B------:R1:W5:Y:S01]  /*69e0*/  MUFU.EX2 R72, R33 ;  /* 0x0000002100487308 */ /* 0x0003620000000800 */
[--C-:B---3--:R-:W-:Y:S01]  /*69f0*/  FFMA R29, R76, UR4, -R126.reuse ;  /* 0x000000044c1d7c23 */ /* 0x108fe2000800087e */
[----:B------:R-:W-:Y:S01]  /*6a00*/  ULDC UR4, c[0x0][0x604] ;  /* 0x0001810000047ab9 */ /* 0x000fe20000000800 */
[----:B--2---:R-:W-:Y:S01]  /*6a10*/  @!P5 FMUL R161, R161, R161 ;  /* 0x000000a1a1a1d220 */ /* 0x004fe20000400000 */
[--C-:B------:R-:W-:Y:S01]  /*6a20*/  FFMA R77, R77, UR4, -R126.reuse ;  /* 0x000000044d4d7c23 */ /* 0x100fe2000800087e */
[----:B------:R-:W-:Y:S01]  /*6a30*/  ULDC UR4, c[0x0][0x604] ;  /* 0x0001810000047ab9 */ /* 0x000fe20000000800 */
[----:B------:R-:W-:Y:S01]  /*6a40*/  @!P4 FMUL R25, R25, 0.5 ;  /* 0x3f0000001919c820 */ /* 0x000fe20000400000 */
[----:B------:R-:W-:Y:S01]  /*6a50*/  @!P1 FMUL R73, R73, 0.5 ;  /* 0x3f00000049499820 */ /* 0x000fe20000400000 */
[----:B------:R-:W2:Y:S01]  /*6a60*/  MUFU.EX2 R163, R69 ;  /* 0x0000004500a37308 */ /* 0x000ea20000000800 */
[----:B------:R-:W-:Y:S01]  /*6a70*/  FSETP.GEU.AND P5, PT, R77, -126, PT ;  /* 0xc2fc00004d00780b */ /* 0x000fe20003fae000 */
[----:B----4-:R-:W-:Y:S01]  /*6a80*/  @!P6 FMUL R68, R68, R68 ;  /* 0x000000444444e220 */ /* 0x010fe20000400000 */
[----:B------:R-:W-:Y:S01]  /*6a90*/  FSETP.GEU.AND P6, PT, R29, -126, PT ;  /* 0xc2fc00001d00780b */ /* 0x000fe20003fce000 */
[----:B-1----:R-:W-:Y:S01]  /*6aa0*/  FFMA R33, R80, UR4, -R126 ;  /* 0x0000000450217c23 */ /* 0x002fe2000800087e */
[----:B------:R-:W-:-:S02]  /*6ab0*/  ULDC UR4, c[0x0][0x604] ;  /* 0x0001810000047ab9 */ /* 0x000fc40000000800 */
[----:B------:R-:W-:Y:S01]  /*6ac0*/  FFMA R81, R81, UR4, -R126 ;  /* 0x0000000451517c23 */ /* 0x000fe2000800087e */
[----:B------:R1:W3:Y:S01]  /*6ad0*/  MUFU.EX2 R76, R25 ;  /* 0x00000019004c7308 */ /* 0x0002e20000000800 */
[----:B-----5:R-:W-:Y:S01]  /*6ae0*/  @!P3 FMUL R72, R72, R72 ;  /* 0x000000484848b220 */ /* 0x020fe20000400000 */
[----:B------:R-:W-:Y:S01]  /*6af0*/  FSETP.GEU.AND P3, PT, R33, -126, PT ;  /* 0xc2fc00002100780b */ /* 0x000fe20003f6e000 */
[----:B------:R-:W-:-:S03]  /*6b00*/  ULDC UR4, c[0x0][0x604] ;  /* 0x0001810000047ab9 */ /* 0x000fc60000000800 */
[----:B------:R-:W-:Y:S02]  /*6b10*/  @!P5 FMUL R77, R77, 0.5 ;  /* 0x3f0000004d4dd820 */ /* 0x000fe40000400000 */
[----:B------:R-:W4:Y:S01]  /*6b20*/  MUFU.EX2 R165, R73 ;  /* 0x0000004900a57308 */ /* 0x000f220000000800 */
[----:B------:R-:W-:Y:S01]  /*6b30*/  @!P6 FMUL R29, R29, 0.5 ;  /* 0x3f0000001d1de820 */ /* 0x000fe20000400000 */
[--C-:B-1----:R-:W-:Y:S01]  /*6b40*/  FFMA R25, R84, UR4, -R126.reuse ;  /* 0x0000000454197c23 */ /* 0x102fe2000800087e */
[----:B------:R-:W-:Y:S01]  /*6b50*/  ULDC UR4, c[0x0][0x604] ;  /* 0x0001810000047ab9 */ /* 0x000fe20000000800 */
[----:B--2---:R-:W-:Y:S01]  /*6b60*/  @!P2 FMUL R163, R163, R163 ;  /* 0x000000a3a3a3a220 */ /* 0x004fe20000400000 */
[----:B------:R-:W-:Y:S01]  /*6b70*/  FSETP.GEU.AND P2, PT, R81, -126, PT ;  /* 0xc2fc00005100780b */ /* 0x000fe20003f4e000 */
[--C-:B------:R-:W-:Y:S01]  /*6b80*/  FFMA R85, R85, UR4, -R126.reuse ;  /* 0x0000000455557c23 */ /* 0x100fe2000800087e */
[----:B------:R-:W-:Y:S01]  /*6b90*/  @!P3 FMUL R33, R33, 0.5 ;  /* 0x3f0000002121b820 */ /* 0x000fe20000400000 */
[----:B------:R-:W1:Y:S01]  /*6ba0*/  MUFU.EX2 R167, R77 ;  /* 0x0000004d00a77308 */ /* 0x000e620000000800 */
[----:B------:R-:W-:Y:S01]  /*6bb0*/  ULDC UR4, c[0x0][0x604] ;  /* 0x0001810000047ab9 */ /* 0x000fe20000000800 */
[----:B---3--:R-:W-:Y:S01]  /*6bc0*/  @!P4 FMUL R76, R76, R76 ;  /* 0x0000004c4c4cc220 */ /* 0x008fe20000400000 */
[----:B------:R-:W-:Y:S01]  /*6bd0*/  FFMA R171, R88, UR4, -R126 ;  /* 0x0000000458ab7c23 */ /* 0x000fe2000800087e */
[----:B------:R-:W-:Y:S01]  /*6be0*/  ULDC UR4, c[0x0][0x604] ;  /* 0x0001810000047ab9 */ /* 0x000fe20000000800 */
[----:B------:R-:W-:-:S03]  /*6bf0*/  FSETP.GEU.AND P4, PT, R25, -126, PT ;  /* 0xc2fc00001900780b */ /* 0x000fc60003f8e000 */
[----:B------:R2:W3:Y:S01]  /*6c00*/  MUFU.EX2 R80, R29 ;  /* 0x0000001d00507308 */ /* 0x0004e20000000800 */
[----:B----4-:R-:W-:Y:S01]  /*6c10*/  @!P1 FMUL R165, R165, R165 ;  /* 0x000000a5a5a59220 */ /* 0x010fe20000400000 */
[----:B------:R-:W-:Y:S01]  /*6c20*/  FSETP.GEU.AND P1, PT, R85, -126, PT ;  /* 0xc2fc00005500780b */ /* 0x000fe20003f2e000 */
[----:B------:R-:W-:-:S05]  /*6c30*/  @!P2 FMUL R81, R81, 0.5 ;  /* 0x3f0000005151a820 */ /* 0x000fca0000400000 */
[----:B------:R4:W5:Y:S01]  /*6c40*/  MUFU.EX2 R84, R33 ;  /* 0x0000002100547308 */ /* 0x0009620000000800 */
[--C-:B--2---:R-:W-:Y:S01]  /*6c50*/  FFMA R29, R89, UR4, -R126.reuse ;  /* 0x00000004591d7c23 */ /* 0x104fe2000800087e */
[----:B-1----:R-:W-:Y:S01]  /*6c60*/  @!P5 FMUL R167, R167, R167 ;  /* 0x000000a7a7a7d220 */ /* 0x002fe20000400000 */
[----:B------:R-:W-:Y:S01]  /*6c70*/  ULDC UR4, c[0x0][0x604] ;  /* 0x0001810000047ab9 */ /* 0x000fe20000000800 */
[----:B------:R-:W-:Y:S02]  /*6c80*/  @!P4 FMUL R25, R25, 0.5 ;  /* 0x3f0000001919c820 */ /* 0x000fe40000400000 */
[----:B------:R-:W-:Y:S01]  /*6c90*/  FSETP.GEU.AND P5, PT, R29, -126, PT ;  /* 0xc2fc00001d00780b */ /* 0x000fe20003fae000 */
[----:B------:R-:W-:Y:S01]  /*6ca0*/  @!P1 FMUL R85, R85, 0.5 ;  /* 0x3f00000055559820 */ /* 0x000fe20000400000 */
[----:B------:R-:W1:Y:S01]  /*6cb0*/  MUFU.EX2 R169, R81 ;  /* 0x0000005100a97308 */ /* 0x000e620000000800 */
[----:B---3--:R-:W-:Y:S01]  /*6cc0*/  @!P6 FMUL R80, R80, R80 ;  /* 0x000000505050e220 */ /* 0x008fe20000400000 */
[----:B------:R-:W-:Y:S01]  /*6cd0*/  FSETP.GEU.AND P6, PT, R171, -126, PT ;  /* 0xc2fc0000ab00780b */ /* 0x000fe20003fce000 */
[----:B----4-:R-:W-:Y:S01]  /*6ce0*/  FFMA R33, R92, UR4, -R126 ;  /* 0x000000045c217c23 */ /* 0x010fe2000800087e */
[----:B------:R-:W-:-:S04]  /*6cf0*/  ULDC UR4, c[0x0][0x604] ;  /* 0x0001810000047ab9 */ /* 0x000fc80000000800 */
[----:B------:R2:W3:Y:S01]  /*6d00*/  MUFU.EX2 R88, R25 ;  /* 0x0000001900587308 */ /* 0x0004e20000000800 */
[----:B-----5:R-:W-:Y:S01]  /*6d10*/  @!P3 FMUL R84, R84, R84 ;  /* 0x000000545454b220 */ /* 0x020fe20000400000 */
[----:B------:R-:W-:Y:S01]  /*6d20*/  FSETP.GEU.AND P3, PT, R33, -126, PT ;  /* 0xc2fc00002100780b */ /* 0x000fe20003f6e000 */
[----:B------:R-:W-:-:S04]  /*6d30*/  @!P5 FMUL R29, R29, 0.5 ;  /* 0x3f0000001d1dd820 */ /* 0x000fc80000400000 */
[----:B------:R-:W-:Y:S01]  /*6d40*/  @!P6 FMUL R171, R171, 0.5 ;  /* 0x3f000000ababe820 */ /* 0x000fe20000400000 */
[----:B------:R4:W5:Y:S01]  /*6d50*/  MUFU.EX2 R89, R85 ;  /* 0x0000005500597308 */ /* 0x0009620000000800 */
[--C-:B--2---:R-:W-:Y:S01]  /*6d60*/  FFMA R25, R93, UR4, -R126.reuse ;  /* 0x000000045d197c23 */ /* 0x104fe2000800087e */
[----:B------:R-:W-:Y:S01]  /*6d70*/  ULDC UR4, c[0x0][0x604] ;  /* 0x0001810000047ab9 */ /* 0x000fe20000000800 */
[----:B-1----:R-:W-:Y:S01]  /*6d80*/  @!P2 FMUL R169, R169, R169 ;  /* 0x000000a9a9a9a220 */ /* 0x002fe20000400000 */
[--C-:B------:R-:W-:Y:S01]  /*6d90*/  FFMA R37, R96, UR4, -R126.reuse ;  /* 0x0000000460257c23 */ /* 0x100fe2000800087e */
[----:B------:R-:W-:Y:S01]  /*6da0*/  ULDC UR4, c[0x0][0x604] ;  /* 0x0001810000047ab9 */ /* 0x000fe20000000800 */
[----:B------:R-:W-:Y:S01]  /*6db0*/  FSETP.GEU.AND P2, PT, R25, -126, PT ;  /* 0xc2fc00001900780b */ /* 0x000fe20003f4e000 */
[----:B------:R-:W-:Y:S01]  /*6dc0*/  FFMA R41, R97, UR4, -R126 ;  /* 0x0000000461297c23 */ /* 0x000fe2000800087e */
[----:B------:R1:W2:Y:S01]  /*6dd0*/  MUFU.EX2 R92, R29 ;  /* 0x0000001d005c7308 */ /* 0x0002a20000000800 */
[----:B------:R-:W-:Y:S01]  /*6de0*/  @!P3 FMUL R33, R33, 0.5 ;  /* 0x3f0000002121b820 */ /* 0x000fe20000400000 */
[----:B------:R-:W-:Y:S01]  /*6df0*/  ULDC UR4, c[0x0][0x604] ;  /* 0x0001810000047ab9 */ /* 0x000fe20000000800 */
[----:B---3--:R-:W-:Y:S01]  /*6e00*/  @!P4 FMUL R88, R88, R88 ;  /* 0x000000585858c220 */ /* 0x008fe20000400000 */
[----:B------:R-:W-:Y:S01]  /*6e10*/  FSETP.GEU.AND P4, PT, R37, -126, PT ;  /* 0xc2fc00002500780b */ /* 0x000fe20003f8e000 */
[----:B----4-:R-:W-:Y:S01]  /*6e20*/  FADD R85, R53, R150 ;  /* 0x0000009635557221 */ /* 0x010fe20000000000 */
[----:B------:R-:W-:Y:S01]  /*6e30*/  FADD R53, R26, R91 ;  /* 0x0000005b1a357221 */ /* 0x000fe20000000000 */
[----:B------:R-:W-:Y:S01]  /*6e40*/  FADD R150, R59, R122 ;  /* 0x0000007a3b967221 */ /* 0x000fe20000000000 */
[----:B------:R-:W3:Y:S01]  /*6e50*/  MUFU.EX2 R171, R171 ;  /* 0x000000ab00ab7308 */ /* 0x000ee20000000800 */
[----:B-1----:R-:W-:Y:S01]  /*6e60*/  FFMA R29, R100, UR4, -R126 ;  /* 0x00000004641d7c23 */ /* 0x002fe2000800087e */
[----:B------:R-:W-:Y:S01]  /*6e70*/  ULDC UR4, c[0x0][0x604] ;  /* 0x0001810000047ab9 */ /* 0x000fe20000000800 */
[----:B-----5:R-:W-:Y:S01]  /*6e80*/  @!P1 FMUL R89, R89, R89 ;  /* 0x0000005959599220 */ /* 0x020fe20000400000 */
[----:B------:R-:W-:Y:S01]  /*6e90*/  FSETP.GEU.AND P1, PT, R41, -126, PT ;  /* 0xc2fc00002900780b */ /* 0x000fe20003f2e000 */
[----:B------:R-:W-:Y:S01]  /*6ea0*/  @!P2 FMUL R25, R25, 0.5 ;  /* 0x3f0000001919a820 */ /* 0x000fe20000400000 */
[----:B------:R-:W-:Y:S01]  /*6eb0*/  FADD R172, R53, R150 ;  /* 0x0000009635ac7221 */ /* 0x000fe20000000000 */
[----:B------:R-:W-:Y:S01]  /*6ec0*/  FADD R150, R62, R127 ;  /* 0x0000007f3e967221 */ /* 0x000fe20000000000 */
[----:B------:R1:W4:Y:S01]  /*6ed0*/  MUFU.EX2 R93, R33 ;  /* 0x00000021005d7308 */ /* 0x0003220000000800 */
[----:B--2---:R-:W-:Y:S01]  /*6ee0*/  @!P5 FMUL R92, R92, R92 ;  /* 0x0000005c5c5cd220 */ /* 0x004fe20000400000 */
[----:B------:R-:W-:Y:S01]  /*6ef0*/  @!P4 FMUL R37, R37, 0.5 ;  /* 0x3f0000002525c820 */ /* 0x000fe20000400000 */
[----:B------:R-:W-:Y:S01]  /*6f00*/  FADD R53, R30, R95 ;  /* 0x0000005f1e357221 */ /* 0x000fe20000000000 */
[----:B------:R-:W-:Y:S01]  /*6f10*/  FADD R172, R85, R172 ;  /* 0x000000ac55ac7221 */ /* 0x000fe20000000000 */
[----:B------:R-:W-:-:S02]  /*6f20*/  F2FP.F16.F32.PACK_AB R85, R122, R123 ;  /* 0x0000007b7a55723e */ /* 0x000fc400000000ff */
[----:B------:R-:W-:Y:S01]  /*6f30*/  FADD R175, R53, R152 ;  /* 0x0000009835af7221 */ /* 0x000fe20000000000 */
[----:B------:R2:W5:Y:S01]  /*6f40*/  MUFU.EX2 R96, R25 ;  /* 0x0000001900607308 */ /* 0x0005620000000800 */
[--C-:B-1----:R-:W-:Y:S01]  /*6f50*/  FFMA R33, R101, UR4, -R126.reuse ;  /* 0x0000000465217c23 */ /* 0x102fe2000800087e */
[----:B---3--:R-:W-:Y:S01]  /*6f60*/  @!P6 FMUL R171, R171, R171 ;  /* 0x000000abababe220 */ /* 0x008fe20000400000 */
[----:B------:R-:W-:Y:S01]  /*6f70*/  ULDC UR4, c[0x0][0x604] ;  /* 0x0001810000047ab9 */ /* 0x000fe20000000800 */
[----:B------:R-:W-:Y:S01]  /*6f80*/  FSETP.GEU.AND P6, PT, R29, -126, PT ;  /* 0xc2fc00001d00780b */ /* 0x000fe20003fce000 */
[----:B------:R-:W-:Y:S01]  /*6f90*/  @!P1 FMUL R41, R41, 0.5 ;  /* 0x3f00000029299820 */ /* 0x000fe20000400000 */
[----:B------:R-:W-:Y:S02]  /*6fa0*/  FSETP.GEU.AND P5, PT, R33, -126, PT ;  /* 0xc2fc00002100780b */ /* 0x000fe40003fae000 */
[----:B------:R1:W3:Y:S01]  /*6fb0*/  MUFU.EX2 R97, R37 ;  /* 0x0000002500617308 */ /* 0x0002e20000000800 */
[----:B--2---:R-:W-:Y:S01]  /*6fc0*/  FFMA R25, R104, UR4, -R126 ;  /* 0x0000000468197c23 */ /* 0x004fe2000800087e */
[----:B----4-:R-:W-:Y:S01]  /*6fd0*/  @!P3 FMUL R93, R93, R93 ;  /* 0x0000005d5d5db220 */ /* 0x010fe20000400000 */
[----:B------:R-:W-:-:S03]  /*6fe0*/  ULDC UR4, c[0x0][0x604] ;  /* 0x0001810000047ab9 */ /* 0x000fc60000000800 */
[----:B------:R-:W-:Y:S02]  /*6ff0*/  FSETP.GEU.AND P3, PT, R25, -126, PT ;  /* 0xc2fc00001900780b */ /* 0x000fe40003f6e000 */
[----:B------:R2:W4:Y:S01]  /*7000*/  MUFU.EX2 R100, R41 ;  /* 0x0000002900647308 */ /* 0x0005220000000800 */
[--C-:B-1----:R-:W-:Y:S01]  /*7010*/  FFMA R37, R105, UR4, -R126.reuse ;  /* 0x0000000469257c23 */ /* 0x102fe2000800087e */
[----:B------:R-:W-:Y:S01]  /*7020*/  @!P6 FMUL R29, R29, 0.5 ;  /* 0x3f0000001d1de820 */ /* 0x000fe20000400000 */
[----:B------:R-:W-:Y:S01]  /*7030*/  @!P5 FMUL R33, R33, 0.5 ;  /* 0x3f0000002121d820 */ /* 0x000fe20000400000 */
[----:B------:R-:W-:Y:S01]  /*7040*/  ULDC UR4, c[0x0][0x604] ;  /* 0x0001810000047ab9 */ /* 0x000fe20000000800 */
[----:B-----5:R-:W-:Y:S01]  /*7050*/  @!P2 FMUL R96, R96, R96 ;  /* 0x000000606060a220 */ /* 0x020fe20000400000 */
[----:B------:R-:W-:Y:S02]  /*7060*/  FSETP.GEU.AND P2, PT, R37, -126, PT ;  /* 0xc2fc00002500780b */ /* 0x000fe40003f4e000 */
[----:B------:R-:W1:Y:S01]  /*7070*/  MUFU.EX2 R104, R33 ;  /* 0x0000002100687308 */ /* 0x000e620000000800 */
[----:B--2---:R-:W-:Y:S01]  /*7080*/  FFMA R41, R108, UR4, -R126 ;  /* 0x000000046c297c23 */ /* 0x004fe2000800087e */
[----:B------:R-:W-:Y:S01]  /*7090*/  ULDC UR4, c[0x0][0x604] ;  /* 0x0001810000047ab9 */ /* 0x000fe20000000800 */
[----:B------:R-:W-:Y:S01]  /*70a0*/  @!P3 FMUL R25, R25, 0.5 ;  /* 0x3f0000001919b820 */ /* 0x000fe20000400000 */
[----:B---3--:R-:W-:-:S02]  /*70b0*/  @!P4 FMUL R97, R97, R97 ;  /* 0x000000616161c220 */ /* 0x008fc40000400000 */
[----:B------:R-:W-:Y:S02]  /*70c0*/  FSETP.GEU.AND P4, PT, R41, -126, PT ;  /* 0xc2fc00002900780b */ /* 0x000fe40003f8e000 */
[----:B------:R2:W3:Y:S01]  /*70d0*/  MUFU.EX2 R101, R29 ;  /* 0x0000001d00657308 */ /* 0x0004e20000000800 */
[----:B----4-:R-:W-:Y:S02]  /*70e0*/  @!P1 FMUL R100, R100, R100 ;  /* 0x0000006464649220 */ /* 0x010fe40000400000 */
[----:B------:R-:W-:-:S05]  /*70f0*/  @!P2 FMUL R37, R37, 0.5 ;  /* 0x3f0000002525a820 */ /* 0x000fca0000400000 */
[----:B------:R4:W5:Y:S01]  /*7100*/  MUFU.EX2 R105, R25 ;  /* 0x0000001900697308 */ /* 0x0009620000000800 */
[--C-:B--2---:R-:W-:Y:S01]  /*7110*/  FFMA R29, R109, UR4, -R126.reuse ;  /* 0x000000046d1d7c23 */ /* 0x104fe2000800087e */
[----:B------:R-:W-:Y:S01]  /*7120*/  ULDC UR4, c[0x0][0x604] ;  /* 0x0001810000047ab9 */ /* 0x000fe20000000800 */
[----:B-1----:R-:W-:Y:S01]  /*7130*/  @!P5 FMUL R104, R104, R104 ;  /* 0x000000686868d220 */ /* 0x002fe20000400000 */
[--C-:B------:R-:W-:Y:S01]  /*7140*/  FFMA R33, R112, UR4, -R126.reuse ;  /* 0x0000000470217c23 */ /* 0x100fe2000800087e */
[----:B------:R-:W-:Y:S01]  /*7150*/  ULDC UR4, c[0x0][0x604] ;  /* 0x0001810000047ab9 */ /* 0x000fe20000000800 */
[----:B------:R-:W-:Y:S01]  /*7160*/  FSETP.GEU.AND P1, PT, R29, -126, PT ;  /* 0xc2fc00001d00780b */ /* 0x000fe20003f2e000 */
[----:B------:R-:W-:Y:S01]  /*7170*/  @!P4 FMUL R41, R41, 0.5 ;  /* 0x3f0000002929c820 */ /* 0x000fe20000400000 */
[----:B------:R1:W2:Y:S01]  /*7180*/  MUFU.EX2 R108, R37 ;  /* 0x00000025006c7308 */ /* 0x0002a20000000800 */
[----:B----4-:R-:W-:Y:S01]  /*7190*/  FFMA R25, R113, UR4, -R126 ;  /* 0x0000000471197c23 */ /* 0x010fe2000800087e */
[----:B------:R-:W-:Y:S01]  /*71a0*/  ULDC UR4, c[0x0][0x604] ;  /* 0x0001810000047ab9 */ /* 0x000fe20000000800 */
[----:B---3--:R-:W-:Y:S01]  /*71b0*/  @!P6 FMUL R101, R101, R101 ;  /* 0x000000656565e220 */ /* 0x008fe20000400000 */
[----:B------:R-:W-:-:S02]  /*71c0*/  FSETP.GEU.AND P6, PT, R33, -126, PT ;  /* 0xc2fc00002100780b */ /* 0x000fc40003fce000 */
[----:B------:R-:W-:Y:S02]  /*71d0*/  FSETP.GEU.AND P5, PT, R25, -126, PT ;  /* 0xc2fc00001900780b */ /* 0x000fe40003fae000 */
[----:B------:R-:W3:Y:S01]  /*71e0*/  MUFU.EX2 R109, R41 ;  /* 0x00000029006d7308 */ /* 0x000ee20000000800 */
[--C-:B-1----:R-:W-:Y:S01]  /*71f0*/  FFMA R37, R116, UR4, -R126.reuse ;  /* 0x0000000474257c23 */ /* 0x102fe2000800087e */
[----:B------:R-:W-:Y:S01]  /*7200*/  ULDC UR4, c[0x0][0x604] ;  /* 0x0001810000047ab9 */ /* 0x000fe20000000800 */
[----:B------:R-:W-:Y:S01]  /*7210*/  @!P1 FMUL R29, R29, 0.5 ;  /* 0x3f0000001d1d9820 */ /* 0x000fe20000400000 */
[--C-:B------:R-:W-:Y:S01]  /*7220*/  FFMA R173, R120, UR4, -R126.reuse ;  /* 0x0000000478ad7c23 */ /* 0x100fe2000800087e */
[----:B------:R-:W-:Y:S01]  /*7230*/  ULDC UR4, c[0x0][0x604] ;  /* 0x0001810000047ab9 */ /* 0x000fe20000000800 */
[----:B-----5:R-:W-:Y:S01]  /*7240*/  @!P3 FMUL R105, R105, R105 ;  /* 0x000000696969b220 */ /* 0x020fe20000400000 */
[----:B------:R-:W-:Y:S01]  /*7250*/  FFMA R120, R121, UR4, -R126 ;  /* 0x0000000479787c23 */ /* 0x000fe2000800087e */
[----:B------:R1:W4:Y:S01]  /*7260*/  MUFU.EX2 R112, R29 ;  /* 0x0000001d00707308 */ /* 0x0003220000000800 */
[----:B------:R-:W-:Y:S01]  /*7270*/  ULDC UR4, c[0x0][0x604] ;  /* 0x0001810000047ab9 */ /* 0x000fe20000000800 */
[----:B--2---:R-:W-:Y:S01]  /*7280*/  @!P2 FMUL R108, R108, R108 ;  /* 0x0000006c6c6ca220 */ /* 0x004fe20000400000 */
[----:B------:R-:W-:Y:S01]  /*7290*/  @!P5 FMUL R25, R25, 0.5 ;  /* 0x3f0000001919d820 */ /* 0x000fe20000400000 */
[----:B------:R-:W-:Y:S01]  /*72a0*/  FSETP.GEU.AND P2, PT, R173, -126, PT ;  /* 0xc2fc0000ad00780b */ /* 0x000fe20003f4e000 */
[----:B------:R-:W-:Y:S01]  /*72b0*/  @!P6 FMUL R33, R33, 0.5 ;  /* 0x3f0000002121e820 */ /* 0x000fe20000400000 */
[----:B------:R-:W-:-:S02]  /*72c0*/  FSETP.GEU.AND P3, PT, R37, -126, PT ;  /* 0xc2fc00002500780b */ /* 0x000fc40003f6e000 */
[----:B------:R2:W5:Y:S01]  /*72d0*/  MUFU.EX2 R116, R25 ;  /* 0x0000001900747308 */ /* 0x0005620000000800 */
[--C-:B-1----:R-:W-:Y:S01]  /*72e0*/  FFMA R29, R124, UR4, -R126.reuse ;  /* 0x000000047c1d7c23 */ /* 0x102fe2000800087e */
[----:B------:R-:W-:Y:S01]  /*72f0*/  ULDC UR4, c[0x0][0x604] ;  /* 0x0001810000047ab9 */ /* 0x000fe20000000800 */
[----:B---3--:R-:W-:Y:S01]  /*7300*/  @!P4 FMUL R109, R109, R109 ;  /* 0x0000006d6d6dc220 */ /* 0x008fe20000400000 */
[--C-:B------:R-:W-:Y:S01]  /*7310*/  FFMA R124, R117, UR4, -R126.reuse ;  /* 0x00000004757c7c23 */ /* 0x100fe2000800087e */
[----:B------:R-:W-:Y:S01]  /*7320*/  ULDC UR4, c[0x0][0x604] ;  /* 0x0001810000047ab9 */ /* 0x000fe20000000800 */
[----:B------:R-:W-:Y:S02]  /*7330*/  FSETP.GEU.AND P4, PT, R120, -126, PT ;  /* 0xc2fc00007800780b */ /* 0x000fe40003f8e000 */
[----:B------:R1:W3:Y:S01]  /*7340*/  MUFU.EX2 R113, R33 ;  /* 0x0000002100717308 */ /* 0x0002e20000000800 */
[--C-:B--2---:R-:W-:Y:S01]  /*7350*/  FFMA R25, R125, UR4, -R126.reuse ;  /* 0x000000047d197c23 */ /* 0x104fe2000800087e */
[----:B----4-:R-:W-:Y:S01]  /*7360*/  @!P1 FMUL R112, R112, R112 ;  /* 0x0000007070709220 */ /* 0x010fe20000400000 */
[----:B------:R-:W-:Y:S01]  /*7370*/  FSETP.GEU.AND P1, PT, R29, -126, PT ;  /* 0xc2fc00001d00780b */ /* 0x000fe20003f2e000 */
[----:B------:R-:W-:Y:S01]  /*7380*/  @!P2 FMUL R173, R173, 0.5 ;  /* 0x3f000000adada820 */ /* 0x000fe20000400000 */
[--C-:B------:R-:W-:Y:S01]  /*7390*/  FFMA R125, R128, UR5, -R126.reuse ;  /* 0x00000005807d7c23 */ /* 0x100fe2000800087e */
[----:B------:R-:W-:Y:S01]  /*73a0*/  ULDC UR5, c[0x0][0x604] ;  /* 0x0001810000057ab9 */ /* 0x000fe20000000800 */
[----:B------:R-:W-:Y:S01]  /*73b0*/  ULDC UR4, c[0x0][0x604] ;  /* 0x0001810000047ab9 */ /* 0x000fe20000000800 */
[--C-:B------:R-:W-:Y:S01]  /*73c0*/  FFMA R137, R137, UR5, -R126.reuse ;  /* 0x0000000589897c23 */ /* 0x100fe2000800087e */
[----:B-----5:R-:W-:Y:S01]  /*73d0*/  @!P5 FMUL R116, R116, R116 ;  /* 0x000000747474d220 */ /* 0x020fe20000400000 */
[----:B------:R-:W-:Y:S01]  /*73e0*/  FSETP.GEU.AND P5, PT, R25, -126, PT ;  /* 0xc2fc00001900780b */ /* 0x000fe20003fae000 */
[----:B------:R-:W-:Y:S01]  /*73f0*/  @!P4 FMUL R120, R120, 0.5 ;  /* 0x3f0000007878c820 */ /* 0x000fe20000400000 */
[----:B------:R-:W2:Y:S01]  /*7400*/  MUFU.EX2 R173, R173 ;  /* 0x000000ad00ad7308 */ /* 0x000ea20000000800 */
[--C-:B------:R-:W-:Y:S01]  /*7410*/  FFMA R41, R132, UR4, -R126.reuse ;  /* 0x0000000484297c23 */ /* 0x100fe2000800087e */
[----:B------:R-:W-:Y:S01]  /*7420*/  FFMA R132, R141, UR10, -R126 ;  /* 0x0000000a8d847c23 */ /* 0x000fe2000800087e */
[----:B------:R-:W-:Y:S01]  /*7430*/  FADD R126, R34, R99 ;  /* 0x00000063227e7221 */ /* 0x000fe20000000000 */
[----:B------:R-:W-:Y:S01]  /*7440*/  @!P1 FMUL R29, R29, 0.5 ;  /* 0x3f0000001d1d9820 */ /* 0x000fe20000400000 */
[----:B------:R-:W-:Y:S01]  /*7450*/  @!P3 FMUL R37, R37, 0.5 ;  /* 0x3f0000002525b820 */ /* 0x000fe20000400000 */
[----:B-1----:R-:W-:Y:S01]  /*7460*/  FADD R33, R50, R115 ;  /* 0x0000007332217221 */ /* 0x002fe20000000000 */
[----:B---3--:R-:W-:Y:S01]  /*7470*/  @!P6 FMUL R113, R113, R113 ;  /* 0x000000717171e220 */ /* 0x008fe20000400000 */
[----:B------:R-:W1:Y:S01]  /*7480*/  MUFU.EX2 R120, R120 ;  /* 0x0000007800787308 */ /* 0x000e620000000800 */
[----:B------:R-:W-:Y:S01]  /*7490*/  FSETP.GEU.AND P6, PT, R124, -126, PT ;  /* 0xc2fc00007c00780b */ /* 0x000fe20003fce000 */
[----:B------:R-:W-:Y:S01]  /*74a0*/  FADD R53, R153, R116 ;  /* 0x0000007499357221 */ /* 0x000fe20000000000 */
[----:B------:R-:W-:-:S05]  /*74b0*/  @!P5 FMUL R25, R25, 0.5 ;  /* 0x3f0000001919d820 */ /* 0x000fca0000400000 */
[----:B------:R3:W4:Y:S01]  /*74c0*/  MUFU.EX2 R117, R29 ;  /* 0x0000001d00757308 */ /* 0x0007220000000800 */
[----:B--2---:R-:W-:Y:S01]  /*74d0*/  @!P2 FMUL R173, R173, R173 ;  /* 0x000000adadada220 */ /* 0x004fe20000400000 */
[----:B------:R-:W-:-:S04]  /*74e0*/  FSETP.GEU.AND P2, PT, R125, -126, PT ;  /* 0xc2fc00007d00780b */ /* 0x000fc80003f4e000 */
[----:B------:R-:W-:Y:S02]  /*74f0*/  @!P6 FMUL R124, R124, 0.5 ;  /* 0x3f0000007c7ce820 */ /* 0x000fe40000400000 */
[----:B------:R2:W5:Y:S01]  /*7500*/  MUFU.EX2 R128, R25 ;  /* 0x0000001900807308 */ /* 0x0005620000000800 */
[----:B-1----:R-:W-:Y:S01]  /*7510*/  @!P4 FMUL R120, R120, R120 ;  /* 0x000000787878c220 */ /* 0x002fe20000400000 */
[----:B------:R-:W-:Y:S01]  /*7520*/  FSETP.GEU.AND P4, PT, R130, -126, PT ;  /* 0xc2fc00008200780b */ /* 0x000fe20003f8e000 */
[----:B---3--:R-:W-:-:S04]  /*7530*/  FADD R29, R11, R66 ;  /* 0x000000420b1d7221 */ /* 0x008fc80000000000 */
[----:B------:R-:W-:Y:S01]  /*7540*/  @!P2 FMUL R125, R125, 0.5 ;  /* 0x3f0000007d7da820 */ /* 0x000fe20000400000 */
[----:B------:R-:W-:Y:S01]  /*7550*/  FADD R29, R29, R126 ;  /* 0x0000007e1d1d7221 */ /* 0x000fe20000000000 */
[----:B----4-:R-:W-:Y:S01]  /*7560*/  @!P1 FMUL R117, R117, R117 ;  /* 0x0000007575759220 */ /* 0x010fe20000400000 */
[----:B------:R-:W-:Y:S01]  /*7570*/  FSETP.GEU.AND P1, PT, R129, -126, PT ;  /* 0xc2fc00008100780b */ /* 0x000fe20003f2e000 */
[----:B--2---:R-:W-:Y:S01]  /*7580*/  FADD R25, R4, R67 ;  /* 0x0000004304197221 */ /* 0x004fe20000000000 */
[----:B------:R1:W-:Y:S03]  /*7590*/  MUFU.EX2 R121, R37 ;  /* 0x0000002500797308 */ /* 0x0003e60000000800 */
[----:B------:R-:W-:Y:S01]  /*75a0*/  @!P4 FMUL R130, R130, 0.5 ;  /* 0x3f0000008282c820 */ /* 0x000fe20000400000 */
[----:B------:R-:W-:Y:S01]  /*75b0*/  FADD R25, R25, R140 ;  /* 0x0000008c19197221 */ /* 0x000fe20000000000 */
[----:B-----5:R-:W-:Y:S01]  /*75c0*/  @!P5 FMUL R128, R128, R128 ;  /* 0x000000808080d220 */ /* 0x020fe20000400000 */
[----:B------:R-:W-:Y:S01]  /*75d0*/  FSETP.GEU.AND P5, PT, R137, -126, PT ;  /* 0xc2fc00008900780b */ /* 0x000fe20003fae000 */
[----:B------:R-:W-:Y:S01]  /*75e0*/  FADD R140, R17, R82 ;  /* 0x00000052118c7221 */ /* 0x000fe20000000000 */
[----:B------:R-:W2:Y:S01]  /*75f0*/  MUFU.EX2 R125, R125 ;  /* 0x0000007d007d7308 */ /* 0x000ea20000000800 */
[----:B-1----:R-:W-:-:S02]  /*7600*/  FADD R37, R51, R114 ;  /* 0x0000007233257221 */ /* 0x002fc40000000000 */
[----:B------:R-:W-:Y:S01]  /*7610*/  @!P1 FMUL R129, R129, 0.5 ;  /* 0x3f00000081819820 */ /* 0x000fe20000400000 */
[----:B------:R-:W-:Y:S01]  /*7620*/  FADD R140, R140, R33 ;  /* 0x000000218c8c7221 */ /* 0x000fe20000000000 */
[----:B------:R-:W-:Y:S01]  /*7630*/  FADD R33, R27, R70 ;  /* 0x000000461b217221 */ /* 0x000fe20000000000 */
[----:B------:R-:W-:Y:S01]  /*7640*/  FADD R142, R142, R37 ;  /* 0x000000258e8e7221 */ /* 0x000fe20000000000 */
[----:B------:R-:W-:Y:S01]  /*7650*/  FADD R37, R14, R71 ;  /* 0x000000470e257221 */ /* 0x000fe20000000000 */
[----:B------:R-:W1:Y:S01]  /*7660*/  MUFU.EX2 R130, R130 ;  /* 0x0000008200827308 */ /* 0x000e620000000800 */
[----:B------:R-:W-:Y:S01]  /*7670*/  FADD R33, R33, R146 ;  /* 0x0000009221217221 */ /* 0x000fe20000000000 */
[----:B------:R-:W-:Y:S01]  /*7680*/  FADD R146, R22, R87 ;  /* 0x0000005716927221 */ /* 0x000fe20000000000 */
[----:B------:R-:W-:Y:S01]  /*7690*/  @!P5 FMUL R137, R137, 0.5 ;  /* 0x3f0000008989d820 */ /* 0x000fe20000400000 */
[----:B------:R-:W-:Y:S01]  /*76a0*/  FADD R37, R37, R148 ;  /* 0x0000009425257221 */ /* 0x000fe20000000000 */
[----:B------:R-:W-:Y:S01]  /*76b0*/  FADD R148, R23, R106 ;  /* 0x0000006a17947221 */ /* 0x000fe20000000000 */
[----:B------:R-:W-:Y:S01]  /*76c0*/  FADD R146, R146, R49 ;  /* 0x0000003192927221 */ /* 0x000fe20000000000 */
[----:B------:R-:W-:Y:S01]  /*76d0*/  FADD R49, R15, R74 ;  /* 0x0000004a0f317221 */ /* 0x000fe20000000000 */
[----:B------:R-:W3:Y:S01]  /*76e0*/  MUFU.EX2 R126, R137 ;  /* 0x00000089007e7308 */ /* 0x000ee20000000800 */
[----:B--2---:R-:W-:Y:S01]  /*76f0*/  @!P2 FMUL R125, R125, R125 ;  /* 0x0000007d7d7da220 */ /* 0x004fe20000400000 */
[----:B------:R-:W-:Y:S01]  /*7700*/  FSETP.GEU.AND P2, PT, R133, -126, PT ;  /* 0xc2fc00008500780b */ /* 0x000fe20003f4e000 */
[----:B------:R-:W-:Y:S01]  /*7710*/  FADD R81, R49, R148 ;  /* 0x0000009431517221 */ /* 0x000fe20000000000 */
[----:B------:R-:W-:Y:S01]  /*7720*/  FADD R49, R31, R78 ;  /* 0x0000004e1f317221 */ /* 0x000fe20000000000 */
[----:B------:R-:W-:Y:S01]  /*7730*/  FADD R148, R47, R110 ;  /* 0x0000006e2f947221 */ /* 0x000fe20000000000 */
[----:B------:R-:W-:Y:S01]  /*7740*/  @!P3 FMUL R121, R121, R121 ;  /* 0x000000797979b220 */ /* 0x000fe20000400000 */
[----:B------:R-:W-:Y:S01]  /*7750*/  FADD R25, R25, R140 ;  /* 0x0000008c19197221 */ /* 0x000fe20000000000 */
[----:B------:R-:W2:Y:S01]  /*7760*/  MUFU.EX2 R129, R129 ;  /* 0x0000008100817308 */ /* 0x000ea20000000800 */
[----:B-1----:R-:W-:Y:S01]  /*7770*/  @!P4 FMUL R130, R130, R130 ;  /* 0x000000828282c220 */ /* 0x002fe20000400000 */
[----:B------:R-:W-:Y:S01]  /*7780*/  FSETP.GEU.AND P4, PT, R132, -126, PT ;  /* 0xc2fc00008400780b */ /* 0x000fe20003f8e000 */
[----:B------:R-:W-:Y:S01]  /*7790*/  FADD R149, R49, R148 ;  /* 0x0000009431957221 */ /* 0x000fe20000000000 */
[----:B------:R-:W-:Y:S01]  /*77a0*/  FADD R49, R39, R94 ;  /* 0x0000005e27317221 */ /* 0x000fe20000000000 */
[----:B------:R-:W-:Y:S01]  /*77b0*/  FADD R148, R46, R111 ;  /* 0x0000006f2e947221 */ /* 0x000fe20000000000 */
[----:B------:R-:W-:Y:S01]  /*77c0*/  FADD R29, R29, R142 ;  /* 0x0000008e1d1d7221 */ /* 0x000fe20000000000 */
[----:B------:R-:W-:Y:S01]  /*77d0*/  @!P2 FMUL R133, R133, 0.5 ;  /* 0x3f0000008585a820 */ /* 0x000fe20000400000 */
[----:B------:R-:W1:Y:S01]  /*77e0*/  MUFU.EX2 R124, R124 ;  /* 0x0000007c007c7308 */ /* 0x000e620000000800 */
[----:B---3--:R-:W-:Y:S01]  /*77f0*/  @!P5 FMUL R126, R126, R126 ;  /* 0x0000007e7e7ed220 */ /* 0x008fe20000400000 */
[----:B------:R-:W-:Y:S01]  /*7800*/  FSETP.GEU.AND P5, PT, R134, -126, PT ;  /* 0xc2fc00008600780b */ /* 0x000fe20003fae000 */
[----:B------:R-:W-:Y:S01]  /*7810*/  FADD R174, R49, R150 ;  /* 0x0000009631ae7221 */ /* 0x000fe20000000000 */
[----:B------:R-:W-:Y:S01]  /*7820*/  FADD R49, R44, R105 ;  /* 0x000000692c317221 */ /* 0x000fe20000000000 */
[----:B------:R-:W-:Y:S01]  /*7830*/  FADD R152, R165, R126 ;  /* 0x0000007ea5987221 */ /* 0x000fe20000000000 */
[----:B------:R-:W-:Y:S01]  /*7840*/  FADD R33, R33, R144 ;  /* 0x0000009021217221 */ /* 0x000fe20000000000 */
[----:B------:R-:W-:Y:S01]  /*7850*/  @!P4 FMUL R132, R132, 0.5 ;  /* 0x3f0000008484c820 */ /* 0x000fe20000400000 */
[----:B------:R-:W3:Y:S01]  /*7860*/  MUFU.EX2 R133, R133 ;  /* 0x0000008500857308 */ /* 0x000ee20000000800 */
[----:B--2---:R-:W-:Y:S01]  /*7870*/  @!P1 FMUL R129, R129, R129 ;  /* 0x0000008181819220 */ /* 0x004fe20000400000 */
[----:B------:R-:W-:Y:S01]  /*7880*/  FSETP.GEU.AND P1, PT, R45, -126, PT ;  /* 0xc2fc00002d00780b */ /* 0x000fe20003f2e000 */
[----:B------:R-:W-:Y:S01]  /*7890*/  FADD R37, R37, R146 ;  /* 0x0000009225257221 */ /* 0x000fe20000000000 */
[----:B------:R-:W-:Y:S01]  /*78a0*/  FADD R170, R81, R170 ;  /* 0x000000aa51aa7221 */ /* 0x000fe20000000000 */
[----:B------:R-:W-:Y:S01]  /*78b0*/  FADD R150, R76, R129 ;  /* 0x000000814c967221 */ /* 0x000fe20000000000 */
[----:B------:R-:W-:Y:S01]  /*78c0*/  FADD R174, R149, R174 ;  /* 0x000000ae95ae7221 */ /* 0x000fe20000000000 */
[----:B------:R-:W-:Y:S01]  /*78d0*/  @!P5 FMUL R134, R134, 0.5 ;  /* 0x3f0000008686d820 */ /* 0x000fe20000400000 */
[----:B------:R-:W2:Y:S01]  /*78e0*/  MUFU.EX2 R132, R132 ;  /* 0x0000008400847308 */ /* 0x000ea20000000800 */
[----:B------:R-:W-:Y:S01]  /*78f0*/  FADD R156, R49, R150 ;  /* 0x00000096319c7221 */ /* 0x000fe20000000000 */
[----:B------:R-:W-:Y:S01]  /*7900*/  FADD R49, R147, R108 ;  /* 0x0000006c93317221 */ /* 0x000fe20000000000 */
[----:B------:R-:W-:Y:S01]  /*7910*/  FADD R150, R64, R117 ;  /* 0x0000007540967221 */ /* 0x000fe20000000000 */
[----:B-1----:R-:W-:Y:S01]  /*7920*/  @!P6 FMUL R124, R124, R124 ;  /* 0x0000007c7c7ce220 */ /* 0x002fe20000400000 */
        /* <DEDUP_REMOVED lines=9> */
[----:B------:R-:W-:-:S02]  /*79c0*/  F2FP.F16.F32.PACK_AB R39, R30, R39 ;  /* 0x000000271e27723e */ /* 0x000fc400000000ff */
[----:B------:R3:W4:Y:S01]  /*79d0*/  MUFU.EX2 R137, R45 ;  /* 0x0000002d00897308 */ /* 0x0007220000000800 */
[----:B--2---:R-:W-:Y:S01]  /*79e0*/  @!P4 FMUL R132, R132, R132 ;  /* 0x000000848484c220 */ /* 0x004fe20000400000 */
[----:B------:R-:W-:Y:S01]  /*79f0*/  FSETP.GEU.AND P4, PT, R136, -126, PT ;  /* 0xc2fc00008800780b */ /* 0x000fe20003f8e000 */
[----:B------:R-:W-:Y:S01]  /*7a00*/  FADD R25, R25, R174 ;  /* 0x000000ae19197221 */ /* 0x000fe20000000000 */
[----:B------:R-:W-:Y:S01]  /*7a10*/  F2FP.F16.F32.PACK_AB R47, R46, R47 ;  /* 0x0000002f2e2f723e */ /* 0x000fe200000000ff */
[----:B------:R-:W-:Y:S01]  /*7a20*/  FADD R152, R167, R132 ;  /* 0x00000084a7987221 */ /* 0x000fe20000000000 */
[----:B------:R-:W-:Y:S01]  /*7a30*/  F2FP.F16.F32.PACK_AB R30, R143, R40 ;  /* 0x000000288f1e723e */ /* 0x000fe200000000ff */
[----:B------:R-:W-:Y:S01]  /*7a40*/  @!P2 FMUL R41, R41, 0.5 ;  /* 0x3f0000002929a820 */ /* 0x000fe20000400000 */
[----:B------:R-:W-:Y:S01]  /*7a50*/  F2FP.F16.F32.PACK_AB R46, R163, R72 ;  /* 0x00000048a32e723e */ /* 0x000fe200000000ff */
[----:B-1----:R-:W-:Y:S01]  /*7a60*/  @!P5 FMUL R134, R134, R134 ;  /* 0x000000868686d220 */ /* 0x002fe20000400000 */
[----:B------:R-:W-:Y:S01]  /*7a70*/  FSETP.GEU.AND P5, PT, R138, -126, PT ;  /* 0xc2fc00008a00780b */ /* 0x000fe20003fae000 */
[----:B---3--:R-:W-:Y:S01]  /*7a80*/  FADD R45, R18, R79 ;  /* 0x0000004f122d7221 */ /* 0x008fe20000000000 */
[----:B------:R1:W2:Y:S01]  /*7a90*/  MUFU.EX2 R141, R41 ;  /* 0x00000029008d7308 */ /* 0x0002a20000000800 */
[----:B------:R-:W-:Y:S01]  /*7aa0*/  FADD R162, R49, R152 ;  /* 0x0000009831a27221 */ /* 0x000fe20000000000 */
[----:B------:R-:W-:Y:S01]  /*7ab0*/  FADD R49, R52, R113 ;  /* 0x0000007134317221 */ /* 0x000fe20000000000 */
[----:B------:R-:W-:Y:S01]  /*7ac0*/  @!P4 FMUL R136, R136, 0.5 ;  /* 0x3f0000008888c820 */ /* 0x000fe20000400000 */
[----:B------:R-:W-:Y:S01]  /*7ad0*/  FADD R168, R45, R148 ;  /* 0x000000942da87221 */ /* 0x000fe20000000000 */
[----:B----4-:R-:W-:Y:S01]  /*7ae0*/  @!P1 FMUL R137, R137, R137 ;  /* 0x0000008989899220 */ /* 0x010fe20000400000 */
[----:B------:R-:W-:Y:S01]  /*7af0*/  FSETP.GEU.AND P1, PT, R145, -126, PT ;  /* 0xc2fc00009100780b */ /* 0x000fe20003f2e000 */
[----:B------:R-:W-:Y:S01]  /*7b00*/  FADD R45, R28, R171 ;  /* 0x000000ab1c2d7221 */ /* 0x000fe20000000000 */
[----:B------:R-:W-:Y:S01]  /*7b10*/  FADD R148, R60, R173 ;  /* 0x000000ad3c947221 */ /* 0x000fe20000000000 */
[----:B------:R-:W3:Y:S01]  /*7b20*/  MUFU.EX2 R136, R136 ;  /* 0x0000008800887308 */ /* 0x000ee20000000800 */
[----:B-1----:R-:W-:Y:S01]  /*7b30*/  FADD R41, R131, R92 ;  /* 0x0000005c83297221 */ /* 0x002fe20000000000 */
[----:B------:R-:W-:Y:S01]  /*7b40*/  @!P5 FMUL R138, R138, 0.5 ;  /* 0x3f0000008a8ad820 */ /* 0x000fe20000400000 */
[----:B------:R-:W-:Y:S01]  /*7b50*/  FADD R57, R45, R148 ;  /* 0x000000942d397221 */ /* 0x000fe20000000000 */
[----:B------:R-:W-:Y:S01]  /*7b60*/  FADD R148, R157, R120 ;  /* 0x000000789d947221 */ /* 0x000fe20000000000 */
[----:B------:R-:W-:Y:S01]  /*7b70*/  FADD R45, R32, R93 ;  /* 0x0000005d202d7221 */ /* 0x000fe20000000000 */
[----:B------:R-:W-:Y:S01]  /*7b80*/  FADD R152, R84, R137 ;  /* 0x0000008954987221 */ /* 0x000fe20000000000 */
[----:B------:R-:W-:Y:S01]  /*7b90*/  FADD R154, R169, R134 ;  /* 0x00000086a99a7221 */ /* 0x000fe20000000000 */
[----:B------:R-:W1:Y:S01]  /*7ba0*/  MUFU.EX2 R138, R138 ;  /* 0x0000008a008a7308 */ /* 0x000e620000000800 */
[----:B------:R-:W-:Y:S01]  /*7bb0*/  FADD R61, R41, R148 ;  /* 0x00000094293d7221 */ /* 0x000fe20000000000 */
[----:B------:R-:W-:Y:S01]  /*7bc0*/  @!P1 FMUL R145, R145, 0.5 ;  /* 0x3f00000091919820 */ /* 0x000fe20000400000 */
[----:B------:R-:W-:Y:S01]  /*7bd0*/  FADD R65, R45, R150 ;  /* 0x000000962d417221 */ /* 0x000fe20000000000 */
[----:B------:R-:W-:Y:S01]  /*7be0*/  FADD R45, R48, R109 ;  /* 0x0000006d302d7221 */ /* 0x000fe20000000000 */
[----:B------:R-:W-:Y:S01]  /*7bf0*/  FADD R150, R80, R133 ;  /* 0x0000008550967221 */ /* 0x000fe20000000000 */
[----:B------:R-:W-:Y:S01]  /*7c00*/  FADD R41, R135, R96 ;  /* 0x0000006087297221 */ /* 0x000fe20000000000 */
[----:B------:R-:W-:Y:S01]  /*7c10*/  FADD R148, R159, R128 ;  /* 0x000000809f947221 */ /* 0x000fe20000000000 */
[----:B------:R-:W4:Y:S01]  /*7c20*/  MUFU.EX2 R145, R145 ;  /* 0x0000009100917308 */ /* 0x000f220000000800 */
[----:B------:R-:W-:Y:S01]  /*7c30*/  FADD R160, R45, R150 ;  /* 0x000000962da07221 */ /* 0x000fe20000000000 */
[----:B------:R-:W-:Y:S01]  /*7c40*/  FADD R45, R139, R100 ;  /* 0x000000648b2d7221 */ /* 0x000fe20000000000 */
[----:B------:R-:W-:Y:S01]  /*7c50*/  FADD R69, R41, R148 ;  /* 0x0000009429457221 */ /* 0x000fe20000000000 */
[----:B------:R-:W-:Y:S01]  /*7c60*/  FADD R41, R36, R97 ;  /* 0x0000006124297221 */ /* 0x000fe20000000000 */
[----:B------:R-:W-:Y:S01]  /*7c70*/  FADD R148, R68, R125 ;  /* 0x0000007d44947221 */ /* 0x000fe20000000000 */
[----:B------:R-:W-:Y:S01]  /*7c80*/  FADD R150, R161, R130 ;  /* 0x00000082a1967221 */ /* 0x000fe20000000000 */
[----:B--2---:R-:W-:Y:S01]  /*7c90*/  @!P2 FMUL R141, R141, R141 ;  /* 0x0000008d8d8da220 */ /* 0x004fe20000400000 */
[----:B---3--:R-:W-:Y:S01]  /*7ca0*/  @!P4 FMUL R136, R136, R136 ;  /* 0x000000888888c220 */ /* 0x008fe20000400000 */
[----:B-1----:R-:W-:Y:S01]  /*7cb0*/  @!P5 FMUL R138, R138, R138 ;  /* 0x0000008a8a8ad220 */ /* 0x002fe20000400000 */
[----:B------:R-:W-:Y:S01]  /*7cc0*/  FADD R73, R41, R148 ;  /* 0x0000009429497221 */ /* 0x000fe20000000000 */
[----:B------:R-:W-:Y:S01]  /*7cd0*/  FADD R164, R49, R152 ;  /* 0x0000009831a47221 */ /* 0x000fe20000000000 */
[----:B------:R-:W-:Y:S01]  /*7ce0*/  FADD R77, R45, R150 ;  /* 0x000000962d4d7221 */ /* 0x000fe20000000000 */
[----:B------:R-:W-:Y:S01]  /*7cf0*/  FADD R166, R53, R154 ;  /* 0x0000009a35a67221 */ /* 0x000fe20000000000 */
[----:B------:R-:W-:Y:S01]  /*7d00*/  FADD R41, R40, R101 ;  /* 0x0000006528297221 */ /* 0x000fe20000000000 */
[----:B------:R-:W-:Y:S01]  /*7d10*/  FADD R148, R72, R141 ;  /* 0x0000008d48947221 */ /* 0x000fe20000000000 */
[----:B------:R-:W-:Y:S01]  /*7d20*/  FADD R49, R56, R121 ;  /* 0x0000007938317221 */ /* 0x000fe20000000000 */
[----:B----4-:R-:W-:Y:S01]  /*7d30*/  @!P1 FMUL R145, R145, R145 ;  /* 0x0000009191919220 */ /* 0x010fe20000400000 */
[----:B------:R-:W-:Y:S01]  /*7d40*/  FADD R45, R143, R104 ;  /* 0x000000688f2d7221 */ /* 0x000fe20000000000 */
        /* <DEDUP_REMOVED lines=23> */
[----:B------:R-:W-:Y:S01]  /*7ec0*/  F2FP.F16.F32.PACK_AB R37, R26, R19 ;  /* 0x000000131a25723e */ /* 0x000fe200000000ff */
[----:B------:R-:W-:Y:S01]  /*7ed0*/  FADD R154, R61, R154 ;  /* 0x0000009a3d9a7221 */ /* 0x000fe20000000000 */
[----:B------:R-:W-:Y:S01]  /*7ee0*/  FADD R57, R57, R152 ;  /* 0x0000009839397221 */ /* 0x000fe20000000000 */
[----:B------:R-:W-:Y:S01]  /*7ef0*/  FADD R29, R25, R168 ;  /* 0x000000a8191d7221 */ /* 0x000fe20000000000 */
[----:B------:R-:W-:-:S02]  /*7f00*/  F2FP.F16.F32.PACK_AB R25, R11, R4 ;  /* 0x000000040b19723e */ /* 0x000fc400000000ff */
[----:B------:R-:W-:Y:S01]  /*7f10*/  FADD R4, R57, R154 ;  /* 0x0000009a39047221 */ /* 0x000fe20000000000 */
[----:B------:R-:W-:Y:S01]  /*7f20*/  F2FP.F16.F32.PACK_AB R57, R66, R67 ;  /* 0x000000434239723e */ /* 0x000fe200000000ff */
[----:B------:R-:W-:Y:S01]  /*7f30*/  STL [R1+0xe4], R29 ;  /* 0x0000e41d01007387 */ /* 0x000fe20000100800 */
[----:B------:R-:W-:Y:S02]  /*7f40*/  F2FP.F16.F32.PACK_AB R67, R87, R86 ;  /* 0x000000565743723e */ /* 0x000fe400000000ff */
[----:B------:R-:W-:Y:S01]  /*7f50*/  F2FP.F16.F32.PACK_AB R87, R24, R127 ;  /* 0x0000007f1857723e */ /* 0x000fe200000000ff */
[----:B------:R1:W-:Y:S01]  /*7f60*/  STL [R1+0xd8], R4 ;  /* 0x0000d80401007387 */ /* 0x0003e20000100800 */
[----:B------:R-:W-:Y:S02]  /*7f70*/  F2FP.F16.F32.PACK_AB R49, R51, R50 ;  /* 0x000000323331723e */ /* 0x000fe400000000ff */
[----:B------:R-:W-:Y:S02]  /*7f80*/  F2FP.F16.F32.PACK_AB R24, R131, R28 ;  /* 0x0000001c8318723e */ /* 0x000fe400000000ff */
[----:B------:R-:W-:-:S02]  /*7f90*/  F2FP.F16.F32.PACK_AB R41, R34, R21 ;  /* 0x000000152229723e */ /* 0x000fc400000000ff */
[----:B------:R-:W-:Y:S02]  /*7fa0*/  F2FP.F16.F32.PACK_AB R51, R55, R54 ;  /* 0x000000363733723e */ /* 0x000fe400000000ff */
[----:B------:R-:W-:Y:S01]  /*7fb0*/  F2FP.F16.F32.PACK_AB R26, R135, R32 ;  /* 0x00000020871a723e */ /* 0x000fe200000000ff */
[----:B-1----:R-:W-:Y:S01]  /*7fc0*/  IMAD.MOV.U32 R4, RZ, RZ, 0x2 ;  /* 0x00000002ff047424 */ /* 0x002fe200078e00ff */
[----:B------:R-:W-:Y:S02]  /*7fd0*/  F2FP.F16.F32.PACK_AB R28, R139, R36 ;  /* 0x000000248b1c723e */ /* 0x000fe400000000ff */
[----:B------:R-:W-:Y:S02]  /*7fe0*/  F2FP.F16.F32.PACK_AB R45, R42, R23 ;  /* 0x000000172a2d723e */ /* 0x000fe400000000ff */
[----:B------:R-:W-:Y:S02]  /*7ff0*/  F2FP.F16.F32.PACK_AB R53, R59, R58 ;  /* 0x0000003a3b35723e */ /* 0x000fe400000000ff */
[----:B------:R-:W-:-:S02]  /*8000*/  F2FP.F16.F32.PACK_AB R55, R63, R62 ;  /* 0x0000003e3f37723e */ /* 0x000fc400000000ff */
[----:B------:R-:W-:Y:S02]  /*8010*/  F2FP.F16.F32.PACK_AB R32, R147, R44 ;  /* 0x0000002c9320723e */ /* 0x000fe400000000ff */
[----:B------:R-:W-:Y:S02]  /*8020*/  F2FP.F16.F32.PACK_AB R34, R151, R48 ;  /* 0x000000309722723e */ /* 0x000fe400000000ff */
        /* <DEDUP_REMOVED lines=40> */
[----:B------:R-:W-:-:S07]  /*82b0*/  SHF.L.U32 R11, RZ, 0x1f, RZ ;  /* 0x0000001fff0b7819 */ /* 0x000fce00000006ff */
.L_x_23:
[----:B-1----:R-:W1:Y:S01]  /*82c0*/  S2R R15, SR_CgaCtaId ;  /* 0x00000000000f7919 */ /* 0x002e620000008800 */
[----:B------:R-:W-:-:S04]  /*82d0*/  MOV R14, 0x400 ;  /* 0x00000400000e7802 */ /* 0x000fc80000000f00 */
[----:B-1----:R-:W-:-:S04]  /*82e0*/  LEA R14, R15, R14, 0x18 ;  /* 0x0000000e0f0e7211 */ /* 0x002fc800078ec0ff */
[----:B------:R1:W2:Y:S03]  /*82f0*/  SYNCS.PHASECHK.TRANS64.TRYWAIT P1, [R14+URZ+0x77008], R11 ;  /* 0x0770080b0e0075a7 */ /* 0x0002a6000802017f */
[----:B--2---:R-:W-:Y:S05]  /*8300*/  @!P1 NANOSLEEP.SYNCS 0x989680 ;  /* 0x009896800000995d */ /* 0x004fea0003900000 */
[----:B------:R-:W2:Y:S02]  /*8310*/  @!P1 SYNCS.PHASECHK.TRANS64 P1, [R14+URZ+0x77008], R11 ;  /* 0x0770080b0e0095a7 */ /* 0x000ea4000802007f */
[----:B--2---:R-:W-:Y:S05]  /*8320*/  @!P1 BRA `(.L_x_23) ;  /* 0xfffffffc00e49947 */ /* 0x004fea000383ffff */
[----:B------:R-:W-:Y:S01]  /*8330*/  UIADD3 UR4, UR38, 0x1c00, URZ ;  /* 0x00001c0026047890 */ /* 0x000fe2000fffe03f */
[----:B------:R-:W-:Y:S01]  /*8340*/  WARPGROUP.ARRIVE ;  /* 0x00000000000079c5 */ /* 0x000fe20000000000 */
[----:B------:R-:W-:Y:S01]  /*8350*/  UMOV UR11, 0x80000020 ;  /* 0x80000020000b7882 */ /* 0x000fe20000000000 */
[----:B------:R-:W-:Y:S01]  /*8360*/  UIADD3 UR6, UR38, 0x2000, URZ ;  /* 0x0000200026067890 */ /* 0x000fe2000fffe03f */
[----:B------:R-:W-:Y:S01]  /*8370*/  R2UR UR39, R14 ;  /* 0x000000000e2772ca */ /* 0x000fe200000e0000 */
[----:B------:R-:W-:Y:S01]  /*8380*/  UMOV UR7, 0x80000020 ;  /* 0x8000002000077882 */ /* 0x000fe20000000000 */
[----:B------:R-:W-:Y:S01]  /*8390*/  UIADD3 UR8, UR38, 0x2400, URZ ;  /* 0x0000240026087890 */ /* 0x000fe2000fffe03f */
[----:B-1----:R-:W-:Y:S01]  /*83a0*/  IADD3 R14, R5, -0x1, RZ ;  /* 0xffffffff050e7810 */ /* 0x002fe20007ffe0ff */
[----:B------:R-:W-:Y:S01]  /*83b0*/  UMOV UR10, UR4 ;  /* 0x00000004000a7c82 */ /* 0x000fe20008000000 */
[----:B------:R-:W-:-:S06]  /*83c0*/  UIADD3 UR4, UR38, 0x2800, URZ ;  /* 0x0000280026047890 */ /* 0x000fcc000fffe03f */
[----:B------:R-:W-:Y:S01]  /*83d0*/  HGMMA.64x32x16.F32 R88, R24, gdesc[UR8].tnspB, RZ, !UPT, gsb0 ;  /* 0x4060000818587df0 */ /* 0x000fe2000c0008ff */
[----:B------:R-:W-:Y:S01]  /*83e0*/  UMOV UR11, 0x80000020 ;  /* 0x80000020000b7882 */ /* 0x000fe20000000000 */
[----:B------:R-:W-:Y:S01]  /*83f0*/  ISETP.GE.AND P1, PT, R5, 0x3, PT ;  /* 0x000000030500780c */ /* 0x000fe20003f26270 */
[----:B------:R-:W-:Y:S01]  /*8400*/  UMOV UR10, UR8 ;  /* 0x00000008000a7c82 */ /* 0x000fe20008000000 */
[----:B------:R-:W-:Y:S01]  /*8410*/  UIADD3 UR8, UR38, 0x3000, URZ ;  /* 0x0000300026087890 */ /* 0x000fe2000fffe03f */
[----:B------:R-:W-:Y:S01]  /*8420*/  VIADD R0, R0, 0x100 ;  /* 0x0000010000007836 */ /* 0x000fe20000000000 */
[----:B------:R-:W-:Y:S01]  /*8430*/  UIADD3 UR39, UR39, 0x77020, URZ ;  /* 0x0007702027277890 */ /* 0x000fe2000fffe03f */
[----:B------:R-:W-:Y:S02]  /*8440*/  WARPGROUP.DEPBAR.LE gsb0, 0x0 ;  /* 0x00008000000079c5 */ /* 0x000fe40000010000 */
[----:B------:R-:W-:-:S06]  /*8450*/  WARPGROUP.ARRIVE ;  /* 0x00000000000079c5 */ /* 0x000fcc0000000000 */
[----:B------:R-:W-:Y:S01]  /*8460*/  HGMMA.64x32x16.F32 R232, R24, gdesc[UR4].tnspB, RZ, !UPT, gsb0 ;  /* 0x4060000418e87df0 */ /* 0x000fe2000c0008ff */
[----:B------:R-:W-:Y:S01]  /*8470*/  UIADD3 UR6, UR38, 0x2c00, URZ ;  /* 0x00002c0026067890 */ /* 0x000fe2000fffe03f */
[----:B------:R-:W-:Y:S01]  /*8480*/  UMOV UR7, 0x80000020 ;  /* 0x8000002000077882 */ /* 0x000fe20000000000 */
[----:B------:R-:W-:Y:S02]  /*8490*/  WARPGROUP.DEPBAR.LE gsb0, 0x0 ;  /* 0x00008000000079c5 */ /* 0x000fe40000010000 */
[----:B------:R-:W-:-:S06]  /*84a0*/  WARPGROUP.ARRIVE ;  /* 0x00000000000079c5 */ /* 0x000fcc0000000000 */
[----:B------:R-:W-:Y:S01]  /*84b0*/  HGMMA.64x32x16.F32 R216, R24, gdesc[UR8].tnspB, RZ, !UPT, gsb0 ;  /* 0x4060000818d87df0 */ /* 0x000fe2000c0008ff */
[----:B------:R-:W-:Y:S01]  /*84c0*/  UMOV UR10, UR4 ;  /* 0x00000004000a7c82 */ /* 0x000fe20008000000 */
[----:B------:R-:W-:Y:S01]  /*84d0*/  UMOV UR11, 0x80000020 ;  /* 0x80000020000b7882 */ /* 0x000fe20000000000 */
[----:B------:R-:W-:Y:S01]  /*84e0*/  UIADD3 UR4, UR38, 0x3400, URZ ;  /* 0x0000340026047890 */ /* 0x000fe2000fffe03f */
[----:B------:R-:W-:Y:S02]  /*84f0*/  WARPGROUP.DEPBAR.LE gsb0, 0x0 ;  /* 0x00008000000079c5 */ /* 0x000fe40000010000 */
[----:B------:R-:W-:-:S06]  /*8500*/  WARPGROUP.ARRIVE ;  /* 0x00000000000079c5 */ /* 0x000fcc0000000000 */
[----:B------:R-:W-:Y:S01]  /*8510*/  HGMMA.64x32x16.F32 R200, R24, gdesc[UR8].tnspB, RZ, !UPT, gsb0 ;  /* 0x4060000818c87df0 */ /* 0x000fe2000c0008ff */
[----:B------:R-:W-:Y:S02]  /*8520*/  UMOV UR11, 0x80000020 ;  /* 0x80000020000b7882 */ /* 0x000fe40000000000 */
        /* <DEDUP_REMOVED lines=9> */
[----:B------:R-:W-:Y:S01]  /*85c0*/  UMOV UR6, UR4 ;  /* 0x0000000400067c82 */ /* 0x000fe20008000000 */
[----:B------:R-:W-:Y:S01]  /*85d0*/  UMOV UR7, 0x80000020 ;  /* 0x8000002000077882 */ /* 0x000fe20000000000 */
[----:B------:R-:W-:-:S07]  /*85e0*/  UIADD3 UR4, UR38, 0x1c40, URZ ;  /* 0x00001c4026047890 */ /* 0x000fce000fffe03f */
[----:B------:R-:W-:Y:S01]  /*85f0*/  UMOV UR10, UR4 ;  /* 0x00000004000a7c82 */ /* 0x000fe20008000000 */
        /* <DEDUP_REMOVED lines=8> */
[----:B------:R-:W-:Y:S01]  /*8680*/  HGMMA.64x32x16.F32 R88, R28, gdesc[UR8].tnspB, R88, gsb0 ;  /* 0x406000081c587df0 */ /* 0x000fe20008000858 */
[----:B------:R-:W-:Y:S01]  /*8690*/  UMOV UR10, UR8 ;  /* 0x00000008000a7c82 */ /* 0x000fe20008000000 */
[----:B------:R-:W-:Y:S01]  /*86a0*/  UMOV UR11, 0x80000020 ;  /* 0x80000020000b7882 */ /* 0x000fe20000000000 */
[----:B------:R-:W-:Y:S01]  /*86b0*/  UIADD3 UR8, UR38, 0x3040, URZ ;  /* 0x0000304026087890 */ /* 0x000fe2000fffe03f */
[----:B------:R-:W-:Y:S02]  /*86c0*/  WARPGROUP.DEPBAR.LE gsb0, 0x0 ;  /* 0x00008000000079c5 */ /* 0x000fe40000010000 */
[----:B------:R-:W-:-:S06]  /*86d0*/  WARPGROUP.ARRIVE ;  /* 0x00000000000079c5 */ /* 0x000fcc0000000000 */
[----:B------:R-:W-:Y:S01]  /*86e0*/  HGMMA.64x32x16.F32 R232, R28, gdesc[UR4].tnspB, R232, gsb0 ;  /* 0x406000041ce87df0 */ /* 0x000fe200080008e8 */
        /* <DEDUP_REMOVED lines=11> */
[----:B------:R-:W-:Y:S02]  /*87a0*/  UMOV UR11, 0x80000020 ;  /* 0x80000020000b7882 */ /* 0x000fe40000000000 */
        /* <DEDUP_REMOVED lines=9> */
[----:B------:R-:W-:Y:S01]  /*8840*/  UMOV UR6, UR4 ;  /* 0x0000000400067c82 */ /* 0x000fe20008000000 */
[----:B------:R-:W-:Y:S01]  /*8850*/  UMOV UR7, 0x80000020 ;  /* 0x8000002000077882 */ /* 0x000fe20000000000 */
[----:B------:R-:W-:-:S07]  /*8860*/  UIADD3 UR4, UR38, 0x1c80, URZ ;  /* 0x00001c8026047890 */ /* 0x000fce000fffe03f */
[----:B------:R-:W-:Y:S01]  /*8870*/  UMOV UR10, UR4 ;  /* 0x00000004000a7c82 */ /* 0x000fe20008000000 */
        /* <DEDUP_REMOVED lines=533> */
[----:B------:R-:W-:Y:S01]  /*a9d0*/  WARPGROUP.ARRIVE ;  /* 0x00000000000079c5 */ /* 0x000fe20000000000 */
[----:B------:R1:W-:Y:S04]  /*a9e0*/  STL.64 [R1], R88 ;  /* 0x0000005801007387 */ /* 0x0003e80000100a00 */
[----:B------:R1:W-:Y:S01]  /*a9f0*/  STL.64 [R1+0x8], R90 ;  /* 0x0000085a01007387 */ /* 0x0003e20000100a00 */
[----:B------:R-:W-:Y:S01]  /*aa00*/  HGMMA.64x32x16.F32 R232, R84, gdesc[UR4].tnspB, R232, gsb0 ;  /* 0x4060000454e87df0 */ /* 0x000fe200080008e8 */
[----:B------:R-:W-:Y:S01]  /*aa10*/  UIADD3 UR6, UR38, 0x2fc0, URZ ;  /* 0x00002fc026067890 */ /* 0x000fe2000fffe03f */
[----:B------:R-:W-:Y:S01]  /*aa20*/  UMOV UR7, 0x80000020 ;  /* 0x8000002000077882 */ /* 0x000fe20000000000 */
[----:B------:R1:W-:Y:S04]  /*aa30*/  STL.64 [R1+0x10], R92 ;  /* 0x0000105c01007387 */ /* 0x0003e80000100a00 */
[----:B------:R1:W-:Y:S04]  /*aa40*/  STL.64 [R1+0x18], R94 ;  /* 0x0000185e01007387 */ /* 0x0003e80000100a00 */
[----:B------:R1:W-:Y:S04]  /*aa50*/  STL.64 [R1+0x20], R96 ;  /* 0x0000206001007387 */ /* 0x0003e80000100a00 */
[----:B------:R1:W-:Y:S04]  /*aa60*/  STL.64 [R1+0x28], R98 ;  /* 0x0000286201007387 */ /* 0x0003e80000100a00 */
[----:B------:R1:W-:Y:S04]  /*aa70*/  STL.64 [R1+0x30], R100 ;  /* 0x0000306401007387 */ /* 0x0003e80000100a00 */
[----:B------:R1:W-:Y:S04]  /*aa80*/  STL.64 [R1+0x38], R102 ;  /* 0x0000386601007387 */ /* 0x0003e80000100a00 */
[----:B------:R1:W-:Y:S01]  /*aa90*/  STL [R1+0xec], R14 ;  /* 0x0000ec0e01007387 */ /* 0x0003e20000100800 */
[----:B------:R-:W-:-:S02]  /*aaa0*/  WARPGROUP.DEPBAR.LE gsb0, 0x0 ;  /* 0x00008000000079c5 */ /* 0x000fc40000010000 */
[----:B------:R-:W-:-:S06]  /*aab0*/  WARPGROUP.ARRIVE ;  /* 0x00000000000079c5 */ /* 0x000fcc0000000000 */
[----:B------:R-:W-:Y:S01]  /*aac0*/  HGMMA.64x32x16.F32 R216, R84, gdesc[UR8].tnspB, R216, gsb0 ;  /* 0x4060000854d87df0 */ /* 0x000fe200080008d8 */
[----:B------:R-:W-:Y:S01]  /*aad0*/  UMOV UR10, UR4 ;  /* 0x00000004000a7c82 */ /* 0x000fe20008000000 */
[----:B------:R-:W-:Y:S01]  /*aae0*/  UMOV UR11, 0x80000020 ;  /* 0x80000020000b7882 */ /* 0x000fe20000000000 */
[----:B------:R-:W-:Y:S01]  /*aaf0*/  UIADD3 UR4, UR38, 0x37c0, URZ ;  /* 0x000037c026047890 */ /* 0x000fe2000fffe03f */
[----:B------:R-:W-:Y:S02]  /*ab00*/  WARPGROUP.DEPBAR.LE gsb0, 0x0 ;  /* 0x00008000000079c5 */ /* 0x000fe40000010000 */
[----:B------:R-:W-:-:S06]  /*ab10*/  WARPGROUP.ARRIVE ;  /* 0x00000000000079c5 */ /* 0x000fcc0000000000 */
[----:B------:R-:W-:Y:S03]  /*ab20*/  HGMMA.64x32x16.F32 R200, R84, gdesc[UR8].tnspB, R200, gsb0 ;  /* 0x4060000854c87df0 */ /* 0x000fe600080008c8 */
[----:B------:R-:W-:Y:S02]  /*ab30*/  WARPGROUP.DEPBAR.LE gsb0, 0x0 ;  /* 0x00008000000079c5 */ /* 0x000fe40000010000 */
[----:B------:R-:W-:-:S06]  /*ab40*/  WARPGROUP.ARRIVE ;  /* 0x00000000000079c5 */ /* 0x000fcc0000000000 */
[----:B------:R-:W-:Y:S01]  /*ab50*/  HGMMA.64x32x16.F32 R184, R84, gdesc[UR4].tnspB, R184, gsb0 ;  /* 0x4060000454b87df0 */ /* 0x000fe200080008b8 */
[----:B------:R-:W-:Y:S01]  /*ab60*/  UMOV UR6, UR8 ;  /* 0x0000000800067c82 */ /* 0x000fe20008000000 */
[----:B------:R-:W-:Y:S01]  /*ab70*/  UMOV UR7, 0x80000020 ;  /* 0x8000002000077882 */ /* 0x000fe20000000000 */
[----:B------:R-:W-:Y:S02]  /*ab80*/  WARPGROUP.DEPBAR.LE gsb0, 0x0 ;  /* 0x00008000000079c5 */ /* 0x000fe40000010000 */
[----:B------:R-:W-:-:S06]  /*ab90*/  WARPGROUP.ARRIVE ;  /* 0x00000000000079c5 */ /* 0x000fcc0000000000 */
[----:B------:R-:W-:Y:S01]  /*aba0*/  HGMMA.64x32x16.F32 R168, R84, gdesc[UR4].tnspB, R168, gsb0 ;  /* 0x4060000454a87df0 */ /* 0x000fe200080008a8 */
[----:B------:R-:W-:Y:S01]  /*abb0*/  UMOV UR6, UR4 ;  /* 0x0000000400067c82 */ /* 0x000fe20008000000 */
[----:B------:R-:W-:Y:S01]  /*abc0*/  UMOV UR7, 0x80000020 ;  /* 0x8000002000077882 */ /* 0x000fe20000000000 */
[----:B------:R-:W-:Y:S01]  /*abd0*/  UPRMT UR4, URZ, 0x654, UR39 ;  /* 0x000006543f047896 */ /* 0x000fe20008000027 */
[----:B------:R-:W-:Y:S02]  /*abe0*/  WARPGROUP.DEPBAR.LE gsb0, 0x0 ;  /* 0x00008000000079c5 */ /* 0x000fe40000010000 */
[----:B------:R-:W-:-:S06]  /*abf0*/  WARPGROUP.ARRIVE ;  /* 0x00000000000079c5 */ /* 0x000fcc0000000000 */
[----:B------:R-:W-:Y:S03]  /*ac00*/  HGMMA.64x32x16.F32 R152, R84, gdesc[UR4].tnspB, R152, gsb0 ;  /* 0x4060000454987df0 */ /* 0x000fe60008000898 */
[----:B------:R-:W-:Y:S02]  /*ac10*/  WARPGROUP.DEPBAR.LE gsb0, 0x0 ;  /* 0x00008000000079c5 */ /* 0x000fe40000010000 */
[----:B------:R-:W-:Y:S01]  /*ac20*/  SYNCS.ARRIVE.TRANS64.RED.A1T0 RZ, [UR4], RZ ;  /* 0x000000ffffff79a7 */ /* 0x000fe20008100404 */
[----:B-1----:R-:W-:Y:S05]  /*ac30*/  @!P1 BRA `(.L_x_24) ;  /* 0x0000008800449947 */ /* 0x002fea0003800000 */
[----:B------:R-:W-:Y:S01]  /*ac40*/  IMAD.MOV.U32 R5, RZ, RZ, R8 ;  /* 0x000000ffff057224 */ /* 0x000fe200078e0008 */
[----:B------:R-:W-:Y:S01]  /*ac50*/  MOV R250, R14 ;  /* 0x0000000e00fa7202 */ /* 0x000fe20000000f00 */
[----:B------:R-:W-:Y:S01]  /*ac60*/  IMAD.MOV.U32 R11, RZ, RZ, R7 ;  /* 0x000000ffff0b7224 */ /* 0x000fe200078e0007 */
[----:B------:R-:W-:Y:S01]  /*ac70*/  MOV R13, RZ ;  /* 0x000000ff000d7202 */ /* 0x000fe20000000f00 */
[----:B------:R-:W-:Y:S01]  /*ac80*/  IMAD.MOV.U32 R4, RZ, RZ, 0x2 ;  /* 0x00000002ff047424 */ /* 0x000fe200078e00ff */
[----:B------:R-:W-:Y:S01]  /*ac90*/  ULDC.64 UR60, c[0x0][0x198] ;  /* 0x00006600003c7ab9 */ /* 0x000fe20000000a00 */
[----:B------:R-:W-:-:S07]  /*aca0*/  IMAD.MOV.U32 R12, RZ, RZ, 0x1 ;  /* 0x00000001ff0c7424 */ /* 0x000fce00078e00ff */
.L_x_36:
[----:B------:R-:W1:Y:S01]  /*acb0*/  S2R R8, SR_CgaCtaId ;  /* 0x0000000000087919 */ /* 0x000e620000008800 */
[----:B------:R-:W-:Y:S02]  /*acc0*/  MOV R7, 0x400 ;  /* 0x0000040000077802 */ /* 0x000fe40000000f00 */
[C---:B------:R-:W-:Y:S01]  /*acd0*/  ISETP.GT.AND P1, PT, R250.reuse, 0x2, PT ;  /* 0x00000002fa00780c */ /* 0x040fe20003f24270 */
[----:B------:R-:W-:Y:S01]  /*ace0*/  VIADD R250, R250, 0xffffffff ;  /* 0xfffffffffafa7836 */ /* 0x000fe20000000000 */
[----:B-1----:R-:W-:-:S05]  /*acf0*/  LEA R7, R8, R7, 0x18 ;  /* 0x0000000708077211 */ /* 0x002fca00078ec0ff */
[----:B------:R-:W-:Y:S01]  /*ad00*/  IMAD R8, R4, 0x8, R7 ;  /* 0x0000000804087824 */ /* 0x000fe200078e0207 */
[----:B------:R-:W-:-:S07]  /*ad10*/  SHF.L.U32 R7, R13, 0x1f, RZ ;  /* 0x0000001f0d077819 */ /* 0x000fce00000006ff */
.L_x_25:
[----:B-1----:R1:W2:Y:S02]  /*ad20*/  SYNCS.PHASECHK.TRANS64.TRYWAIT P2, [R8+URZ+0x77000], R7 ;  /* 0x07700007080075a7 */ /* 0x0022a4000804017f */
[----:B--2---:R-:W-:Y:S05]  /*ad30*/  @!P2 NANOSLEEP.SYNCS 0x989680 ;  /* 0x009896800000a95d */ /* 0x004fea0003900000 */
[----:B------:R-:W2:Y:S02]  /*ad40*/  @!P2 SYNCS.PHASECHK.TRANS64 P2, [R8+URZ+0x77000], R7 ;  /* 0x077000070800a5a7 */ /* 0x000ea4000804007f */
[----:B--2---:R-:W-:Y:S05]  /*ad50*/  @!P2 BRA `(.L_x_25) ;  /* 0xfffffffc00f0a947 */ /* 0x004fea000383ffff */
[----:B------:R-:W-:Y:S05]  /*ad60*/  WARPSYNC.ALL ;  /* 0x0000000000007948 */ /* 0x000fea0003800000 */
[----:B------:R-:W2:Y:S04]  /*ad70*/  LDL.64 R20, [R1+0x138] ;  /* 0x0001380001147983 */ /* 0x000ea80000100a00 */
[----:B------:R-:W3:Y:S01]  /*ad80*/  LDL.64 R18, [R1+0x130] ;  /* 0x0001300001127983 */ /* 0x000ee20000100a00 */
[----:B------:R-:W-:Y:S01]  /*ad90*/  R2UR UR4, R4 ;  /* 0x00000000040472ca */ /* 0x000fe200000e0000 */
[----:B------:R-:W-:Y:S01]  /*ada0*/  WARPGROUP.ARRIVE ;  /* 0x00000000000079c5 */ /* 0x000fe20000000000 */
[----:B------:R-:W-:Y:S01]  /*adb0*/  UMOV UR19, 0x80000020 ;  /* 0x8000002000137882 */ /* 0x000fe20000000000 */
[----:B------:R-:W4:Y:S04]  /*adc0*/  LDL.64 R16, [R1+0x128] ;  /* 0x0001280001107983 */ /* 0x000f280000100a00 */
[----:B------:R-:W5:Y:S04]  /*add0*/  LDL.64 R14, [R1+0x108] ;  /* 0x00010800010e7983 */ /* 0x000f680000100a00 */
[----:B------:R-:W5:Y:S02]  /*ade0*/  LDL.64 R248, [R1+0x100] ;  /* 0x0001000001f87983 */ /* 0x000f640000100a00 */
[----:B------:R-:W-:-:S02]  /*adf0*/  UIMAD UR4, UR4, 0x1c00, UR40 ;  /* 0x00001c00040478a4 */ /* 0x000fc4000f8e0228 */
[----:B------:R-:W5:Y:S04]  /*ae00*/  LDL.64 R22, [R1+0xf8] ;  /* 0x0000f80001167983 */ /* 0x000f680000100a00 */
[----:B-1----:R-:W5:Y:S01]  /*ae10*/  LDL R7, [R1+0x140] ;  /* 0x0001400001077983 */ /* 0x002f620000100800 */
[----:B------:R-:W-:Y:S01]  /*ae20*/  UMOV UR18, UR4 ;  /* 0x0000000400127c82 */ /* 0x000fe20008000000 */
[----:B------:R-:W-:Y:S01]  /*ae30*/  UIADD3 UR5, UR4, 0x2, URZ ;  /* 0x0000000204057890 */ /* 0x000fe2000fffe03f */
[----:B------:R-:W-:-:S06]  /*ae40*/  UMOV UR15, 0x80000020 ;  /* 0x80000020000f7882 */ /* 0x000fcc0000000000 */
[----:B------:R-:W-:Y:S01]  /*ae50*/  UMOV UR14, UR5 ;  /* 0x00000005000e7c82 */ /* 0x000fe20008000000 */
[----:B--2---:R-:W-:Y:S02]  /*ae60*/  R2UR UR16, R20 ;  /* 0x00000000141072ca */ /* 0x004fe400000e0000 */
[----:B------:R-:W-:Y:S02]  /*ae70*/  R2UR UR17, R21 ;  /* 0x00000000151172ca */ /* 0x000fe400000e0000 */
[----:B---3--:R-:W-:Y:S02]  /*ae80*/  R2UR UR12, R18 ;  /* 0x00000000120c72ca */ /* 0x008fe400000e0000 */
[----:B------:R-:W-:Y:S02]  /*ae90*/  R2UR UR13, R19 ;  /* 0x00000000130d72ca */ /* 0x000fe400000e0000 */
[----:B----4-:R-:W-:Y:S02]  /*aea0*/  R2UR UR8, R16 ;  /* 0x00000000100872ca */ /* 0x010fe400000e0000 */
[----:B------:R-:W-:Y:S01]  /*aeb0*/  R2UR UR9, R17 ;  /* 0x00000000110972ca */ /* 0x000fe200000e0000 */
[----:B------:R-:W-:Y:S01]  /*aec0*/  UIADD3 UR5, UR4, 0x400, URZ ;  /* 0x0000040004057890 */ /* 0x000fe2000fffe03f */
[----:B------:R-:W-:Y:S01]  /*aed0*/  UMOV UR11, 0x80000020 ;  /* 0x80000020000b7882 */ /* 0x000fe20000000000 */
[----:B-----5:R-:W-:-:S02]  /*aee0*/  R2UR UR32, R14 ;  /* 0x000000000e2072ca */ /* 0x020fc400000e0000 */
[----:B------:R-:W-:Y:S01]  /*aef0*/  HGMMA.64x256x16.F32 R24, gdesc[UR16], RZ, !UPT, gsb0 ;  /* 0x03e00000101879f0 */ /* 0x000fe2000c0008ff */
[----:B------:R-:W-:Y:S01]  /*af00*/  R2UR UR33, R15 ;  /* 0x000000000f2172ca */ /* 0x000fe200000e0000 */
[----:B------:R-:W-:Y:S01]  /*af10*/  UMOV UR35, 0x80000020 ;  /* 0x8000002000237882 */ /* 0x000fe20000000000 */
[----:B------:R-:W-:Y:S01]  /*af20*/  UMOV UR10, UR5 ;  /* 0x00000005000a7c82 */ /* 0x000fe20008000000 */
[----:B------:R-:W-:Y:S01]  /*af30*/  R2UR UR28, R248 ;  /* 0x00000000f81c72ca */ /* 0x000fe200000e0000 */
[----:B------:R-:W-:Y:S01]  /*af40*/  UMOV UR31, 0x80000020 ;  /* 0x80000020001f7882 */ /* 0x000fe20000000000 */
[----:B------:R-:W-:Y:S01]  /*af50*/  R2UR UR29, R249 ;  /* 0x00000000f91d72ca */ /* 0x000fe200000e0000 */
[----:B------:R-:W2:Y:S01]  /*af60*/  LDL.64 R20, [R1+0xf0] ;  /* 0x0000f00001147983 */ /* 0x000ea20000100a00 */
[----:B------:R-:W-:Y:S02]  /*af70*/  R2UR UR24, R22 ;  /* 0x00000000161872ca */ /* 0x000fe400000e0000 */
[----:B------:R-:W-:Y:S01]  /*af80*/  R2UR UR25, R23 ;  /* 0x00000000171972ca */ /* 0x000fe200000e0000 */
[----:B------:R-:W-:Y:S01]  /*af90*/  UMOV UR27, 0x80000020 ;  /* 0x80000020001b7882 */ /* 0x000fe20000000000 */
[----:B------:R-:W3:Y:S01]  /*afa0*/  LDL.64 R18, [R1+0x120] ;  /* 0x0001200001127983 */ /* 0x000ee20000100a00 */
[----:B------:R-:W-:-:S03]  /*afb0*/  UMOV UR23, 0x80000020 ;  /* 0x8000002000177882 */ /* 0x000fc60000000000 */
[----:B------:R-:W4:Y:S01]  /*afc0*/  LDL.64 R16, [R1+0x118] ;  /* 0x0001180001107983 */ /* 0x000f220000100a00 */
[----:B------:R-:W-:Y:S02]  /*afd0*/  WARPGROUP.DEPBAR.LE gsb0, 0x0 ;  /* 0x00008000000079c5 */ /* 0x000fe40000010000 */
[----:B------:R-:W-:Y:S01]  /*afe0*/  WARPGROUP.ARRIVE ;  /* 0x00000000000079c5 */ /* 0x000fe20000000000 */
[----:B------:R-:W-:Y:S01]  /*aff0*/  UMOV UR19, 0x80000020 ;  /* 0x8000002000137882 */ /* 0x000fe20000000000 */
[----:B------:R-:W5:Y:S07]  /*b000*/  LDL.64 R14, [R1+0x110] ;  /* 0x00011000010e7983 */ /* 0x000f6e0000100a00 */
[----:B------:R-:W-:Y:S01]  /*b010*/  HGMMA.64x256x16.F32 R24, gdesc[UR12], R24, gsb0 ;  /* 0x03e000000c1879f0 */ /* 0x000fe20008000818 */
[----:B------:R-:W-:-:S07]  /*b020*/  UIADD3 UR5, UR4, 0x402, URZ ;  /* 0x0000040204057890 */ /* 0x000fce000fffe03f */
[----:B------:R-:W-:Y:S01]  /*b030*/  UMOV UR34, UR5 ;  /* 0x0000000500227c82 */ /* 0x000fe20008000000 */
[----:B------:R-:W-:Y:S02]  /*b040*/  WARPGROUP.DEPBAR.LE gsb0, 0x0 ;  /* 0x00008000000079c5 */ /* 0x000fe40000010000 */
[----:B------:R-:W-:-:S15]  /*b050*/  WARPGROUP.ARRIVE ;  /* 0x00000000000079c5 */ /* 0x000fde0000000000 */
[----:B------:R-:W-:-:S02]  /*b060*/  NOP ;  /* 0x0000000000007918 */ /* 0x000fc40000000000 */
        /* <DEDUP_REMOVED lines=13> */
[----:B--2---:R-:W-:Y:S02]  /*b140*/  R2UR UR20, R20 ;  /* 0x00000000141472ca */ /* 0x004fe400000e0000 */
[----:B------:R-:W-:Y:S01]  /*b150*/  R2UR UR21, R21 ;  /* 0x00000000151572ca */ /* 0x000fe200000e0000 */
[----:B------:R-:W-:-:S07]  /*b160*/  UIADD3 UR5, UR4, 0xc00, URZ ;  /* 0x00000c0004057890 */ /* 0x000fce000fffe03f */
[----:B------:R-:W-:Y:S01]  /*b170*/  UMOV UR22, UR5 ;  /* 0x0000000500167c82 */ /* 0x000fe20008000000 */
[----:B------:R-:W-:Y:S02]  /*b180*/  WARPGROUP.DEPBAR.LE gsb0, 0x0 ;  /* 0x00008000000079c5 */ /* 0x000fe40000010000 */
[----:B------:R-:W-:-:S14]  /*b190*/  WARPGROUP.ARRIVE ;  /* 0x00000000000079c5 */ /* 0x000fdc0000000000 */
[----:B------:R-:W-:Y:S01]  /*b1a0*/  HGMMA.64x256x16.F32 R24, gdesc[UR24], R24, gsb0 ;  /* 0x03e00000181879f0 */ /* 0x000fe20008000818 */
[----:B---3--:R-:W-:Y:S02]  /*b1b0*/  R2UR UR16, R18 ;  /* 0x00000000121072ca */ /* 0x008fe400000e0000 */
[----:B------:R-:W-:Y:S01]  /*b1c0*/  R2UR UR17, R19 ;  /* 0x00000000131172ca */ /* 0x000fe200000e0000 */
[----:B------:R-:W-:-:S07]  /*b1d0*/  UIADD3 UR5, UR4, 0xc02, URZ ;  /* 0x00000c0204057890 */ /* 0x000fce000fffe03f */
[----:B------:R-:W-:Y:S01]  /*b1e0*/  UMOV UR18, UR5 ;  /* 0x0000000500127c82 */ /* 0x000fe20008000000 */
[----:B------:R-:W-:Y:S02]  /*b1f0*/  WARPGROUP.DEPBAR.LE gsb0, 0x0 ;  /* 0x00008000000079c5 */ /* 0x000fe40000010000 */
[----:B------:R-:W-:-:S14]  /*b200*/  WARPGROUP.ARRIVE ;  /* 0x00000000000079c5 */ /* 0x000fdc0000000000 */
[----:B------:R-:W-:Y:S01]  /*b210*/  HGMMA.64x256x16.F32 R24, gdesc[UR20], R24, gsb0 ;  /* 0x03e00000141879f0 */ /* 0x000fe20008000818 */
[----:B----4-:R-:W-:Y:S02]  /*b220*/  R2UR UR12, R16 ;  /* 0x00000000100c72ca */ /* 0x010fe400000e0000 */
[----:B------:R-:W-:Y:S01]  /*b230*/  R2UR UR13, R17 ;  /* 0x00000000110d72ca */ /* 0x000fe200000e0000 */
[----:B------:R-:W-:Y:S01]  /*b240*/  UIADD3 UR5, UR4, 0x1000, URZ ;  /* 0x0000100004057890 */ /* 0x000fe2000fffe03f */
[----:B------:R-:W-:-:S06]  /*b250*/  UMOV UR15, 0x80000020 ;  /* 0x80000020000f7882 */ /* 0x000fcc0000000000 */
[----:B------:R-:W-:Y:S01]  /*b260*/  UMOV UR14, UR5 ;  /* 0x00000005000e7c82 */ /* 0x000fe20008000000 */
[----:B------:R-:W-:Y:S02]  /*b270*/  WARPGROUP.DEPBAR.LE gsb0, 0x0 ;  /* 0x00008000000079c5 */ /* 0x000fe40000010000 */
[----:B------:R-:W-:-:S14]  /*b280*/  WARPGROUP.ARRIVE ;  /* 0x00000000000079c5 */ /* 0x000fdc0000000000 */
[----:B------:R-:W-:Y:S01]  /*b290*/  HGMMA.64x256x16.F32 R24, gdesc[UR16], R24, gsb0 ;  /* 0x03e00000101879f0 */ /* 0x000fe20008000818 */
[----:B-----5:R-:W-:Y:S02]  /*b2a0*/  R2UR UR8, R14 ;  /* 0x000000000e0872ca */ /* 0x020fe400000e0000 */
[----:B------:R-:W-:Y:S01]  /*b2b0*/  R2UR UR9, R15 ;  /* 0x000000000f0972ca */ /* 0x000fe200000e0000 */
[----:B------:R-:W-:Y:S01]  /*b2c0*/  UIADD3 UR5, UR4, 0x1002, URZ ;  /* 0x0000100204057890 */ /* 0x000fe2000fffe03f */
[----:B------:R-:W-:-:S06]  /*b2d0*/  UMOV UR11, 0x80000020 ;  /* 0x80000020000b7882 */ /* 0x000fcc0000000000 */
[----:B------:R-:W-:Y:S01]  /*b2e0*/  UMOV UR10, UR5 ;  /* 0x00000005000a7c82 */ /* 0x000fe20008000000 */
[----:B------:R-:W-:Y:S02]  /*b2f0*/  WARPGROUP.DEPBAR.LE gsb0, 0x0 ;  /* 0x00008000000079c5 */ /* 0x000fe40000010000 */
[----:B------:R-:W-:-:S14]  /*b300*/  WARPGROUP.ARRIVE ;  /* 0x00000000000079c5 */ /* 0x000fdc0000000000 */
[----:B------:R-:W-:Y:S01]  /*b310*/  HGMMA.64x256x16.F32 R24, gdesc[UR12], R24, gsb0 ;  /* 0x03e000000c1879f0 */ /* 0x000fe20008000818 */
[----:B------:R-:W-:Y:S01]  /*b320*/  UIADD3 UR46, UR4, 0x1400, URZ ;  /* 0x00001400042e7890 */ /* 0x000fe2000fffe03f */
[----:B------:R-:W-:Y:S01]  /*b330*/  UMOV UR47, 0x80000020 ;  /* 0x80000020002f7882 */ /* 0x000fe20000000000 */
[----:B------:R-:W-:Y:S02]  /*b340*/  WARPGROUP.DEPBAR.LE gsb0, 0x0 ;  /* 0x00008000000079c5 */ /* 0x000fe40000010000 */
[----:B------:R-:W-:-:S15]  /*b350*/  WARPGROUP.ARRIVE ;  /* 0x00000000000079c5 */ /* 0x000fde0000000000 */
[----:B------:R-:W-:-:S08]  /*b360*/  NOP ;  /* 0x0000000000007918 */ /* 0x000fd00000000000 */
        /* <DEDUP_REMOVED lines=19> */
[----:B------:R-:W-:-:S13]  /*b4a0*/  R2UR UR6, R7 ;  /* 0x00000000070672ca */ /* 0x000fda00000e0000 */
[----:B------:R-:W-:Y:S01]  /*b4b0*/  ISETP.NE.AND P2, PT, RZ, UR6, PT ;  /* 0x00000006ff007c0c */ /* 0x000fe2000bf45270 */
[----:B------:R-:W-:Y:S02]  /*b4c0*/  WARPGROUP.DEPBAR.LE gsb0, 0x0 ;  /* 0x00008000000079c5 */ /* 0x000fe40000010000 */
[----:B------:R-:W-:-:S11]  /*b4d0*/  WARPGROUP.ARRIVE ;  /* 0x00000000000079c5 */ /* 0x000fd60000000000 */
[----:B------:R-:W-:Y:S03]  /*b4e0*/  HGMMA.64x256x16.F32 R24, gdesc[UR56], R24, gsb0 ;  /* 0x03e00000381879f0 */ /* 0x000fe60008000818 */
[----:B------:R-:W-:Y:S02]  /*b4f0*/  WARPGROUP.DEPBAR.LE gsb0, 0x0 ;  /* 0x00008000000079c5 */ /* 0x000fe40000010000 */
[----:B------:R-:W-:Y:S05]  /*b500*/  @P2 BRA `(.L_x_26) ;  /* 0x0000000400382947 */ /* 0x000fea0003800000 */
[----:B------:R-:W-:-:S13]  /*b510*/  ISETP.LT.OR P3, PT, R9, 0x1, !P0 ;  /* 0x000000010900780c */ /* 0x000fda0004761670 */
[----:B------:R-:W-:Y:S05]  /*b520*/  @P3 BRA `(.L_x_27) ;  /* 0x00000004002c3947 */ /* 0x000fea0003800000 */
[----:B------:R-:W1:Y:S01]  /*b530*/  S2R R15, SR_TID.X ;  /* 0x00000000000f7919 */ /* 0x000e620000002100 */
[----:B------:R-:W-:Y:S01]  /*b540*/  MOV R7, 0x400 ;  /* 0x0000040000077802 */ /* 0x000fe20000000f00 */
[----:B------:R-:W2:Y:S01]  /*b550*/  S2R R8, SR_CgaCtaId ;  /* 0x0000000000087919 */ /* 0x000ea20000008800 */
[----:B-1----:R-:W-:-:S04]  /*b560*/  SHF.R.S32.HI R14, RZ, 0x1f, R15 ;  /* 0x0000001fff0e7819 */ /* 0x002fc8000001140f */
[----:B------:R-:W-:Y:S02]  /*b570*/  LEA.HI R14, R14, R15, RZ, 0x7 ;  /* 0x0000000f0e0e7211 */ /* 0x000fe400078f38ff */
[----:B--2---:R-:W-:Y:S02]  /*b580*/  LEA R7, R8, R7, 0x18 ;  /* 0x0000000708077211 */ /* 0x004fe400078ec0ff */
[----:B------:R-:W-:Y:S02]  /*b590*/  LOP3.LUT R14, R14, 0xffffff80, RZ, 0xc0, !PT ;  /* 0xffffff800e0e7812 */ /* 0x000fe400078ec0ff */
[----:B------:R-:W-:Y:S01]  /*b5a0*/  SHF.L.U32 R8, R10, 0x1f, RZ ;  /* 0x0000001f0a087819 */ /* 0x000fe200000006ff */
[----:B------:R-:W-:Y:S01]  /*b5b0*/  IMAD R7, R6, 0x8, R7 ;  /* 0x0000000806077824 */ /* 0x000fe200078e0207 */
[----:B------:R-:W-:-:S04]  /*b5c0*/  IADD3 R14, R15, -R14, RZ ;  /* 0x8000000e0f0e7210 */ /* 0x000fc80007ffe0ff */
[----:B------:R-:W-:-:S13]  /*b5d0*/  ISETP.NE.AND P4, PT, R14, RZ, PT ;  /* 0x000000ff0e00720c */ /* 0x000fda0003f85270 */
.L_x_28:
        /* <DEDUP_REMOVED lines=11> */
.L_x_29:
[----:B-1----:R-:W2:Y:S01]  /*b690*/  LDL R8, [R1+0x80] ;  /* 0x0000800001087983 */ /* 0x002ea20000100800 */
[----:B------:R-:W-:Y:S01]  /*b6a0*/  MOV R14, 0x400 ;  /* 0x00000400000e7802 */ /* 0x000fe20000000f00 */
[----:B------:R-:W1:Y:S01]  /*b6b0*/  S2R R15, SR_CgaCtaId ;  /* 0x00000000000f7919 */ /* 0x000e620000008800 */
[----:B------:R-:W-:Y:S01]  /*b6c0*/  R2UR UR33, R7 ;  /* 0x00000000072172ca */ /* 0x000fe200000e0000 */
[----:B------:R-:W-:-:S04]  /*b6d0*/  UIADD3 UR4, UP0, UR60, 0x1f0, URZ ;  /* 0x000001f03c047890 */ /* 0x000fc8000ff1e03f */
[----:B------:R-:W-:Y:S01]  /*b6e0*/  UIADD3.X UR5, URZ, UR61, URZ, UP0, !UPT ;  /* 0x0000003d3f057290 */ /* 0x000fe200087fe43f */
[----:B-1----:R-:W-:-:S05]  /*b6f0*/  LEA R14, R15, R14, 0x18 ;  /* 0x0000000e0f0e7211 */ /* 0x002fca00078ec0ff */
[----:B------:R-:W-:-:S05]  /*b700*/  IMAD R7, R6, 0x1c000, R14 ;  /* 0x0001c00006077824 */ /* 0x000fca00078e020e */
[----:B------:R-:W-:Y:S01]  /*b710*/  R2UR UR6, R7 ;  /* 0x00000000070672ca */ /* 0x000fe200000e0000 */
[----:B------:R-:W-:Y:S01]  /*b720*/  UIADD3 UR33, UR33, 0x77000, URZ ;  /* 0x0007700021217890 */ /* 0x000fe2000fffe03f */
[----:B------:R-:W-:Y:S01]  /*b730*/  UMOV UR14, 0x0 ;  /* 0x00000000000e7882 */ /* 0x000fe20000000000 */
[----:B------:R-:W-:Y:S01]  /*b740*/  UMOV UR15, 0x10000000 ;  /* 0x10000000000f7882 */ /* 0x000fe20000000000 */
[----:B------:R-:W-:-:S09]  /*b750*/  UMOV UR34, URZ ;  /* 0x0000003f00227c82 */ /* 0x000fd20008000000 */
[----:B------:R-:W-:Y:S02]  /*b760*/  UIADD3 UR32, UR6, 0x7000, URZ ;  /* 0x0000700006207890 */ /* 0x000fe4000fffe03f */
[----:B------:R-:W-:Y:S02]  /*b770*/  UIADD3 UR24, UR6, 0xb000, URZ ;  /* 0x0000b00006187890 */ /* 0x000fe4000fffe03f */
        /* <DEDUP_REMOVED lines=14> */
[----:B------:R-:W-:-:S04]  /*b860*/  IADD3 R6, R6, 0x1, RZ ;  /* 0x0000000106067810 */ /* 0x000fc80007ffe0ff */
[----:B------:R-:W-:-:S04]  /*b870*/  ISETP.NE.AND P3, PT, R6, 0x4, PT ;  /* 0x000000040600780c */ /* 0x000fc80003f65270 */
[----:B------:R-:W-:Y:S02]  /*b880*/  SEL R7, RZ, 0x1, P3 ;  /* 0x00000001ff077807 */ /* 0x000fe40001800000 */
[----:B------:R-:W-:Y:S02]  /*b890*/  SEL R6, R6, RZ, P3 ;  /* 0x000000ff06067207 */ /* 0x000fe40001800000 */
[----:B------:R-:W-:Y:S02]  /*b8a0*/  LOP3.LUT R10, R10, R7, RZ, 0x3c, !PT ;  /* 0x000000070a0a7212 */ /* 0x000fe400078e3cff */
[----:B--2---:R-:W-:-:S13]  /*b8b0*/  R2UR UR35, R8 ;  /* 0x00000000082372ca */ /* 0x004fda00000e0000 */
[----:B------:R-:W-:-:S07]  /*b8c0*/  USHF.L.U32 UR35, UR35, 0x8, URZ ;  /* 0x0000000823237899 */ /* 0x000fce000800063f */
[----:B------:R-:W-:Y:S01]  /*b8d0*/  UMOV UR27, UR35 ;  /* 0x00000023001b7c82 */ /* 0x000fe20008000000 */
[----:B------:R-:W-:Y:S01]  /*b8e0*/  UMOV UR19, UR35 ;  /* 0x0000002300137c82 */ /* 0x000fe20008000000 */
[----:B------:R-:W-:Y:S01]  /*b8f0*/  UTMALDG.4D [UR32], [UR4], desc[UR14] ;  /* 0x00000e20040075b4 */ /* 0x000fe20008019000 */
[----:B------:R-:W-:Y:S01]  /*b900*/  UMOV UR11, UR35 ;  /* 0x00000023000b7c82 */ /* 0x000fe20008000000 */
[----:B------:R1:W-:Y:S01]  /*b910*/  UTMALDG.4D [UR24], [UR4], desc[UR14] ;  /* 0x00000e18040075b4 */ /* 0x0003e20008019000 */
[----:B------:R2:W-:Y:S01]  /*b920*/  UTMALDG.4D [UR16], [UR4], desc[UR14] ;  /* 0x00000e10040075b4 */ /* 0x0005e20008019000 */
[----:B------:R3:W-:Y:S01]  /*b930*/  UTMALDG.4D [UR8], [UR4], desc[UR14] ;  /* 0x00000e08040075b4 */ /* 0x0007e20008019000 */
[----:B-1----:R-:W-:Y:S01]  /*b940*/  UIADD3 UR24, UR6, 0x17000, URZ ;  /* 0x0001700006187890 */ /* 0x002fe2000fffe03f */
[----:B------:R-:W-:Y:S01]  /*b950*/  UMOV UR26, 0x80 ;  /* 0x00000080001a7882 */ /* 0x000fe20000000000 */
[----:B--2---:R-:W-:-:S07]  /*b960*/  UIADD3 UR16, UR6, 0x1b000, URZ ;  /* 0x0001b00006107890 */ /* 0x004fce000fffe03f */
[----:B------:R1:W-:Y:S01]  /*b970*/  UTMALDG.4D [UR24], [UR4], desc[UR14] ;  /* 0x00000e18040075b4 */ /* 0x0003e20008019000 */
[----:B------:R-:W-:Y:S01]  /*b980*/  UMOV UR18, 0xa0 ;  /* 0x000000a000127882 */ /* 0x000fe20000000000 */
[----:B---3--:R-:W-:Y:S01]  /*b990*/  UIADD3 UR8, UR6, 0x1f000, URZ ;  /* 0x0001f00006087890 */ /* 0x008fe2000fffe03f */
[----:B------:R1:W-:Y:S01]  /*b9a0*/  UTMALDG.4D [UR16], [UR4], desc[UR14] ;  /* 0x00000e10040075b4 */ /* 0x0003e20008019000 */
[----:B------:R-:W-:-:S07]  /*b9b0*/  UMOV UR10, 0xc0 ;  /* 0x000000c0000a7882 */ /* 0x000fce0000000000 */
[----:B------:R1:W-:Y:S02]  /*b9c0*/  UTMALDG.4D [UR8], [UR4], desc[UR14] ;  /* 0x00000e08040075b4 */ /* 0x0003e40008019000 */
[----:B-1----:R-:W-:Y:S01]  /*b9d0*/  NOP ;  /* 0x0000000000007918 */ /* 0x002fe20000000000 */
.L_x_27:
[----:B------:R-:W-:-:S07]  /*b9e0*/  VIADD R9, R9, 0xffffffff ;  /* 0xffffffff09097836 */ /* 0x000fce0000000000 */
.L_x_26:
[----:B------:R-:W-:Y:S01]  /*b9f0*/  VIADD R4, R4, 0x1 ;  /* 0x0000000104047836 */ /* 0x000fe20000000000 */
[----:B------:R-:W-:Y:S05]  /*ba00*/  WARPSYNC.ALL ;  /* 0x0000000000007948 */ /* 0x000fea0003800000 */
[----:B------:R-:W-:-:S04]  /*ba10*/  ISETP.NE.AND P3, PT, R4, 0x4, PT ;  /* 0x000000040400780c */ /* 0x000fc80003f65270 */
[----:B------:R-:W-:Y:S02]  /*ba20*/  SEL R7, RZ, 0x1, P3 ;  /* 0x00000001ff077807 */ /* 0x000fe40001800000 */
[----:B------:R-:W-:Y:S02]  /*ba30*/  SEL R248, R4, RZ, P3 ;  /* 0x000000ff04f87207 */ /* 0x000fe40001800000 */
[----:B------:R-:W-:Y:S02]  /*ba40*/  LOP3.LUT R251, R13, R7, RZ, 0x3c, !PT ;  /* 0x000000070dfb7212 */ /* 0x000fe400078e3cff */
[----:B------:R-:W-:Y:S01]  /*ba50*/  FMNMX R4, R24, R5, !PT ;  /* 0x0000000518047209 */ /* 0x000fe20007800000 */
[----:B------:R1:W-:Y:S01]  /*ba60*/  STL [R1+0x14c], R2 ;  /* 0x00014c0201007387 */ /* 0x0003e20000100800 */
[----:B------:R-:W-:Y:S01]  /*ba70*/  FMNMX R7, R26, R11, !PT ;  /* 0x0000000b1a077209 */ /* 0x000fe20007800000 */
[----:B------:R-:W-:Y:S01]  /*ba80*/  ULDC UR5, c[0x0][0x604] ;  /* 0x0001810000057ab9 */ /* 0x000fe20000000800 */
[----:B------:R-:W-:-:S04]  /*ba90*/  FMNMX R4, R25, R4, !PT ;  /* 0x0000000419047209 */ /* 0x000fc80007800000 */
[----:B------:R-:W-:Y:S01]  /*baa0*/  FMNMX R4, R28, R4, !PT ;  /* 0x000000041c047209 */ /* 0x000fe20007800000 */
[----:B-1----:R-:W2:Y:S03]  /*bab0*/  LDL.LU R2, [R1] ;  /* 0x0000000001027983 */ /* 0x002ea60000300800 */
[----:B------:R-:W-:Y:S02]  /*bac0*/  FMNMX R4, R29, R4, !PT ;  /* 0x000000041d047209 */ /* 0x000fe40007800000 */
[----:B------:R-:W-:Y:S01]  /*bad0*/  FMNMX R7, R27, R7, !PT ;  /* 0x000000071b077209 */ /* 0x000fe20007800000 */
[----:B------:R1:W-:Y:S01]  /*bae0*/  STL [R1+0x148], R0 ;  /* 0x0001480001007387 */ /* 0x0003e20000100800 */
[----:B------:R-:W-:-:S04]  /*baf0*/  FMNMX R4, R32, R4, !PT ;  /* 0x0000000420047209 */ /* 0x000fc80007800000 */
[----:B------:R-:W-:-:S04]  /*bb00*/  FMNMX R4, R33, R4, !PT ;  /* 0x0000000421047209 */ /* 0x000fc80007800000 */
[----:B------:R-:W-:Y:S01]  /*bb10*/  FMNMX R4, R36, R4, !PT ;  /* 0x0000000424047209 */ /* 0x000fe20007800000 */
[----:B-1----:R-:W3:Y:S03]  /*bb20*/  LDL.LU R0, [R1+0x4] ;  /* 0x0000040001007983 */ /* 0x002ee60000300800 */
[----:B------:R-:W-:Y:S01]  /*bb30*/  FMNMX R4, R37, R4, !PT ;  /* 0x0000000425047209 */ /* 0x000fe20007800000 */
[----:B------:R-:W4:Y:S01]  /*bb40*/  LDL.LU R252, [R1+0x20] ;  /* 0x0000200001fc7983 */ /* 0x000f220000300800 */
[----:B------:R-:W-:Y:S02]  /*bb50*/  FMNMX R7, R30, R7, !PT ;  /* 0x000000071e077209 */ /* 0x000fe40007800000 */
[----:B------:R-:W-:Y:S01]  /*bb60*/  FMNMX R4, R40, R4, !PT ;  /* 0x0000000428047209 */ /* 0x000fe20007800000 */
[----:B------:R-:W4:Y:S01]  /*bb70*/  LDL.LU R249, [R1+0x24] ;  /* 0x0000240001f97983 */ /* 0x000f220000300800 */
[----:B------:R-:W-:-:S02]  /*bb80*/  FMNMX R7, R31, R7, !PT ;  /* 0x000000071f077209 */ /* 0x000fc40007800000 */
[----:B------:R-:W-:Y:S01]  /*bb90*/  FMNMX R4, R41, R4, !PT ;  /* 0x0000000429047209 */ /* 0x000fe20007800000 */
[----:B------:R-:W4:Y:S01]  /*bba0*/  LDL.LU R23, [R1+0x30] ;  /* 0x0000300001177983 */ /* 0x000f220000300800 */
[----:B------:R-:W-:Y:S02]  /*bbb0*/  FMNMX R7, R34, R7, !PT ;  /* 0x0000000722077209 */ /* 0x000fe40007800000 */
        /* <DEDUP_REMOVED lines=24> */
[----:B------:R-:W-:Y:S02]  /*bd40*/  FMNMX R4, R60, R4, !PT ;  /* 0x000000043c047209 */ /* 0x000fe40007800000 */
        /* <DEDUP_REMOVED lines=91> */
[C---:B------:R-:W-:Y:S01]  /*c300*/  R2UR UR4, R12.reuse ;  /* 0x000000000c0472ca */ /* 0x040fe200000e0000 */
[----:B------:R-:W1:Y:S01]  /*c310*/  SHFL.BFLY PT, R8, R7, 0x1, 0x1f ;  /* 0x0c201f0007087f89 */ /* 0x000e6200000e0000 */
[----:B------:R-:W-:Y:S02]  /*c320*/  FMNMX R4, R143, R4, !PT ;  /* 0x000000048f047209 */ /* 0x000fe40007800000 */
[----:B------:R-:W-:Y:S02]  /*c330*/  LEA R12, R12, UR39, 0x3 ;  /* 0x000000270c0c7c11 */ /* 0x000fe4000f8e18ff */
[----:B------:R-:W-:-:S02]  /*c340*/  FMNMX R4, R146, R4, !PT ;  /* 0x0000000492047209 */ /* 0x000fc40007800000 */
[----:B------:R-:W-:Y:S02]  /*c350*/  PRMT R12, RZ, 0x654, R12 ;  /* 0x00000654ff0c7816 */ /* 0x000fe4000000000c */
[----:B------:R-:W-:Y:S02]  /*c360*/  FMNMX R4, R147, R4, !PT ;  /* 0x0000000493047209 */ /* 0x000fe40007800000 */
[----:B------:R1:W-:Y:S02]  /*c370*/  SYNCS.ARRIVE.TRANS64.RED.A1T0 RZ, [R12+URZ], RZ ;  /* 0x000000ff0cff79a7 */ /* 0x0003e4000810043f */
[----:B------:R-:W-:-:S04]  /*c380*/  FMNMX R4, R150, R4, !PT ;  /* 0x0000000496047209 */ /* 0x000fc80007800000 */
[----:B------:R-:W-:Y:S01]  /*c390*/  FMNMX R4, R151, R4, !PT ;  /* 0x0000000497047209 */ /* 0x000fe20007800000 */
[----:B-1----:R-:W4:Y:S01]  /*c3a0*/  LDL.LU R12, [R1+0x14] ;  /* 0x00001400010c7983 */ /* 0x002f220000300800 */
[----:B------:R-:W-:-:S03]  /*c3b0*/  FMNMX R8, R7, R8, !PT ;  /* 0x0000000807087209 */ /* 0x000fc60007800000 */
[----:B------:R-:W1:Y:S02]  /*c3c0*/  SHFL.BFLY PT, R7, R4, 0x1, 0x1f ;  /* 0x0c201f0004077f89 */ /* 0x000e6400000e0000 */
[----:B-1----:R-:W-:Y:S02]  /*c3d0*/  FMNMX R4, R4, R7, !PT ;  /* 0x0000000704047209 */ /* 0x002fe40007800000 */
[----:B------:R-:W1:Y:S02]  /*c3e0*/  SHFL.BFLY PT, R7, R8, 0x2, 0x1f ;  /* 0x0c401f0008077f89 */ /* 0x000e6400000e0000 */
[----:B-1----:R-:W-:Y:S02]  /*c3f0*/  FMNMX R8, R8, R7, !PT ;  /* 0x0000000708087209 */ /* 0x002fe40007800000 */
[----:B------:R-:W1:Y:S02]  /*c400*/  SHFL.BFLY PT, R7, R4, 0x2, 0x1f ;  /* 0x0c401f0004077f89 */ /* 0x000e6400000e0000 */
[----:B-1----:R-:W-:-:S02]  /*c410*/  FMNMX R7, R4, R7, !PT ;  /* 0x0000000704077209 */ /* 0x002fc40007800000 */
[----:B------:R-:W4:Y:S01]  /*c420*/  LDL.LU R4, [R1+0x10] ;  /* 0x0000100001047983 */ /* 0x000f220000300800 */
[C---:B------:R-:W-:Y:S01]  /*c430*/  FSETP.NEU.AND P3, PT, R8.reuse, -INF , PT ;  /* 0xff8000000800780b */ /* 0x040fe20003f6d000 */
[----:B------:R-:W-:Y:S01]  /*c440*/  UIADD3 UR4, UR4, 0x1, URZ ;  /* 0x0000000104047890 */ /* 0x000fe2000fffe03f */
[C---:B------:R-:W-:Y:S02]  /*c450*/  FSETP.NEU.AND P4, PT, R7.reuse, -INF , PT ;  /* 0xff8000000700780b */ /* 0x040fe40003f8d000 */
[----:B------:R-:W-:Y:S01]  /*c460*/  FSEL R13, R8, RZ, P3 ;  /* 0x000000ff080d7208 */ /* 0x000fe20001800000 */
[----:B------:R-:W-:Y:S01]  /*c470*/  UISETP.NE.AND UP0, UPT, UR4, 0x4, UPT ;  /* 0x000000040400788c */ /* 0x000fe2000bf05270 */
[----:B------:R-:W-:-:S03]  /*c480*/  FSEL R14, R7, RZ, P4 ;  /* 0x000000ff070e7208 */ /* 0x000fc60002000000 */
[----:B------:R-:W-:Y:S02]  /*c490*/  FADD R5, -R13, R5 ;  /* 0x000000050d057221 */ /* 0x000fe40000000100 */
[----:B------:R-:W-:Y:S02]  /*c4a0*/  FADD R11, -R14, R11 ;  /* 0x0000000b0e0b7221 */ /* 0x000fe40000000100 */
[----:B------:R-:W-:Y:S02]  /*c4b0*/  FMUL R5, R5, UR5 ;  /* 0x0000000505057c20 */ /* 0x000fe40008400000 */
[----:B------:R-:W-:-:S03]  /*c4c0*/  FMUL R11, R11, UR5 ;  /* 0x000000050b0b7c20 */ /* 0x000fc60008400000 */
[----:B------:R-:W-:Y:S02]  /*c4d0*/  FSETP.GEU.AND P3, PT, R5, -126, PT ;  /* 0xc2fc00000500780b */ /* 0x000fe40003f6e000 */
[----:B------:R-:W-:-:S11]  /*c4e0*/  FSETP.GEU.AND P4, PT, R11, -126, PT ;  /* 0xc2fc00000b00780b */ /* 0x000fd60003f8e000 */
[----:B------:R-:W-:Y:S02]  /*c4f0*/  @!P3 FMUL R5, R5, 0.5 ;  /* 0x3f0000000505b820 */ /* 0x000fe40000400000 */
[----:B------:R-:W-:-:S04]  /*c500*/  @!P4 FMUL R11, R11, 0.5 ;  /* 0x3f0000000b0bc820 */ /* 0x000fc80000400000 */
[----:B------:R-:W1:Y:S08]  /*c510*/  MUFU.EX2 R5, R5 ;  /* 0x0000000500057308 */ /* 0x000e700000000800 */
[----:B------:R-:W4:Y:S01]  /*c520*/  MUFU.EX2 R11, R11 ;  /* 0x0000000b000b7308 */ /* 0x000f220000000800 */
[----:B-1----:R-:W-:-:S04]  /*c530*/  @!P3 FMUL R5, R5, R5 ;  /* 0x000000050505b220 */ /* 0x002fc80000400000 */
[-C--:B--2---:R-:W-:Y:S01]  /*c540*/  FMUL R2, R2, R5.reuse ;  /* 0x0000000502027220 */ /* 0x084fe20000400000 */
[-C--:B---3--:R-:W-:Y:S01]  /*c550*/  FMUL R0, R0, R5.reuse ;  /* 0x0000000500007220 */ /* 0x088fe20000400000 */
[----:B----4-:R-:W-:Y:S01]  /*c560*/  FMUL R252, R252, R5 ;  /* 0x00000005fcfc7220 */ /* 0x010fe20000400000 */
[----:B------:R-:W-:Y:S02]  /*c570*/  @!P4 FMUL R11, R11, R11 ;  /* 0x0000000b0b0bc220 */ /* 0x000fe40000400000 */
[----:B------:R1:W-:Y:S04]  /*c580*/  STL [R1], R2 ;  /* 0x0000000201007387 */ /* 0x0003e80000100800 */
[----:B-1----:R1:W5:Y:S04]  /*c590*/  LDL.LU R2, [R1+0x14c] ;  /* 0x00014c0001027983 */ /* 0x0023680000300800 */
[----:B------:R2:W-:Y:S04]  /*c5a0*/  STL [R1+0x4], R0 ;  /* 0x0000040001007387 */ /* 0x0005e80000100800 */
[----:B--2---:R1:W5:Y:S01]  /*c5b0*/  LDL.LU R0, [R1+0x148] ;  /* 0x0001480001007983 */ /* 0x0043620000300800 */
[-C--:B------:R-:W-:Y:S01]  /*c5c0*/  FMUL R249, R249, R5.reuse ;  /* 0x00000005f9f97220 */ /* 0x080fe20000400000 */
[-C--:B------:R-:W-:Y:S01]  /*c5d0*/  FMUL R23, R23, R5.reuse ;  /* 0x0000000517177220 */ /* 0x080fe20000400000 */
[-C--:B------:R-:W-:Y:S01]  /*c5e0*/  FMUL R22, R22, R5.reuse ;  /* 0x0000000516167220 */ /* 0x080fe20000400000 */
[-C--:B------:R-:W-:Y:S01]  /*c5f0*/  FMUL R12, R12, R5.reuse ;  /* 0x000000050c0c7220 */ /* 0x080fe20000400000 */
[----:B------:R-:W-:-:S05]  /*c600*/  FMUL R4, R4, R5 ;  /* 0x0000000504047220 */ /* 0x000fca0000400000 */
[----:B------:R2:W-:Y:S04]  /*c610*/  STL [R1+0x10], R4 ;  /* 0x0000100401007387 */ /* 0x0005e80000100800 */
[----:B------:R3:W-:Y:S04]  /*c620*/  STL [R1+0x14], R12 ;  /* 0x0000140c01007387 */ /* 0x0007e80000100800 */
[----:B------:R-:W-:Y:S04]  /*c630*/  STL [R1+0x20], R252 ;  /* 0x000020fc01007387 */ /* 0x000fe80000100800 */
[----:B--2---:R-:W2:Y:S01]  /*c640*/  LDL.LU R4, [R1+0x8] ;  /* 0x0000080001047983 */ /* 0x004ea20000300800 */
[-C--:B------:R-:W-:Y:S01]  /*c650*/  FMUL R21, R21, R11.reuse ;  /* 0x0000000b15157220 */ /* 0x080fe20000400000 */
[-C--:B------:R-:W-:Y:S01]  /*c660*/  FMUL R20, R20, R11.reuse ;  /* 0x0000000b14147220 */ /* 0x080fe20000400000 */
[-C--:B------:R-:W-:Y:S01]  /*c670*/  FMUL R19, R19, R11.reuse ;  /* 0x0000000b13137220 */ /* 0x080fe20000400000 */
[----:B------:R-:W-:Y:S01]  /*c680*/  STL [R1+0x24], R249 ;  /* 0x000024f901007387 */ /* 0x000fe20000100800 */
[-C--:B------:R-:W-:Y:S01]  /*c690*/  FMUL R18, R18, R11.reuse ;  /* 0x0000000b12127220 */ /* 0x080fe20000400000 */
[-C--:B------:R-:W-:Y:S01]  /*c6a0*/  FMUL R17, R17, R11.reuse ;  /* 0x0000000b11117220 */ /* 0x080fe20000400000 */
[-C--:B------:R-:W-:Y:S01]  /*c6b0*/  FMUL R16, R16, R11.reuse ;  /* 0x0000000b10107220 */ /* 0x080fe20000400000 */
[----:B------:R-:W-:Y:S01]  /*c6c0*/  STL [R1+0x30], R23 ;  /* 0x0000301701007387 */ /* 0x000fe20000100800 */
[----:B------:R-:W-:Y:S01]  /*c6d0*/  FMUL R15, R15, R11 ;  /* 0x0000000b0f0f7220 */ /* 0x000fe20000400000 */
[-C--:B------:R-:W-:Y:S01]  /*c6e0*/  FMUL R232, R232, R5.reuse ;  /* 0x00000005e8e87220 */ /* 0x080fe20000400000 */
[-C--:B------:R-:W-:Y:S01]  /*c6f0*/  FMUL R233, R233, R5.reuse ;  /* 0x00000005e9e97220 */ /* 0x080fe20000400000 */
[----:B------:R-:W-:Y:S01]  /*c700*/  STL [R1+0x34], R22 ;  /* 0x0000341601007387 */ /* 0x000fe20000100800 */
[-C--:B------:R-:W-:Y:S01]  /*c710*/  FMUL R236, R236, R5.reuse ;  /* 0x00000005ecec7220 */ /* 0x080fe20000400000 */
        /* <DEDUP_REMOVED lines=44> */
[----:B------:R-:W-:Y:S01]  /*c9e0*/  FMUL R165, R165, R5 ;  /* 0x00000005a5a57220 */ /* 0x000fe20000400000 */
        /* <DEDUP_REMOVED lines=48> */
[----:B---3--:R-:W-:Y:S01]  /*ccf0*/  SHF.L.U32 R12, R251, 0x1f, RZ ;  /* 0x0000001ffb0c7819 */ /* 0x008fe200000006ff */
[----:B--2---:R-:W-:-:S05]  /*cd00*/  FMUL R4, R4, R11 ;  /* 0x0000000b04047220 */ /* 0x004fca0000400000 */
[----:B------:R-:W-:Y:S04]  /*cd10*/  STL [R1+0x8], R4 ;  /* 0x0000080401007387 */ /* 0x000fe80000100800 */
[----:B------:R-:W-:Y:S04]  /*cd20*/  STL [R1+0xc], R21 ;  /* 0x00000c1501007387 */ /* 0x000fe80000100800 */
[----:B------:R-:W-:Y:S04]  /*cd30*/  STL [R1+0x18], R20 ;  /* 0x0000181401007387 */ /* 0x000fe80000100800 */
[----:B------:R-:W-:Y:S04]  /*cd40*/  STL [R1+0x1c], R19 ;  /* 0x00001c1301007387 */ /* 0x000fe80000100800 */
[----:B------:R-:W-:Y:S04]  /*cd50*/  STL [R1+0x28], R18 ;  /* 0x0000281201007387 */ /* 0x000fe80000100800 */
[----:B------:R-:W-:Y:S04]  /*cd60*/  STL [R1+0x2c], R17 ;  /* 0x00002c1101007387 */ /* 0x000fe80000100800 */
[----:B------:R2:W-:Y:S04]  /*cd70*/  STL [R1+0x38], R16 ;  /* 0x0000381001007387 */ /* 0x0005e80000100800 */
[----:B------:R3:W-:Y:S01]  /*cd80*/  STL [R1+0x3c], R15 ;  /* 0x00003c0f01007387 */ /* 0x0007e20000100800 */
[----:B--2---:R-:W2:Y:S01]  /*cd90*/  S2R R16, SR_CgaCtaId ;  /* 0x0000000000107919 */ /* 0x004ea20000008800 */
[----:B---3--:R-:W-:-:S04]  /*cda0*/  MOV R15, 0x400 ;  /* 0x00000400000f7802 */ /* 0x008fc80000000f00 */
[----:B--2---:R-:W-:-:S04]  /*cdb0*/  LEA R15, R16, R15, 0x18 ;  /* 0x0000000f100f7211 */ /* 0x004fc800078ec0ff */
[----:B-1----:R-:W-:-:S07]  /*cdc0*/  LEA R4, R248, R15, 0x3 ;  /* 0x0000000ff8047211 */ /* 0x002fce00078e18ff */
.L_x_30:
[----:B-1----:R1:W2:Y:S02]  /*cdd0*/  SYNCS.PHASECHK.TRANS64.TRYWAIT P3, [R4+URZ+0x77000], R12 ;  /* 0x0770000c040075a7 */ /* 0x0022a4000806017f */
[----:B--2---:R-:W-:Y:S05]  /*cde0*/  @!P3 NANOSLEEP.SYNCS 0x989680 ;  /* 0x009896800000b95d */ /* 0x004fea0003900000 */
[----:B------:R-:W2:Y:S02]  /*cdf0*/  @!P3 SYNCS.PHASECHK.TRANS64 P3, [R4+URZ+0x77000], R12 ;  /* 0x0770000c0400b5a7 */ /* 0x000ea4000806007f */
[----:B--2---:R-:W-:Y:S05]  /*ce00*/  @!P3 BRA `(.L_x_30) ;  /* 0xfffffffc00f0b947 */ /* 0x004fea000383ffff */
[----:B------:R-:W2:Y:S01]  /*ce10*/  LDL.LU R16, [R1+0xd8] ;  /* 0x0000d80001107983 */ /* 0x000ea20000300800 */
[----:B------:R-:W-:-:S03]  /*ce20*/  ULDC UR5, c[0x0][0x604] ;  /* 0x0001810000057ab9 */ /* 0x000fc60000000800 */
[----:B------:R-:W3:Y:S01]  /*ce30*/  LDL.LU R15, [R1+0xe4] ;  /* 0x0000e400010f7983 */ /* 0x000ee20000300800 */
[----:B-1----:R-:W-:-:S03]  /*ce40*/  FMUL R4, R13, UR5 ;  /* 0x000000050d047c20 */ /* 0x002fc60008400000 */
[----:B------:R-:W-:Y:S01]  /*ce50*/  STL.64 [R1+0x188], R150 ;  /* 0x0001889601007387 */ /* 0x000fe20000100a00 */
[--C-:B------:R-:W-:Y:S01]  /*ce60*/  FFMA R24, R24, UR5, -R4.reuse ;  /* 0x0000000518187c23 */ /* 0x100fe20008000804 */
[--C-:B------:R-:W-:Y:S01]  /*ce70*/  FFMA R12, R25, UR5, -R4.reuse ;  /* 0x00000005190c7c23 */ /* 0x100fe20008000804 */
[----:B------:R-:W-:Y:S01]  /*ce80*/  FFMA R29, R29, UR5, -R4 ;  /* 0x000000051d1d7c23 */ /* 0x000fe20008000804 */
[----:B------:R-:W-:Y:S02]  /*ce90*/  STL.64 [R1+0x180], R148 ;  /* 0x0001809401007387 */ /* 0x000fe40000100a00 */
[----:B------:R-:W-:Y:S02]  /*cea0*/  FSETP.GEU.AND P3, PT, R24, -126, PT ;  /* 0xc2fc00001800780b */ /* 0x000fe40003f6e000 */
[----:B------:R-:W-:Y:S01]  /*ceb0*/  STL.64 [R1+0x178], R146 ;  /* 0x0001789201007387 */ /* 0x000fe20000100a00 */
[----:B------:R-:W-:-:S03]  /*cec0*/  FSETP.GEU.AND P4, PT, R29, -126, PT ;  /* 0xc2fc00001d00780b */ /* 0x000fc60003f8e000 */
[----:B------:R-:W-:Y:S04]  /*ced0*/  STL.64 [R1+0x170], R144 ;  /* 0x0001709001007387 */ /* 0x000fe80000100a00 */
[----:B------:R-:W-:Y:S03]  /*cee0*/  STL.64 [R1+0x168], R142 ;  /* 0x0001688e01007387 */ /* 0x000fe60000100a00 */
[----:B------:R-:W-:Y:S01]  /*cef0*/  @!P3 FMUL R24, R24, 0.5 ;  /* 0x3f0000001818b820 */ /* 0x000fe20000400000 */
[----:B------:R-:W-:Y:S04]  /*cf00*/  STL.64 [R1+0x160], R140 ;  /* 0x0001608c01007387 */ /* 0x000fe80000100a00 */
[----:B------:R-:W-:Y:S01]  /*cf10*/  STL.64 [R1+0x158], R138 ;  /* 0x0001588a01007387 */ /* 0x000fe20000100a00 */
[----:B------:R-:W1:Y:S03]  /*cf20*/  MUFU.EX2 R24, R24 ;  /* 0x0000001800187308 */ /* 0x000e660000000800 */
[----:B------:R4:W-:Y:S04]  /*cf30*/  STL.64 [R1+0x150], R136 ;  /* 0x0001508801007387 */ /* 0x0009e80000100a00 */
[----:B-----5:R3:W-:Y:S04]  /*cf40*/  STL [R1+0x14c], R2 ;  /* 0x00014c0201007387 */ /* 0x0207e80000100800 */
[----:B------:R3:W-:Y:S04]  /*cf50*/  STL [R1+0x148], R0 ;  /* 0x0001480001007387 */ /* 0x0007e80000100800 */
[----:B----4-:R-:W4:Y:S01]  /*cf60*/  LDL.LU.64 R136, [R1] ;  /* 0x0000000001887983 */ /* 0x010f220000300a00 */
[----:B-1----:R-:W-:Y:S01]  /*cf70*/  @!P3 FMUL R24, R24, R24 ;  /* 0x000000181818b220 */ /* 0x002fe20000400000 */
[----:B------:R-:W-:-:S02]  /*cf80*/  FSETP.GEU.AND P3, PT, R12, -126, PT ;  /* 0xc2fc00000c00780b */ /* 0x000fc40003f6e000 */
[----:B------:R-:W4:Y:S04]  /*cf90*/  LDL.LU.64 R138, [R1+0x8] ;  /* 0x00000800018a7983 */ /* 0x000f280000300a00 */
[----:B------:R-:W4:Y:S04]  /*cfa0*/  LDL.LU.64 R140, [R1+0x10] ;  /* 0x00001000018c7983 */ /* 0x000f280000300a00 */
[----:B------:R-:W4:Y:S04]  /*cfb0*/  LDL.LU.64 R142, [R1+0x18] ;  /* 0x00001800018e7983 */ /* 0x000f280000300a00 */
[----:B------:R-:W4:Y:S01]  /*cfc0*/  LDL.LU.64 R144, [R1+0x20] ;  /* 0x0000200001907983 */ /* 0x000f220000300a00 */
[----:B------:R-:W-:-:S03]  /*cfd0*/  @!P3 FMUL R12, R12, 0.5 ;  /* 0x3f0000000c0cb820 */ /* 0x000fc60000400000 */
[----:B------:R-:W4:Y:S03]  /*cfe0*/  LDL.LU.64 R146, [R1+0x28] ;  /* 0x0000280001927983 */ /* 0x000f260000300a00 */
[----:B------:R-:W1:Y:S01]  /*cff0*/  MUFU.EX2 R12, R12 ;  /* 0x0000000c000c7308 */ /* 0x000e620000000800 */
[----:B------:R-:W4:Y:S04]  /*d000*/  LDL.LU.64 R148, [R1+0x30] ;  /* 0x0000300001947983 */ /* 0x000f280000300a00 */
[----:B------:R-:W4:Y:S01]  /*d010*/  LDL.LU.64 R150, [R1+0x38] ;  /* 0x0000380001967983 */ /* 0x000f220000300a00 */
[----:B-1----:R-:W-:Y:S01]  /*d020*/  @!P3 FMUL R12, R12, R12 ;  /* 0x0000000c0c0cb220 */ /* 0x002fe20000400000 */
[----:B------:R-:W-:-:S06]  /*d030*/  @!P4 FMUL R29, R29, 0.5 ;  /* 0x3f0000001d1dc820 */ /* 0x000fcc0000400000 */
[----:B------:R-:W1:Y:S01]  /*d040*/  MUFU.EX2 R29, R29 ;  /* 0x0000001d001d7308 */ /* 0x000e620000000800 */
[----:B------:R-:W-:Y:S01]  /*d050*/  R2UR UR6, R248 ;  /* 0x00000000f80672ca */ /* 0x000fe200000e0000 */
[----:B------:R-:W-:Y:S01]  /*d060*/  UMOV UR7, 0x80000020 ;  /* 0x8000002000077882 */ /* 0x000fe20000000000 */
[----:B-1----:R-:W-:-:S11]  /*d070*/  @!P4 FMUL R29, R29, R29 ;  /* 0x0000001d1d1dc220 */ /* 0x002fd60000400000 */
[----:B------:R-:W-:-:S04]  /*d080*/  UIMAD UR6, UR6, 0x1c00, UR38 ;  /* 0x00001c00060678a4 */ /* 0x000fc8000f8e0226 */
[----:B------:R-:W-:Y:S01]  /*d090*/  UIADD3 UR8, UR6, 0x400, URZ ;  /* 0x0000040006087890 */ /* 0x000fe2000fffe03f */
[----:B------:R-:W-:-:S06]  /*d0a0*/  UMOV UR19, 0x80000020 ;  /* 0x8000002000137882 */ /* 0x000fcc0000000000 */
[----:B------:R-:W-:Y:S01]  /*d0b0*/  UMOV UR18, UR8 ;  /* 0x0000000800127c82 */ /* 0x000fe20008000000 */
[----:B--2---:R-:W-:Y:S01]  /*d0c0*/  FFMA R13, R5, R16, R24 ;  /* 0x00000010050d7223 */ /* 0x004fe20000000018 */
[----:B------:R-:W-:Y:S01]  /*d0d0*/  FMUL R5, R14, UR5 ;  /* 0x000000050e057c20 */ /* 0x000fe20008400000 */
[----:B------:R-:W-:Y:S02]  /*d0e0*/  F2FP.F16.F32.PACK_AB R24, R12, R24 ;  /* 0x000000180c18723e */ /* 0x000fe400000000ff */
[----:B------:R-:W-:Y:S01]  /*d0f0*/  FADD R14, R13, R12 ;  /* 0x0000000c0d0e7221 */ /* 0x000fe20000000000 */
[--C-:B------:R-:W-:Y:S01]  /*d100*/  FFMA R25, R26, UR5, -R5.reuse ;  /* 0x000000051a197c23 */ /* 0x100fe20008000805 */
[----:B------:R-:W-:Y:S01]  /*d110*/  FFMA R26, R28, UR5, -R4 ;  /* 0x000000051c1a7c23 */ /* 0x000fe20008000804 */
[----:B------:R-:W-:-:S03]  /*d120*/  FFMA R27, R27, UR5, -R5 ;  /* 0x000000051b1b7c23 */ /* 0x000fc60008000805 */
[----:B------:R-:W-:Y:S02]  /*d130*/  FSETP.GEU.AND P5, PT, R25, -126, PT ;  /* 0xc2fc00001900780b */ /* 0x000fe40003fae000 */
[----:B------:R-:W-:-:S11]  /*d140*/  FSETP.GEU.AND P3, PT, R26, -126, PT ;  /* 0xc2fc00001a00780b */ /* 0x000fd60003f6e000 */
[----:B------:R-:W-:Y:S02]  /*d150*/  @!P5 FMUL R25, R25, 0.5 ;  /* 0x3f0000001919d820 */ /* 0x000fe40000400000 */
[----:B------:R-:W-:-:S04]  /*d160*/  @!P3 FMUL R26, R26, 0.5 ;  /* 0x3f0000001a1ab820 */ /* 0x000fc80000400000 */
[----:B------:R-:W1:Y:S08]  /*d170*/  MUFU.EX2 R25, R25 ;  /* 0x0000001900197308 */ /* 0x000e700000000800 */
[----:B------:R-:W2:Y:S01]  /*d180*/  MUFU.EX2 R26, R26 ;  /* 0x0000001a001a7308 */ /* 0x000ea20000000800 */
[--C-:B------:R-:W-:Y:S01]  /*d190*/  FFMA R13, R30, UR5, -R5.reuse ;  /* 0x000000051e0d7c23 */ /* 0x100fe20008000805 */
[----:B------:R-:W-:Y:S01]  /*d1a0*/  FFMA R12, R31, UR5, -R5 ;  /* 0x000000051f0c7c23 */ /* 0x000fe20008000805 */
[----:B------:R-:W-:Y:S01]  /*d1b0*/  FSETP.GEU.AND P6, PT, R27, -126, PT ;  /* 0xc2fc00001b00780b */ /* 0x000fe20003fce000 */
[----:B-1----:R-:W-:-:S02]  /*d1c0*/  @!P5 FMUL R25, R25, R25 ;  /* 0x000000191919d220 */ /* 0x002fc40000400000 */
[----:B------:R-:W-:Y:S02]  /*d1d0*/  FSETP.GEU.AND P5, PT, R13, -126, PT ;  /* 0xc2fc00000d00780b */ /* 0x000fe40003fae000 */
[----:B---3--:R-:W-:Y:S01]  /*d1e0*/  FFMA R23, R11, R15, R25 ;  /* 0x0000000f0b177223 */ /* 0x008fe20000000019 */
[----:B--2---:R-:W-:Y:S01]  /*d1f0*/  @!P3 FMUL R26, R26, R26 ;  /* 0x0000001a1a1ab220 */ /* 0x004fe20000400000 */
[----:B------:R-:W-:-:S06]  /*d200*/  FSETP.GEU.AND P3, PT, R12, -126, PT ;  /* 0xc2fc00000c00780b */ /* 0x000fcc0003f6e000 */
[----:B------:R-:W-:-:S03]  /*d210*/  @!P6 FMUL R27, R27, 0.5 ;  /* 0x3f0000001b1be820 */ /* 0x000fc60000400000 */
[----:B------:R-:W-:Y:S01]  /*d220*/  @!P5 FMUL R13, R13, 0.5 ;  /* 0x3f0000000d0dd820 */ /* 0x000fe20000400000 */
[----:B------:R-:W1:Y:S03]  /*d230*/  MUFU.EX2 R11, R27 ;  /* 0x0000001b000b7308 */ /* 0x000e660000000800 */
[----:B------:R-:W-:-:S05]  /*d240*/  @!P3 FMUL R12, R12, 0.5 ;  /* 0x3f0000000c0cb820 */ /* 0x000fca0000400000 */
[----:B------:R-:W2:Y:S08]  /*d250*/  MUFU.EX2 R13, R13 ;  /* 0x0000000d000d7308 */ /* 0x000eb00000000800 */
[----:B------:R-:W3:Y:S01]  /*d260*/  MUFU.EX2 R12, R12 ;  /* 0x0000000c000c7308 */ /* 0x000ee20000000800 */
[----:B-1----:R-:W-:Y:S01]  /*d270*/  @!P6 FMUL R11, R11, R11 ;  /* 0x0000000b0b0be220 */ /* 0x002fe20000400000 */
[----:B------:R-:W-:Y:S01]  /*d280*/  FADD R14, R14, R26 ;  /* 0x0000001a0e0e7221 */ /* 0x000fe20000000000 */
[----:B------:R-:W-:Y:S01]  /*d290*/  F2FP.F16.F32.PACK_AB R26, R29, R26 ;  /* 0x0000001a1d1a723e */ /* 0x000fe200000000ff */
[----:B--2---:R-:W-:-:S02]  /*d2a0*/  @!P5 FMUL R13, R13, R13 ;  /* 0x0000000d0d0dd220 */ /* 0x004fc40000400000 */
[----:B------:R-:W-:Y:S01]  /*d2b0*/  F2FP.F16.F32.PACK_AB R25, R11, R25 ;  /* 0x000000190b19723e */ /* 0x000fe200000000ff */
[----:B---3--:R-:W-:-:S05]  /*d2c0*/  @!P3 FMUL R12, R12, R12 ;  /* 0x0000000c0c0cb220 */ /* 0x008fca0000400000 */
[----:B------:R-:W-:-:S04]  /*d2d0*/  F2FP.F16.F32.PACK_AB R27, R12, R13 ;  /* 0x0000000d0c1b723e */ /* 0x000fc800000000ff */
[----:B----4-:R-:W-:-:S06]  /*d2e0*/  WARPGROUP.ARRIVE ;  /* 0x00000000000079c5 */ /* 0x010fcc0000000000 */
[----:B------:R-:W-:Y:S03]  /*d2f0*/  HGMMA.64x32x16.F32 R136, R24, gdesc[UR4].tnspB, R136, gsb0 ;  /* 0x4060000418887df0 */ /* 0x000fe60008000888 */
        /* <DEDUP_REMOVED lines=8> */
[----:B------:R-:W-:Y:S01]  /*d380*/  UIADD3 UR12, UR6, 0xc00, URZ ;  /* 0x00000c00060c7890 */ /* 0x000fe2000fffe03f */
[----:B------:R-:W-:-:S06]  /*d390*/  UMOV UR19, 0x80000020 ;  /* 0x8000002000137882 */ /* 0x000fcc0000000000 */
[----:B------:R-:W-:Y:S01]  /*d3a0*/  UMOV UR18, UR12 ;  /* 0x0000000c00127c82 */ /* 0x000fe20008000000 */
        /* <DEDUP_REMOVED lines=19> */
[----:B------:R-:W-:Y:S01]  /*d4e0*/  FADD R249, R14, R29 ;  /* 0x0000001d0ef97221 */ /* 0x000fe20000000000 */
[----:B------:R-:W-:Y:S01]  /*d4f0*/  IMAD.MOV.U32 R14, RZ, RZ, R147 ;  /* 0x000000ffff0e7224 */ /* 0x000fe200078e0093 */
[----:B------:R-:W-:Y:S01]  /*d500*/  MOV R15, R137 ;  /* 0x00000089000f7202 */ /* 0x000fe20000000f00 */
[----:B------:R-:W-:Y:S01]  /*d510*/  IMAD.MOV.U32 R16, RZ, RZ, R142 ;  /* 0x000000ffff107224 */ /* 0x000fe200078e008e */
[----:B------:R-:W-:Y:S02]  /*d520*/  WARPGROUP.DEPBAR.LE gsb0, 0x0 ;  /* 0x00008000000079c5 */ /* 0x000fe40000010000 */
[----:B------:R-:W-:Y:S01]  /*d530*/  FFMA R24, R32, UR5, -R4 ;  /* 0x0000000520187c23 */ /* 0x000fe20008000804 */
[----:B------:R-:W-:Y:S02]  /*d540*/  IMAD.MOV.U32 R32, RZ, RZ, R14 ;  /* 0x000000ffff207224 */ /* 0x000fe400078e000e */
[----:B------:R-:W-:-:S02]  /*d550*/  FFMA R14, R33, UR5, -R4 ;  /* 0x00000005210e7c23 */ /* 0x000fc40008000804 */
[----:B------:R-:W-:-:S03]  /*d560*/  FSETP.GEU.AND P5, PT, R24, -126, PT ;  /* 0xc2fc00001800780b */ /* 0x000fc60003fae000 */
[----:B------:R-:W-:-:S10]  /*d570*/  FSETP.GEU.AND P6, PT, R14, -126, PT ;  /* 0xc2fc00000e00780b */ /* 0x000fd40003fce000 */
[----:B------:R-:W-:-:S03]  /*d580*/  @!P5 FMUL R24, R24, 0.5 ;  /* 0x3f0000001818d820 */ /* 0x000fc60000400000 */
[----:B------:R-:W-:-:S03]  /*d590*/  @!P6 FMUL R14, R14, 0.5 ;  /* 0x3f0000000e0ee820 */ /* 0x000fc60000400000 */
[----:B------:R-:W1:Y:S08]  /*d5a0*/  MUFU.EX2 R24, R24 ;  /* 0x0000001800187308 */ /* 0x000e700000000800 */
[----:B------:R-:W2:Y:S01]  /*d5b0*/  MUFU.EX2 R14, R14 ;  /* 0x0000000e000e7308 */ /* 0x000ea20000000800 */
[----:B------:R-:W-:Y:S01]  /*d5c0*/  FFMA R26, R36, UR5, -R4 ;  /* 0x00000005241a7c23 */ /* 0x000fe20008000804 */
[----:B------:R-:W-:-:S02]  /*d5d0*/  IMAD.MOV.U32 R36, RZ, RZ, R15 ;  /* 0x000000ffff247224 */ /* 0x000fc400078e000f */
[----:B------:R-:W-:Y:S01]  /*d5e0*/  FFMA R15, R37, UR5, -R4 ;  /* 0x00000005250f7c23 */ /* 0x000fe20008000804 */
[--C-:B------:R-:W-:Y:S01]  /*d5f0*/  FFMA R25, R34, UR5, -R5.reuse ;  /* 0x0000000522197c23 */ /* 0x100fe20008000805 */
[----:B------:R-:W-:Y:S02]  /*d600*/  IMAD.MOV.U32 R37, RZ, RZ, R16 ;  /* 0x000000ffff257224 */ /* 0x000fe400078e0010 */
[----:B------:R-:W-:Y:S01]  /*d610*/  FFMA R16, R35, UR5, -R5 ;  /* 0x0000000523107c23 */ /* 0x000fe20008000805 */
[----:B-1----:R-:W-:Y:S01]  /*d620*/  @!P5 FMUL R24, R24, R24 ;  /* 0x000000181818d220 */ /* 0x002fe20000400000 */
[----:B------:R-:W-:Y:S01]  /*d630*/  FSETP.GEU.AND P5, PT, R25, -126, PT ;  /* 0xc2fc00001900780b */ /* 0x000fe20003fae000 */
[----:B--2---:R-:W-:Y:S02]  /*d640*/  @!P6 FMUL R14, R14, R14 ;  /* 0x0000000e0e0ee220 */ /* 0x004fe40000400000 */
[----:B------:R-:W-:Y:S02]  /*d650*/  FSETP.GEU.AND P6, PT, R16, -126, PT ;  /* 0xc2fc00001000780b */ /* 0x000fe40003fce000 */
[----:B------:R-:W-:-:S08]  /*d660*/  FSETP.GEU.AND P4, PT, R15, -126, PT ;  /* 0xc2fc00000f00780b */ /* 0x000fd00003f8e000 */
[----:B------:R-:W-:-:S03]  /*d670*/  @!P5 FMUL R25, R25, 0.5 ;  /* 0x3f0000001919d820 */ /* 0x000fc60000400000 */
[----:B------:R-:W-:-:S03]  /*d680*/  @!P6 FMUL R16, R16, 0.5 ;  /* 0x3f0000001010e820 */ /* 0x000fc60000400000 */
[----:B------:R-:W1:Y:S01]  /*d690*/  MUFU.EX2 R25, R25 ;  /* 0x0000001900197308 */ /* 0x000e620000000800 */
[----:B------:R-:W-:Y:S01]  /*d6a0*/  IMAD.MOV.U32 R17, RZ, RZ, R139 ;  /* 0x000000ffff117224 */ /* 0x000fe200078e008b */
[----:B------:R-:W-:Y:S01]  /*d6b0*/  MOV R28, R143 ;  /* 0x0000008f001c7202 */ /* 0x000fe20000000f00 */
[----:B------:R-:W-:-:S05]  /*d6c0*/  @!P4 FMUL R15, R15, 0.5 ;  /* 0x3f0000000f0fc820 */ /* 0x000fca0000400000 */
[----:B------:R-:W2:Y:S01]  /*d6d0*/  MUFU.EX2 R16, R16 ;  /* 0x0000001000107308 */ /* 0x000ea20000000800 */
[--C-:B------:R-:W-:Y:S01]  /*d6e0*/  FFMA R27, R38, UR5, -R5.reuse ;  /* 0x00000005261b7c23 */ /* 0x100fe20008000805 */
[----:B------:R-:W-:Y:S01]  /*d6f0*/  IMAD.MOV.U32 R18, RZ, RZ, R136 ;  /* 0x000000ffff127224 */ /* 0x000fe200078e0088 */
[----:B------:R-:W-:Y:S01]  /*d700*/  MOV R38, R17 ;  /* 0x0000001100267202 */ /* 0x000fe20000000f00 */
[----:B------:R-:W-:Y:S01]  /*d710*/  FFMA R17, R39, UR5, -R5 ;  /* 0x0000000527117c23 */ /* 0x000fe20008000805 */
[----:B------:R-:W-:Y:S02]  /*d720*/  IMAD.MOV.U32 R39, RZ, RZ, R28 ;  /* 0x000000ffff277224 */ /* 0x000fe400078e001c */
[----:B------:R-:W-:Y:S01]  /*d730*/  FFMA R28, R40, UR5, -R4 ;  /* 0x00000005281c7c23 */ /* 0x000fe20008000804 */
[----:B------:R-:W-:Y:S01]  /*d740*/  IMAD.MOV.U32 R40, RZ, RZ, R18 ;  /* 0x000000ffff287224 */ /* 0x000fe200078e0012 */
[----:B------:R-:W3:Y:S01]  /*d750*/  MUFU.EX2 R15, R15 ;  /* 0x0000000f000f7308 */ /* 0x000ee20000000800 */
[----:B------:R-:W-:Y:S01]  /*d760*/  FFMA R18, R41, UR5, -R4 ;  /* 0x0000000529127c23 */ /* 0x000fe20008000804 */
[----:B------:R-:W-:Y:S01]  /*d770*/  FSETP.GEU.AND P3, PT, R26, -126, PT ;  /* 0xc2fc00001a00780b */ /* 0x000fe20003f6e000 */
[----:B-1----:R-:W-:Y:S01]  /*d780*/  @!P5 FMUL R25, R25, R25 ;  /* 0x000000191919d220 */ /* 0x002fe20000400000 */
[----:B------:R-:W-:Y:S01]  /*d790*/  FSETP.GEU.AND P5, PT, R28, -126, PT ;  /* 0xc2fc00001c00780b */ /* 0x000fe20003fae000 */
[----:B--2---:R-:W-:Y:S01]  /*d7a0*/  @!P6 FMUL R16, R16, R16 ;  /* 0x000000101010e220 */ /* 0x004fe20000400000 */
[----:B------:R-:W-:-:S09]  /*d7b0*/  FSETP.GEU.AND P6, PT, R18, -126, PT ;  /* 0xc2fc00001200780b */ /* 0x000fd20003fce000 */
[----:B------:R-:W-:Y:S01]  /*d7c0*/  @!P3 FMUL R26, R26, 0.5 ;  /* 0x3f0000001a1ab820 */ /* 0x000fe20000400000 */
[----:B---3--:R-:W-:Y:S01]  /*d7d0*/  @!P4 FMUL R15, R15, R15 ;  /* 0x0000000f0f0fc220 */ /* 0x008fe20000400000 */
[----:B------:R-:W-:Y:S01]  /*d7e0*/  FSETP.GEU.AND P4, PT, R17, -126, PT ;  /* 0xc2fc00001100780b */ /* 0x000fe20003f8e000 */
[----:B------:R-:W-:-:S03]  /*d7f0*/  @!P5 FMUL R28, R28, 0.5 ;  /* 0x3f0000001c1cd820 */ /* 0x000fc60000400000 */
[----:B------:R-:W1:Y:S01]  /*d800*/  MUFU.EX2 R26, R26 ;  /* 0x0000001a001a7308 */ /* 0x000e620000000800 */
[----:B------:R-:W-:Y:S01]  /*d810*/  @!P6 FMUL R18, R18, 0.5 ;  /* 0x3f0000001212e820 */ /* 0x000fe20000400000 */
[----:B------:R-:W-:-:S06]  /*d820*/  IMAD.MOV.U32 R30, RZ, RZ, R141 ;  /* 0x000000ffff1e7224 */ /* 0x000fcc00078e008d */
[----:B------:R-:W2:Y:S01]  /*d830*/  MUFU.EX2 R28, R28 ;  /* 0x0000001c001c7308 */ /* 0x000ea20000000800 */
[----:B------:R-:W-:Y:S01]  /*d840*/  MOV R19, R138 ;  /* 0x0000008a00137202 */ /* 0x000fe20000000f00 */
[----:B------:R-:W-:-:S06]  /*d850*/  @!P4 FMUL R17, R17, 0.5 ;  /* 0x3f0000001111c820 */ /* 0x000fcc0000400000 */
[----:B------:R-:W3:Y:S01]  /*d860*/  MUFU.EX2 R18, R18 ;  /* 0x0000001200127308 */ /* 0x000ee20000000800 */
[----:B------:R-:W-:Y:S01]  /*d870*/  IMAD.MOV.U32 R29, RZ, RZ, R140 ;  /* 0x000000ffff1d7224 */ /* 0x000fe200078e008c */
[----:B------:R-:W-:Y:S01]  /*d880*/  MOV R41, R30 ;  /* 0x0000001e00297202 */ /* 0x000fe20000000f00 */
[----:B------:R-:W-:Y:S02]  /*d890*/  IMAD.MOV.U32 R20, RZ, RZ, R144 ;  /* 0x000000ffff147224 */ /* 0x000fe400078e0090 */
[--C-:B------:R-:W-:Y:S01]  /*d8a0*/  FFMA R30, R44, UR5, -R4.reuse ;  /* 0x000000052c1e7c23 */ /* 0x100fe20008000804 */
[----:B------:R-:W-:Y:S02]  /*d8b0*/  IMAD.MOV.U32 R44, RZ, RZ, R19 ;  /* 0x000000ffff2c7224 */ /* 0x000fe400078e0013 */
[----:B------:R-:W-:Y:S01]  /*d8c0*/  FFMA R19, R45, UR5, -R4 ;  /* 0x000000052d137c23 */ /* 0x000fe20008000804 */
[----:B------:R-:W-:Y:S01]  /*d8d0*/  IMAD.MOV.U32 R45, RZ, RZ, R29 ;  /* 0x000000ffff2d7224 */ /* 0x000fe200078e001d */
[----:B------:R-:W4:Y:S01]  /*d8e0*/  MUFU.EX2 R17, R17 ;  /* 0x0000001100117308 */ /* 0x000f220000000800 */
[--C-:B------:R-:W-:Y:S01]  /*d8f0*/  FFMA R29, R42, UR5, -R5.reuse ;  /* 0x000000052a1d7c23 */ /* 0x100fe20008000805 */
[----:B------:R-:W-:Y:S01]  /*d900*/  MOV R42, R20 ;  /* 0x00000014002a7202 */ /* 0x000fe20000000f00 */
[----:B-1----:R-:W-:Y:S01]  /*d910*/  @!P3 FMUL R26, R26, R26 ;  /* 0x0000001a1a1ab220 */ /* 0x002fe20000400000 */
[----:B------:R-:W-:Y:S01]  /*d920*/  FFMA R20, R43, UR5, -R5 ;  /* 0x000000052b147c23 */ /* 0x000fe20008000805 */
[----:B------:R-:W-:Y:S01]  /*d930*/  FSETP.GEU.AND P3, PT, R27, -126, PT ;  /* 0xc2fc00001b00780b */ /* 0x000fe20003f6e000 */
[----:B--2---:R-:W-:Y:S01]  /*d940*/  @!P5 FMUL R28, R28, R28 ;  /* 0x0000001c1c1cd220 */ /* 0x004fe20000400000 */
[----:B------:R-:W-:Y:S01]  /*d950*/  FSETP.GEU.AND P5, PT, R29, -126, PT ;  /* 0xc2fc00001d00780b */ /* 0x000fe20003fae000 */
[----:B---3--:R-:W-:Y:S01]  /*d960*/  @!P6 FMUL R18, R18, R18 ;  /* 0x000000121212e220 */ /* 0x008fe20000400000 */
[----:B------:R-:W-:Y:S01]  /*d970*/  FSETP.GEU.AND P6, PT, R20, -126, PT ;  /* 0xc2fc00001400780b */ /* 0x000fe20003fce000 */
[----:B----4-:R-:W-:-:S08]  /*d980*/  @!P4 FMUL R17, R17, R17 ;  /* 0x000000111111c220 */ /* 0x010fd00000400000 */
[----:B------:R-:W-:Y:S01]  /*d990*/  @!P3 FMUL R27, R27, 0.5 ;  /* 0x3f0000001b1bb820 */ /* 0x000fe20000400000 */
[----:B------:R-:W-:Y:S01]  /*d9a0*/  FSETP.GEU.AND P4, PT, R19, -126, PT ;  /* 0xc2fc00001300780b */ /* 0x000fe20003f8e000 */
[----:B------:R-:W-:Y:S02]  /*d9b0*/  @!P5 FMUL R29, R29, 0.5 ;  /* 0x3f0000001d1dd820 */ /* 0x000fe40000400000 */
[----:B------:R-:W-:Y:S02]  /*d9c0*/  @!P6 FMUL R20, R20, 0.5 ;  /* 0x3f0000001414e820 */ /* 0x000fe40000400000 */
[----:B------:R-:W1:Y:S01]  /*d9d0*/  MUFU.EX2 R27, R27 ;  /* 0x0000001b001b7308 */ /* 0x000e620000000800 */
[----:B------:R-:W-:Y:S01]  /*d9e0*/  IMAD.MOV.U32 R31, RZ, RZ, R145 ;  /* 0x000000ffff1f7224 */ /* 0x000fe200078e0091 */
[----:B------:R-:W-:-:S06]  /*d9f0*/  MOV R21, R148 ;  /* 0x0000009400157202 */ /* 0x000fcc0000000f00 */
[----:B------:R-:W2:Y:S01]  /*da00*/  MUFU.EX2 R29, R29 ;  /* 0x0000001d001d7308 */ /* 0x000ea20000000800 */
[----:B------:R-:W-:Y:S01]  /*da10*/  @!P4 FMUL R19, R19, 0.5 ;  /* 0x3f0000001313c820 */ /* 0x000fe20000400000 */
[----:B------:R-:W-:-:S06]  /*da20*/  MOV R33, R31 ;  /* 0x0000001f00217202 */ /* 0x000fcc0000000f00 */
[----:B------:R-:W3:Y:S01]  /*da30*/  MUFU.EX2 R20, R20 ;  /* 0x0000001400147308 */ /* 0x000ee20000000800 */
[----:B------:R-:W-:Y:S02]  /*da40*/  IMAD.MOV.U32 R22, RZ, RZ, R146 ;  /* 0x000000ffff167224 */ /* 0x000fe400078e0092 */
[----:B------:R-:W-:Y:S01]  /*da50*/  FFMA R31, R46, UR5, -R5 ;  /* 0x000000052e1f7c23 */ /* 0x000fe20008000805 */
[----:B------:R-:W-:Y:S02]  /*da60*/  IMAD.MOV.U32 R46, RZ, RZ, R21 ;  /* 0x000000ffff2e7224 */ /* 0x000fe400078e0015 */
[----:B------:R-:W-:Y:S01]  /*da70*/  FFMA R21, R47, UR5, -R5 ;  /* 0x000000052f157c23 */ /* 0x000fe20008000805 */
[----:B------:R-:W-:Y:S02]  /*da80*/  IMAD.MOV.U32 R47, RZ, RZ, R32 ;  /* 0x000000ffff2f7224 */ /* 0x000fe400078e0020 */
[--C-:B------:R-:W-:Y:S01]  /*da90*/  FFMA R32, R48, UR5, -R4.reuse ;  /* 0x0000000530207c23 */ /* 0x100fe20008000804 */
[----:B------:R-:W-:Y:S01]  /*daa0*/  MOV R48, R22 ;  /* 0x0000001600307202 */ /* 0x000fe20000000f00 */
[----:B------:R-:W4:Y:S01]  /*dab0*/  MUFU.EX2 R19, R19 ;  /* 0x0000001300137308 */ /* 0x000f220000000800 */
[----:B-1----:R-:W-:Y:S01]  /*dac0*/  @!P3 FMUL R27, R27, R27 ;  /* 0x0000001b1b1bb220 */ /* 0x002fe20000400000 */
[----:B------:R-:W-:Y:S01]  /*dad0*/  FFMA R22, R49, UR5, -R4 ;  /* 0x0000000531167c23 */ /* 0x000fe20008000804 */
[----:B------:R-:W-:Y:S01]  /*dae0*/  FSETP.GEU.AND P3, PT, R30, -126, PT ;  /* 0xc2fc00001e00780b */ /* 0x000fe20003f6e000 */
[----:B--2---:R-:W-:Y:S01]  /*daf0*/  @!P5 FMUL R29, R29, R29 ;  /* 0x0000001d1d1dd220 */ /* 0x004fe20000400000 */
[----:B------:R-:W-:Y:S01]  /*db00*/  FSETP.GEU.AND P5, PT, R32, -126, PT ;  /* 0xc2fc00002000780b */ /* 0x000fe20003fae000 */
[----:B---3--:R-:W-:Y:S01]  /*db10*/  @!P6 FMUL R20, R20, R20 ;  /* 0x000000141414e220 */ /* 0x008fe20000400000 */
[----:B------:R-:W-:-:S09]  /*db20*/  FSETP.GEU.AND P6, PT, R22, -126, PT ;  /* 0xc2fc00001600780b */ /* 0x000fd20003fce000 */
[----:B------:R-:W-:Y:S01]  /*db30*/  @!P3 FMUL R30, R30, 0.5 ;  /* 0x3f0000001e1eb820 */ /* 0x000fe20000400000 */
[----:B----4-:R-:W-:Y:S01]  /*db40*/  @!P4 FMUL R19, R19, R19 ;  /* 0x000000131313c220 */ /* 0x010fe20000400000 */
[C---:B------:R-:W-:Y:S01]  /*db50*/  FSETP.GEU.AND P4, PT, R21.reuse, -126, PT ;  /* 0xc2fc00001500780b */ /* 0x040fe20003f8e000 */
[----:B------:R-:W-:Y:S01]  /*db60*/  @!P5 FMUL R32, R32, 0.5 ;  /* 0x3f0000002020d820 */ /* 0x000fe20000400000 */
[----:B------:R-:W-:Y:S02]  /*db70*/  @!P6 FMUL R22, R22, 0.5 ;  /* 0x3f0000001616e820 */ /* 0x000fe40000400000 */
[----:B------:R-:W1:Y:S08]  /*db80*/  MUFU.EX2 R30, R30 ;  /* 0x0000001e001e7308 */ /* 0x000e700000000800 */
[----:B------:R-:W2:Y:S01]  /*db90*/  MUFU.EX2 R32, R32 ;  /* 0x0000002000207308 */ /* 0x000ea20000000800 */
[----:B------:R-:W-:-:S07]  /*dba0*/  @!P4 FMUL R21, R21, 0.5 ;  /* 0x3f0000001515c820 */ /* 0x000fce0000400000 */
[----:B------:R-:W3:Y:S01]  /*dbb0*/  MUFU.EX2 R22, R22 ;  /* 0x0000001600167308 */ /* 0x000ee20000000800 */
[----:B------:R-:W-:Y:S02]  /*dbc0*/  IMAD.MOV.U32 R49, RZ, RZ, R33 ;  /* 0x000000ffff317224 */ /* 0x000fe400078e0021 */
[----:B------:R-:W-:Y:S01]  /*dbd0*/  FFMA R33, R50, UR5, -R5 ;  /* 0x0000000532217c23 */ /* 0x000fe20008000805 */
[----:B------:R-:W-:Y:S01]  /*dbe0*/  FADD R35, R23, R11 ;  /* 0x0000000b17237221 */ /* 0x000fe20000000000 */
[----:B-1----:R-:W-:Y:S01]  /*dbf0*/  @!P3 FMUL R30, R30, R30 ;  /* 0x0000001e1e1eb220 */ /* 0x002fe20000400000 */
[----:B------:R-:W-:Y:S02]  /*dc00*/  FFMA R23, R51, UR5, -R5 ;  /* 0x0000000533177c23 */ /* 0x000fe40008000805 */
[----:B------:R-:W1:Y:S01]  /*dc10*/  MUFU.EX2 R21, R21 ;  /* 0x0000001500157308 */ /* 0x000e620000000800 */
[----:B------:R-:W-:Y:S01]  /*dc20*/  FSETP.GEU.AND P3, PT, R31, -126, PT ;  /* 0xc2fc00001f00780b */ /* 0x000fe20003f6e000 */
[----:B--2---:R-:W-:Y:S01]  /*dc30*/  @!P5 FMUL R32, R32, R32 ;  /* 0x000000202020d220 */ /* 0x004fe20000400000 */
[----:B------:R-:W-:Y:S01]  /*dc40*/  FSETP.GEU.AND P5, PT, R33, -126, PT ;  /* 0xc2fc00002100780b */ /* 0x000fe20003fae000 */
[----:B---3--:R-:W-:Y:S01]  /*dc50*/  @!P6 FMUL R22, R22, R22 ;  /* 0x000000161616e220 */ /* 0x008fe20000400000 */
[----:B------:R-:W-:Y:S01]  /*dc60*/  FSETP.GEU.AND P6, PT, R23, -126, PT ;  /* 0xc2fc00001700780b */ /* 0x000fe20003fce000 */
[----:B------:R-:W-:-:S08]  /*dc70*/  FFMA R53, R53, UR5, -R4 ;  /* 0x0000000535357c23 */ /* 0x000fd00008000804 */
[----:B------:R-:W-:Y:S02]  /*dc80*/  @!P3 FMUL R31, R31, 0.5 ;  /* 0x3f0000001f1fb820 */ /* 0x000fe40000400000 */
[----:B------:R-:W-:Y:S01]  /*dc90*/  @!P5 FMUL R33, R33, 0.5 ;  /* 0x3f0000002121d820 */ /* 0x000fe20000400000 */
[----:B-1----:R-:W-:Y:S01]  /*dca0*/  @!P4 FMUL R21, R21, R21 ;  /* 0x000000151515c220 */ /* 0x002fe20000400000 */
[----:B------:R-:W-:Y:S02]  /*dcb0*/  FSETP.GEU.AND P4, PT, R53, -126, PT ;  /* 0xc2fc00003500780b */ /* 0x000fe40003f8e000 */
[----:B------:R-:W1:Y:S01]  /*dcc0*/  MUFU.EX2 R31, R31 ;  /* 0x0000001f001f7308 */ /* 0x000e620000000800 */
[----:B------:R-:W-:-:S07]  /*dcd0*/  @!P6 FMUL R23, R23, 0.5 ;  /* 0x3f0000001717e820 */ /* 0x000fce0000400000 */
[----:B------:R-:W2:Y:S03]  /*dce0*/  MUFU.EX2 R33, R33 ;  /* 0x0000002100217308 */ /* 0x000ea60000000800 */
[----:B------:R-:W-:-:S05]  /*dcf0*/  @!P4 FMUL R53, R53, 0.5 ;  /* 0x3f0000003535c820 */ /* 0x000fca0000400000 */
[----:B------:R-:W3:Y:S01]  /*dd00*/  MUFU.EX2 R23, R23 ;  /* 0x0000001700177308 */ /* 0x000ee20000000800 */
[--C-:B------:R-:W-:Y:S01]  /*dd10*/  FFMA R34, R52, UR5, -R4.reuse ;  /* 0x0000000534227c23 */ /* 0x100fe20008000804 */
[----:B-1----:R-:W-:Y:S01]  /*dd20*/  @!P3 FMUL R31, R31, R31 ;  /* 0x0000001f1f1fb220 */ /* 0x002fe20000400000 */
[----:B------:R-:W-:-:S05]  /*dd30*/  FFMA R57, R57, UR5, -R4 ;  /* 0x0000000539397c23 */ /* 0x000fca0008000804 */
[----:B------:R1:W4:Y:S01]  /*dd40*/  MUFU.EX2 R11, R53 ;  /* 0x00000035000b7308 */ /* 0x0003220000000800 */
[----:B------:R-:W-:Y:S01]  /*dd50*/  FSETP.GEU.AND P3, PT, R34, -126, PT ;  /* 0xc2fc00002200780b */ /* 0x000fe20003f6e000 */
[----:B--2---:R-:W-:Y:S01]  /*dd60*/  @!P5 FMUL R33, R33, R33 ;  /* 0x000000212121d220 */ /* 0x004fe20000400000 */
[----:B-1----:R-:W-:Y:S02]  /*dd70*/  IMAD.MOV.U32 R53, RZ, RZ, R36 ;  /* 0x000000ffff357224 */ /* 0x002fe400078e0024 */
[----:B------:R-:W-:Y:S01]  /*dd80*/  FFMA R36, R56, UR5, -R4 ;  /* 0x0000000538247c23 */ /* 0x000fe20008000804 */
[----:B---3--:R-:W-:Y:S01]  /*dd90*/  @!P6 FMUL R23, R23, R23 ;  /* 0x000000171717e220 */ /* 0x008fe20000400000 */
[----:B------:R-:W-:-:S03]  /*dda0*/  FSETP.GEU.AND P6, PT, R57, -126, PT ;  /* 0xc2fc00003900780b */ /* 0x000fc60003fce000 */
[----:B------:R-:W-:-:S04]  /*ddb0*/  FSETP.GEU.AND P5, PT, R36, -126, PT ;  /* 0xc2fc00002400780b */ /* 0x000fc80003fae000 */
[----:B------:R-:W-:Y:S01]  /*ddc0*/  @!P3 FMUL R34, R34, 0.5 ;  /* 0x3f0000002222b820 */ /* 0x000fe20000400000 */
[----:B------:R-:W-:Y:S01]  /*ddd0*/  MOV R51, R39 ;  /* 0x0000002700337202 */ /* 0x000fe20000000f00 */
[----:B------:R-:W-:Y:S01]  /*dde0*/  FFMA R55, R55, UR5, -R5 ;  /* 0x0000000537377c23 */ /* 0x000fe20008000805 */
[----:B------:R-:W-:Y:S01]  /*ddf0*/  FADD R39, R35, R13 ;  /* 0x0000000d23277221 */ /* 0x000fe20000000000 */
[----:B----4-:R-:W-:Y:S02]  /*de00*/  @!P4 FMUL R11, R11, R11 ;  /* 0x0000000b0b0bc220 */ /* 0x010fe40000400000 */
[----:B------:R-:W1:Y:S01]  /*de10*/  MUFU.EX2 R34, R34 ;  /* 0x0000002200227308 */ /* 0x000e620000000800 */
[----:B------:R-:W-:Y:S02]  /*de20*/  @!P6 FMUL R57, R57, 0.5 ;  /* 0x3f0000003939e820 */ /* 0x000fe40000400000 */
[----:B------:R-:W-:Y:S01]  /*de30*/  @!P5 FMUL R36, R36, 0.5 ;  /* 0x3f0000002424d820 */ /* 0x000fe20000400000 */
[----:B------:R-:W-:Y:S01]  /*de40*/  FADD R39, R39, R12 ;  /* 0x0000000c27277221 */ /* 0x000fe20000000000 */
[----:B------:R-:W-:-:S03]  /*de50*/  FSETP.GEU.AND P4, PT, R55, -126, PT ;  /* 0xc2fc00003700780b */ /* 0x000fc60003f8e000 */
[----:B------:R-:W2:Y:S08]  /*de60*/  MUFU.EX2 R12, R57 ;  /* 0x00000039000c7308 */ /* 0x000eb00000000800 */
[----:B------:R-:W3:Y:S01]  /*de70*/  MUFU.EX2 R36, R36 ;  /* 0x0000002400247308 */ /* 0x000ee20000000800 */
[--C-:B------:R-:W-:Y:S01]  /*de80*/  FFMA R54, R54, UR5, -R5.reuse ;  /* 0x0000000536367c23 */ /* 0x100fe20008000805 */
[--C-:B------:R-:W-:Y:S01]  /*de90*/  FFMA R58, R58, UR5, -R5.reuse ;  /* 0x000000053a3a7c23 */ /* 0x100fe20008000805 */
[----:B------:R-:W-:Y:S01]  /*dea0*/  FFMA R59, R59, UR5, -R5 ;  /* 0x000000053b3b7c23 */ /* 0x000fe20008000805 */
[----:B------:R-:W-:Y:S01]  /*deb0*/  @!P4 FMUL R55, R55, 0.5 ;  /* 0x3f0000003737c820 */ /* 0x000fe20000400000 */
[----:B-1----:R-:W-:Y:S01]  /*dec0*/  @!P3 FMUL R34, R34, R34 ;  /* 0x000000222222b220 */ /* 0x002fe20000400000 */
[----:B------:R-:W-:-:S02]  /*ded0*/  FSETP.GEU.AND P3, PT, R54, -126, PT ;  /* 0xc2fc00003600780b */ /* 0x000fc40003f6e000 */
[----:B------:R1:W-:Y:S01]  /*dee0*/  MUFU.EX2 R13, R55 ;  /* 0x00000037000d7308 */ /* 0x0003e20000000800 */
[----:B--2---:R-:W-:Y:S01]  /*def0*/  @!P6 FMUL R12, R12, R12 ;  /* 0x0000000c0c0ce220 */ /* 0x004fe20000400000 */
[----:B------:R-:W-:Y:S01]  /*df00*/  FSETP.GEU.AND P6, PT, R59, -126, PT ;  /* 0xc2fc00003b00780b */ /* 0x000fe20003fce000 */
[----:B---3--:R-:W-:Y:S01]  /*df10*/  @!P5 FMUL R36, R36, R36 ;  /* 0x000000242424d220 */ /* 0x008fe20000400000 */
[----:B-1----:R-:W-:Y:S01]  /*df20*/  IMAD.MOV.U32 R55, RZ, RZ, R38 ;  /* 0x000000ffff377224 */ /* 0x002fe200078e0026 */
[----:B------:R-:W-:Y:S01]  /*df30*/  FSETP.GEU.AND P5, PT, R58, -126, PT ;  /* 0xc2fc00003a00780b */ /* 0x000fe20003fae000 */
[----:B------:R-:W-:Y:S01]  /*df40*/  FFMA R38, R60, UR5, -R4 ;  /* 0x000000053c267c23 */ /* 0x000fe20008000804 */
[----:B------:R-:W-:Y:S02]  /*df50*/  IMAD.MOV.U32 R60, RZ, RZ, R37 ;  /* 0x000000ffff3c7224 */ /* 0x000fe400078e0025 */
[----:B------:R-:W-:-:S04]  /*df60*/  FADD R37, R249, R24 ;  /* 0x00000018f9257221 */ /* 0x000fc80000000000 */
[----:B------:R-:W-:Y:S01]  /*df70*/  FADD R37, R37, R14 ;  /* 0x0000000e25257221 */ /* 0x000fe20000000000 */
[----:B------:R-:W-:Y:S01]  /*df80*/  @!P3 FMUL R54, R54, 0.5 ;  /* 0x3f0000003636b820 */ /* 0x000fe20000400000 */
[----:B------:R-:W-:Y:S02]  /*df90*/  @!P6 FMUL R59, R59, 0.5 ;  /* 0x3f0000003b3be820 */ /* 0x000fe40000400000 */
[----:B------:R-:W-:Y:S01]  /*dfa0*/  FADD R37, R37, R26 ;  /* 0x0000001a25257221 */ /* 0x000fe20000000000 */
[----:B------:R-:W-:Y:S01]  /*dfb0*/  @!P5 FMUL R58, R58, 0.5 ;  /* 0x3f0000003a3ad820 */ /* 0x000fe20000400000 */
[----:B------:R-:W1:Y:S01]  /*dfc0*/  MUFU.EX2 R35, R54 ;  /* 0x0000003600237308 */ /* 0x000e620000000800 */
[----:B------:R-:W-:Y:S02]  /*dfd0*/  IMAD.MOV.U32 R52, RZ, RZ, R40 ;  /* 0x000000ffff347224 */ /* 0x000fe400078e0028 */
[----:B------:R-:W-:Y:S01]  /*dfe0*/  FADD R40, R37, R15 ;  /* 0x0000000f25287221 */ /* 0x000fe20000000000 */
[----:B------:R-:W-:-:S04]  /*dff0*/  F2FP.F16.F32.PACK_AB R26, R15, R26 ;  /* 0x0000001a0f1a723e */ /* 0x000fc800000000ff */
[----:B------:R-:W2:Y:S08]  /*e000*/  MUFU.EX2 R37, R58 ;  /* 0x0000003a00257308 */ /* 0x000eb00000000800 */
[----:B------:R-:W3:Y:S01]  /*e010*/  MUFU.EX2 R15, R59 ;  /* 0x0000003b000f7308 */ /* 0x000ee20000000800 */
[--C-:B------:R-:W-:Y:S01]  /*e020*/  FFMA R61, R61, UR5, -R4.reuse ;  /* 0x000000053d3d7c23 */ /* 0x100fe20008000804 */
[--C-:B------:R-:W-:Y:S01]  /*e030*/  FFMA R64, R64, UR5, -R4.reuse ;  /* 0x0000000540407c23 */ /* 0x100fe20008000804 */
[----:B------:R-:W-:Y:S01]  /*e040*/  FFMA R65, R65, UR5, -R4 ;  /* 0x0000000541417c23 */ /* 0x000fe20008000804 */
[----:B-1----:R-:W-:Y:S01]  /*e050*/  @!P3 FMUL R35, R35, R35 ;  /* 0x000000232323b220 */ /* 0x002fe20000400000 */
[----:B------:R-:W-:Y:S01]  /*e060*/  FSETP.GEU.AND P3, PT, R38, -126, PT ;  /* 0xc2fc00002600780b */ /* 0x000fe20003f6e000 */
[----:B------:R-:W-:Y:S01]  /*e070*/  @!P4 FMUL R13, R13, R13 ;  /* 0x0000000d0d0dc220 */ /* 0x000fe20000400000 */
[----:B------:R-:W-:Y:S01]  /*e080*/  FSETP.GEU.AND P4, PT, R61, -126, PT ;  /* 0xc2fc00003d00780b */ /* 0x000fe20003f8e000 */
[----:B--2---:R-:W-:Y:S01]  /*e090*/  @!P5 FMUL R37, R37, R37 ;  /* 0x000000252525d220 */ /* 0x004fe20000400000 */
[----:B------:R-:W-:Y:S01]  /*e0a0*/  FSETP.GEU.AND P5, PT, R64, -126, PT ;  /* 0xc2fc00004000780b */ /* 0x000fe20003fae000 */
[----:B------:R-:W-:Y:S01]  /*e0b0*/  FADD R39, R39, R25 ;  /* 0x0000001927277221 */ /* 0x000fe20000000000 */
[----:B---3--:R-:W-:Y:S01]  /*e0c0*/  @!P6 FMUL R15, R15, R15 ;  /* 0x0000000f0f0fe220 */ /* 0x008fe20000400000 */
[----:B------:R-:W-:-:S02]  /*e0d0*/  FSETP.GEU.AND P6, PT, R65, -126, PT ;  /* 0xc2fc00004100780b */ /* 0x000fc40003fce000 */
[----:B------:R-:W-:Y:S01]  /*e0e0*/  MOV R249, R41 ;  /* 0x0000002900f97202 */ /* 0x000fe20000000f00 */
[----:B------:R-:W-:-:S03]  /*e0f0*/  FADD R41, R39, R16 ;  /* 0x0000001027297221 */ /* 0x000fc60000000000 */
[----:B------:R-:W-:Y:S02]  /*e100*/  @!P3 FMUL R38, R38, 0.5 ;  /* 0x3f0000002626b820 */ /* 0x000fe40000400000 */
[----:B------:R-:W-:Y:S02]  /*e110*/  @!P4 FMUL R61, R61, 0.5 ;  /* 0x3f0000003d3dc820 */ /* 0x000fe40000400000 */
[----:B------:R-:W-:Y:S01]  /*e120*/  @!P5 FMUL R64, R64, 0.5 ;  /* 0x3f0000004040d820 */ /* 0x000fe20000400000 */
[----:B------:R-:W-:Y:S01]  /*e130*/  FADD R41, R41, R27 ;  /* 0x0000001b29297221 */ /* 0x000fe20000000000 */
[----:B------:R-:W-:Y:S01]  /*e140*/  IMAD.MOV.U32 R50, RZ, RZ, R42 ;  /* 0x000000ffff327224 */ /* 0x000fe200078e002a */
[----:B------:R-:W-:Y:S01]  /*e150*/  F2FP.F16.F32.PACK_AB R24, R14, R24 ;  /* 0x000000180e18723e */ /* 0x000fe200000000ff */
[----:B------:R-:W-:Y:S01]  /*e160*/  FADD R43, R40, R28 ;  /* 0x0000001c282b7221 */ /* 0x000fe20000000000 */
[----:B------:R-:W-:Y:S01]  /*e170*/  @!P6 FMUL R65, R65, 0.5 ;  /* 0x3f0000004141e820 */ /* 0x000fe20000400000 */
[----:B------:R-:W-:Y:S01]  /*e180*/  FADD R42, R41, R17 ;  /* 0x00000011292a7221 */ /* 0x000fe20000000000 */
[----:B------:R-:W-:Y:S01]  /*e190*/  F2FP.F16.F32.PACK_AB R27, R17, R27 ;  /* 0x0000001b111b723e */ /* 0x000fe200000000ff */
[----:B------:R-:W1:Y:S08]  /*e1a0*/  MUFU.EX2 R38, R38 ;  /* 0x0000002600267308 */ /* 0x000e700000000800 */
[----:B------:R-:W2:Y:S08]  /*e1b0*/  MUFU.EX2 R14, R61 ;  /* 0x0000003d000e7308 */ /* 0x000eb00000000800 */
[----:B------:R-:W3:Y:S08]  /*e1c0*/  MUFU.EX2 R17, R64 ;  /* 0x0000004000117308 */ /* 0x000ef00000000800 */
[----:B------:R-:W4:Y:S01]  /*e1d0*/  MUFU.EX2 R40, R65 ;  /* 0x0000004100287308 */ /* 0x000f220000000800 */
[--C-:B------:R-:W-:Y:S01]  /*e1e0*/  FFMA R62, R62, UR5, -R5.reuse ;  /* 0x000000053e3e7c23 */ /* 0x100fe20008000805 */
[--C-:B------:R-:W-:Y:S01]  /*e1f0*/  FFMA R63, R63, UR5, -R5.reuse ;  /* 0x000000053f3f7c23 */ /* 0x100fe20008000805 */
[--C-:B------:R-:W-:Y:S01]  /*e200*/  FFMA R66, R66, UR5, -R5.reuse ;  /* 0x0000000542427c23 */ /* 0x100fe20008000805 */
[----:B------:R-:W-:Y:S01]  /*e210*/  FFMA R67, R67, UR5, -R5 ;  /* 0x0000000543437c23 */ /* 0x000fe20008000805 */
[----:B-1----:R-:W-:Y:S01]  /*e220*/  @!P3 FMUL R38, R38, R38 ;  /* 0x000000262626b220 */ /* 0x002fe20000400000 */
[----:B--2---:R-:W-:Y:S01]  /*e230*/  @!P4 FMUL R14, R14, R14 ;  /* 0x0000000e0e0ec220 */ /* 0x004fe20000400000 */
[----:B------:R-:W-:Y:S01]  /*e240*/  FSETP.GEU.AND P3, PT, R62, -126, PT ;  /* 0xc2fc00003e00780b */ /* 0x000fe20003f6e000 */
[----:B---3--:R-:W-:Y:S01]  /*e250*/  @!P5 FMUL R17, R17, R17 ;  /* 0x000000111111d220 */ /* 0x008fe20000400000 */
[----:B------:R-:W-:-:S02]  /*e260*/  FSETP.GEU.AND P4, PT, R63, -126, PT ;  /* 0xc2fc00003f00780b */ /* 0x000fc40003f8e000 */
[----:B------:R-:W-:Y:S01]  /*e270*/  FSETP.GEU.AND P5, PT, R66, -126, PT ;  /* 0xc2fc00004200780b */ /* 0x000fe20003fae000 */
[----:B----4-:R-:W-:Y:S01]  /*e280*/  @!P6 FMUL R40, R40, R40 ;  /* 0x000000282828e220 */ /* 0x010fe20000400000 */
[----:B------:R-:W-:Y:S01]  /*e290*/  FSETP.GEU.AND P6, PT, R67, -126, PT ;  /* 0xc2fc00004300780b */ /* 0x000fe20003fce000 */
[----:B------:R-:W-:-:S06]  /*e2a0*/  FADD R43, R43, R18 ;  /* 0x000000122b2b7221 */ /* 0x000fcc0000000000 */
[----:B------:R-:W-:Y:S01]  /*e2b0*/  @!P3 FMUL R62, R62, 0.5 ;  /* 0x3f0000003e3eb820 */ /* 0x000fe20000400000 */
[----:B------:R-:W-:Y:S02]  /*e2c0*/  IMAD.MOV.U32 R2, RZ, RZ, R149 ;  /* 0x000000ffff027224 */ /* 0x000fe400078e0095 */
[----:B------:R-:W-:Y:S01]  /*e2d0*/  FADD R43, R43, R30 ;  /* 0x0000001e2b2b7221 */ /* 0x000fe20000000000 */
[----:B------:R-:W-:Y:S01]  /*e2e0*/  @!P4 FMUL R63, R63, 0.5 ;  /* 0x3f0000003f3fc820 */ /* 0x000fe20000400000 */
[----:B------:R-:W-:Y:S01]  /*e2f0*/  @!P5 FMUL R66, R66, 0.5 ;  /* 0x3f0000004242d820 */ /* 0x000fe20000400000 */
[----:B------:R-:W-:Y:S01]  /*e300*/  MOV R0, R150 ;  /* 0x0000009600007202 */ /* 0x000fe20000000f00 */
[----:B------:R-:W-:Y:S01]  /*e310*/  IMAD.MOV.U32 R252, RZ, RZ, R151 ;  /* 0x000000fffffc7224 */ /* 0x000fe200078e0097 */
[----:B------:R-:W-:Y:S01]  /*e320*/  MOV R54, R44 ;  /* 0x0000002c00367202 */ /* 0x000fe20000000f00 */
[----:B------:R-:W-:Y:S02]  /*e330*/  IMAD.MOV.U32 R56, RZ, RZ, R45 ;  /* 0x000000ffff387224 */ /* 0x000fe400078e002d */
[----:B------:R-:W-:Y:S01]  /*e340*/  @!P6 FMUL R67, R67, 0.5 ;  /* 0x3f0000004343e820 */ /* 0x000fe20000400000 */
[----:B------:R-:W-:Y:S01]  /*e350*/  F2FP.F16.F32.PACK_AB R25, R16, R25 ;  /* 0x000000191019723e */ /* 0x000fe200000000ff */
[----:B------:R-:W-:Y:S01]  /*e360*/  FADD R44, R43, R19 ;  /* 0x000000132b2c7221 */ /* 0x000fe20000000000 */
[----:B------:R-:W-:Y:S01]  /*e370*/  F2FP.F16.F32.PACK_AB R30, R19, R30 ;  /* 0x0000001e131e723e */ /* 0x000fe200000000ff */
[----:B------:R-:W-:Y:S01]  /*e380*/  FADD R45, R42, R29 ;  /* 0x0000001d2a2d7221 */ /* 0x000fe20000000000 */
[----:B------:R1:W2:Y:S01]  /*e390*/  MUFU.EX2 R39, R62 ;  /* 0x0000003e00277308 */ /* 0x0002a20000000800 */
[----:B------:R-:W-:Y:S01]  /*e3a0*/  MOV R58, R60 ;  /* 0x0000003c003a7202 */ /* 0x000fe20000000f00 */
[----:B------:R-:W-:Y:S01]  /*e3b0*/  IMAD.MOV.U32 R57, RZ, RZ, R249 ;  /* 0x000000ffff397224 */ /* 0x000fe200078e00f9 */
[----:B------:R-:W-:Y:S01]  /*e3c0*/  MOV R61, R49 ;  /* 0x00000031003d7202 */ /* 0x000fe20000000f00 */
[----:B------:R-:W-:Y:S01]  /*e3d0*/  IMAD.MOV.U32 R59, RZ, RZ, R51 ;  /* 0x000000ffff3b7224 */ /* 0x000fe200078e0033 */
[----:B------:R-:W-:Y:S01]  /*e3e0*/  MOV R64, R46 ;  /* 0x0000002e00407202 */ /* 0x000fe20000000f00 */
[----:B------:R-:W-:Y:S01]  /*e3f0*/  IMAD.MOV.U32 R60, RZ, RZ, R50 ;  /* 0x000000ffff3c7224 */ /* 0x000fe200078e0032 */
[----:B------:R-:W-:Y:S01]  /*e400*/  UIADD3 UR10, UR6, 0x40, URZ ;  /* 0x00000040060a7890 */ /* 0x000fe2000fffe03f */
[----:B------:R3:W4:Y:S01]  /*e410*/  MUFU.EX2 R16, R63 ;  /* 0x0000003f00107308 */ /* 0x0007220000000800 */
[----:B-1----:R-:W-:Y:S01]  /*e420*/  IMAD.MOV.U32 R62, RZ, RZ, R48 ;  /* 0x000000ffff3e7224 */ /* 0x002fe200078e0030 */
[----:B------:R-:W-:Y:S01]  /*e430*/  UMOV UR11, 0x80000020 ;  /* 0x80000020000b7882 */ /* 0x000fe20000000000 */
[----:B------:R-:W-:Y:S01]  /*e440*/  IMAD.MOV.U32 R65, RZ, RZ, R2 ;  /* 0x000000ffff417224 */ /* 0x000fe200078e0002 */
[----:B------:R-:W-:-:S02]  /*e450*/  UIADD3 UR12, UR6, 0x440, URZ ;  /* 0x00000440060c7890 */ /* 0x000fc4000fffe03f */
[----:B------:R-:W-:Y:S01]  /*e460*/  UIADD3 UR14, UR6, 0x840, URZ ;  /* 0x00000840060e7890 */ /* 0x000fe2000fffe03f */
[----:B------:R-:W-:Y:S01]  /*e470*/  UMOV UR15, 0x80000020 ;  /* 0x80000020000f7882 */ /* 0x000fe20000000000 */
[----:B------:R1:W4:Y:S01]  /*e480*/  MUFU.EX2 R19, R66 ;  /* 0x0000004200137308 */ /* 0x0003220000000800 */
[----:B---3--:R-:W-:Y:S01]  /*e490*/  IMAD.MOV.U32 R63, RZ, RZ, R47 ;  /* 0x000000ffff3f7224 */ /* 0x008fe200078e002f */
[----:B------:R-:W-:Y:S02]  /*e4a0*/  UIADD3 UR16, UR6, 0xc40, URZ ;  /* 0x00000c4006107890 */ /* 0x000fe4000fffe03f */
[----:B------:R-:W-:Y:S01]  /*e4b0*/  UIADD3 UR18, UR6, 0x1040, URZ ;  /* 0x0000104006127890 */ /* 0x000fe2000fffe03f */
[----:B------:R-:W-:Y:S01]  /*e4c0*/  UMOV UR19, 0x80000020 ;  /* 0x8000002000137882 */ /* 0x000fe20000000000 */
[----:B------:R-:W-:Y:S02]  /*e4d0*/  UIADD3 UR20, UR6, 0x1440, URZ ;  /* 0x0000144006147890 */ /* 0x000fe4000fffe03f */
[----:B------:R3:W4:Y:S01]  /*e4e0*/  MUFU.EX2 R42, R67 ;  /* 0x00000043002a7308 */ /* 0x0007220000000800 */
[----:B-1----:R-:W-:Y:S01]  /*e4f0*/  MOV R66, R0 ;  /* 0x0000000000427202 */ /* 0x002fe20000000f00 */
[----:B------:R-:W-:Y:S01]  /*e500*/  UIADD3 UR8, UR6, 0x1840, URZ ;  /* 0x0000184006087890 */ /* 0x000fe2000fffe03f */
[----:B------:R-:W-:Y:S01]  /*e510*/  F2FP.F16.F32.PACK_AB R28, R18, R28 ;  /* 0x0000001c121c723e */ /* 0x000fe200000000ff */
[--C-:B------:R-:W-:Y:S01]  /*e520*/  FFMA R41, R69, UR5, -R4.reuse ;  /* 0x0000000545297c23 */ /* 0x100fe20008000804 */
[--C-:B------:R-:W-:Y:S01]  /*e530*/  FFMA R68, R68, UR5, -R4.reuse ;  /* 0x0000000544447c23 */ /* 0x100fe20008000804 */
[----:B------:R-:W-:Y:S01]  /*e540*/  FFMA R70, R70, UR5, -R5 ;  /* 0x0000000546467c23 */ /* 0x000fe20008000805 */
[--C-:B------:R-:W-:Y:S01]  /*e550*/  FFMA R72, R72, UR5, -R4.reuse ;  /* 0x0000000548487c23 */ /* 0x100fe20008000804 */
[----:B------:R-:W-:Y:S01]  /*e560*/  FFMA R73, R73, UR5, -R4 ;  /* 0x0000000549497c23 */ /* 0x000fe20008000804 */
[----:B---3--:R-:W-:-:S02]  /*e570*/  IMAD.MOV.U32 R67, RZ, RZ, R252 ;  /* 0x000000ffff437224 */ /* 0x008fc400078e00fc */
[--C-:B------:R-:W-:Y:S01]  /*e580*/  FFMA R76, R76, UR5, -R4.reuse ;  /* 0x000000054c4c7c23 */ /* 0x100fe20008000804 */
[--C-:B------:R-:W-:Y:S01]  /*e590*/  FFMA R75, R75, UR5, -R5.reuse ;  /* 0x000000054b4b7c23 */ /* 0x100fe20008000805 */
[--C-:B------:R-:W-:Y:S01]  /*e5a0*/  FFMA R78, R78, UR5, -R5.reuse ;  /* 0x000000054e4e7c23 */ /* 0x100fe20008000805 */
[--C-:B------:R-:W-:Y:S01]  /*e5b0*/  FFMA R79, R79, UR5, -R5.reuse ;  /* 0x000000054f4f7c23 */ /* 0x100fe20008000805 */
[--C-:B------:R-:W-:Y:S01]  /*e5c0*/  FFMA R80, R80, UR5, -R4.reuse ;  /* 0x0000000550507c23 */ /* 0x100fe20008000804 */
[----:B------:R-:W-:Y:S01]  /*e5d0*/  WARPGROUP.ARRIVE ;  /* 0x00000000000079c5 */ /* 0x000fe20000000000 */
[--C-:B------:R-:W-:Y:S01]  /*e5e0*/  FFMA R81, R81, UR5, -R4.reuse ;  /* 0x0000000551517c23 */ /* 0x100fe20008000804 */
[--C-:B------:R-:W-:Y:S01]  /*e5f0*/  FFMA R85, R85, UR5, -R4.reuse ;  /* 0x0000000555557c23 */ /* 0x100fe20008000804 */
[--C-:B------:R-:W-:Y:S01]  /*e600*/  FFMA R84, R84, UR5, -R4.reuse ;  /* 0x0000000554547c23 */ /* 0x100fe20008000804 */
[--C-:B------:R-:W-:Y:S01]  /*e610*/  FFMA R87, R87, UR5, -R5.reuse ;  /* 0x0000000557577c23 */ /* 0x100fe20008000805 */
[--C-:B------:R-:W-:Y:S01]  /*e620*/  FFMA R88, R88, UR5, -R4.reuse ;  /* 0x0000000558587c23 */ /* 0x100fe20008000804 */
[----:B------:R-:W-:Y:S01]  /*e630*/  HGMMA.64x32x16.F32 R52, R24, gdesc[UR8].tnspB, R52, gsb0 ;  /* 0x4060000818347df0 */ /* 0x000fe20008000834 */
[----:B------:R-:W-:Y:S01]  /*e640*/  UMOV UR10, UR12 ;  /* 0x0000000c000a7c82 */ /* 0x000fe20008000000 */
[----:B------:R-:W-:Y:S01]  /*e650*/  UMOV UR11, 0x80000020 ;  /* 0x80000020000b7882 */ /* 0x000fe20000000000 */
[--C-:B------:R-:W-:Y:S01]  /*e660*/  FFMA R86, R86, UR5, -R5.reuse ;  /* 0x0000000556567c23 */ /* 0x100fe20008000805 */
[----:B------:R-:W-:Y:S01]  /*e670*/  UIADD3 UR22, UR6, 0x15c0, URZ ;  /* 0x000015c006167890 */ /* 0x000fe2000fffe03f */
[----:B------:R-:W-:Y:S01]  /*e680*/  UMOV UR23, 0x80000020 ;  /* 0x8000002000177882 */ /* 0x000fe20000000000 */
[--C-:B------:R-:W-:Y:S01]  /*e690*/  FFMA R90, R90, UR5, -R5.reuse ;  /* 0x000000055a5a7c23 */ /* 0x100fe20008000805 */
        /* <DEDUP_REMOVED lines=17> */
[----:B------:R-:W-:Y:S01]  /*e7b0*/  FFMA R133, R133, UR5, -R4 ;  /* 0x0000000585857c23 */ /* 0x000fe20008000804 */
[----:B------:R-:W-:Y:S01]  /*e7c0*/  FFMA R130, R130, UR5, -R5 ;  /* 0x0000000582827c23 */ /* 0x000fe20008000805 */
[----:B------:R-:W3:Y:S01]  /*e7d0*/  LDL.LU.64 R150, [R1+0x188] ;  /* 0x0001880001967983 */ /* 0x000ee20000300a00 */
[----:B------:R-:W-:-:S02]  /*e7e0*/  WARPGROUP.DEPBAR.LE gsb0, 0x0 ;  /* 0x00008000000079c5 */ /* 0x000fc40000010000 */
[----:B------:R-:W-:Y:S01]  /*e7f0*/  WARPGROUP.ARRIVE ;  /* 0x00000000000079c5 */ /* 0x000fe20000000000 */
[----:B------:R-:W-:Y:S01]  /*e800*/  FADD R45, R45, R20 ;  /* 0x000000142d2d7221 */ /* 0x000fe20000000000 */
[----:B------:R-:W-:Y:S01]  /*e810*/  F2FP.F16.F32.PACK_AB R29, R20, R29 ;  /* 0x0000001d141d723e */ /* 0x000fe200000000ff */
[----:B------:R-:W-:Y:S01]  /*e820*/  UIADD3 UR12, UR6, 0x480, URZ ;  /* 0x00000480060c7890 */ /* 0x000fe2000fffe03f */
[----:B------:R-:W-:Y:S01]  /*e830*/  FADD R47, R44, R32 ;  /* 0x000000202c2f7221 */ /* 0x000fe20000000000 */
[----:B--2---:R-:W-:Y:S01]  /*e840*/  @!P3 FMUL R39, R39, R39 ;  /* 0x000000272727b220 */ /* 0x004fe20000400000 */
[----:B------:R-:W-:Y:S01]  /*e850*/  HGMMA.64x32x16.F32 R232, R24, gdesc[UR8].tnspB, R232, gsb0 ;  /* 0x4060000818e87df0 */ /* 0x000fe200080008e8 */
[----:B----4-:R-:W-:Y:S01]  /*e860*/  @!P4 FMUL R16, R16, R16 ;  /* 0x000000101010c220 */ /* 0x010fe20000400000 */
[----:B------:R-:W-:Y:S01]  /*e870*/  FFMA R43, R71, UR5, -R5 ;  /* 0x00000005472b7c23 */ /* 0x000fe20008000805 */
[----:B------:R-:W-:Y:S01]  /*e880*/  @!P5 FMUL R19, R19, R19 ;  /* 0x000000131313d220 */ /* 0x000fe20000400000 */
[----:B------:R-:W-:Y:S01]  /*e890*/  @!P6 FMUL R42, R42, R42 ;  /* 0x0000002a2a2ae220 */ /* 0x000fe20000400000 */
[----:B------:R-:W-:Y:S01]  /*e8a0*/  FFMA R46, R77, UR5, -R4 ;  /* 0x000000054d2e7c23 */ /* 0x000fe20008000804 */
[----:B------:R-:W2:Y:S01]  /*e8b0*/  LDL.LU.64 R148, [R1+0x180] ;  /* 0x0001800001947983 */ /* 0x000ea20000300a00 */
[----:B------:R-:W-:-:S02]  /*e8c0*/  WARPGROUP.DEPBAR.LE gsb0, 0x0 ;  /* 0x00008000000079c5 */ /* 0x000fc40000010000 */
[----:B------:R-:W-:Y:S01]  /*e8d0*/  WARPGROUP.ARRIVE ;  /* 0x00000000000079c5 */ /* 0x000fe20000000000 */
[----:B------:R-:W-:Y:S01]  /*e8e0*/  UMOV UR10, UR16 ;  /* 0x00000010000a7c82 */ /* 0x000fe20008000000 */
[----:B------:R-:W-:Y:S01]  /*e8f0*/  UMOV UR11, 0x80000020 ;  /* 0x80000020000b7882 */ /* 0x000fe20000000000 */
[----:B------:R-:W-:Y:S01]  /*e900*/  FADD R45, R45, R31 ;  /* 0x0000001f2d2d7221 */ /* 0x000fe20000000000 */
[----:B------:R-:W-:Y:S01]  /*e910*/  FADD R47, R47, R22 ;  /* 0x000000162f2f7221 */ /* 0x000fe20000000000 */
[----:B------:R-:W-:Y:S01]  /*e920*/  F2FP.F16.F32.PACK_AB R32, R22, R32 ;  /* 0x000000201620723e */ /* 0x000fe200000000ff */
[----:B------:R-:W-:Y:S01]  /*e930*/  HGMMA.64x32x16.F32 R216, R24, gdesc[UR12].tnspB, R216, gsb0 ;  /* 0x4060000c18d87df0 */ /* 0x000fe200080008d8 */
[----:B------:R-:W-:Y:S01]  /*e940*/  FSETP.GEU.AND P4, PT, R41, -126, PT ;  /* 0xc2fc00002900780b */ /* 0x000fe20003f8e000 */
[----:B------:R-:W4:Y:S01]  /*e950*/  LDL.LU.64 R146, [R1+0x178] ;  /* 0x0001780001927983 */ /* 0x000f220000300a00 */
[----:B------:R-:W-:Y:S01]  /*e960*/  F2FP.F16.F32.PACK_AB R31, R21, R31 ;  /* 0x0000001f151f723e */ /* 0x000fe200000000ff */
[----:B------:R-:W-:Y:S01]  /*e970*/  UIADD3 UR14, UR6, 0x880, URZ ;  /* 0x00000880060e7890 */ /* 0x000fe2000fffe03f */
[----:B------:R-:W-:Y:S01]  /*e980*/  UMOV UR15, 0x80000020 ;  /* 0x80000020000f7882 */ /* 0x000fe20000000000 */
[----:B------:R-:W-:Y:S01]  /*e990*/  UIADD3 UR16, UR6, 0xc80, URZ ;  /* 0x00000c8006107890 */ /* 0x000fe2000fffe03f */
[----:B------:R-:W-:Y:S01]  /*e9a0*/  FADD R48, R45, R21 ;  /* 0x000000152d307221 */ /* 0x000fe20000000000 */
[----:B------:R-:W-:Y:S01]  /*e9b0*/  FADD R49, R47, R34 ;  /* 0x000000222f317221 */ /* 0x000fe20000000000 */
[----:B------:R-:W-:Y:S01]  /*e9c0*/  FSETP.GEU.AND P3, PT, R68, -126, PT ;  /* 0xc2fc00004400780b */ /* 0x000fe20003f6e000 */
[----:B------:R-:W4:Y:S01]  /*e9d0*/  LDL.LU.64 R144, [R1+0x170] ;  /* 0x0001700001907983 */ /* 0x000f220000300a00 */
[----:B------:R-:W-:-:S02]  /*e9e0*/  WARPGROUP.DEPBAR.LE gsb0, 0x0 ;  /* 0x00008000000079c5 */ /* 0x000fc40000010000 */
[----:B------:R-:W-:Y:S01]  /*e9f0*/  WARPGROUP.ARRIVE ;  /* 0x00000000000079c5 */ /* 0x000fe20000000000 */
[----:B------:R-:W-:Y:S01]  /*ea00*/  FADD R48, R48, R33 ;  /* 0x0000002130307221 */ /* 0x000fe20000000000 */
[----:B------:R-:W-:Y:S01]  /*ea10*/  F2FP.F16.F32.PACK_AB R34, R11, R34 ;  /* 0x000000220b22723e */ /* 0x000fe200000000ff */
[----:B------:R-:W-:Y:S01]  /*ea20*/  FADD R49, R49, R11 ;  /* 0x0000000b31317221 */ /* 0x000fe20000000000 */
[----:B------:R-:W-:-:S05]  /*ea30*/  @!P4 FMUL R41, R41, 0.5 ;  /* 0x3f0000002929c820 */ /* 0x000fca0000400000 */
[----:B------:R-:W-:Y:S01]  /*ea40*/  @!P3 FMUL R68, R68, 0.5 ;  /* 0x3f0000004444b820 */ /* 0x000fe20000400000 */
[----:B------:R-:W-:Y:S01]  /*ea50*/  HGMMA.64x32x16.F32 R200, R24, gdesc[UR8].tnspB, R200, gsb0 ;  /* 0x4060000818c87df0 */ /* 0x000fe200080008c8 */
[----:B------:R-:W-:Y:S02]  /*ea60*/  FSETP.GEU.AND P5, PT, R72, -126, PT ;  /* 0xc2fc00004800780b */ /* 0x000fe40003fae000 */
[----:B------:R-:W-:Y:S01]  /*ea70*/  FSETP.GEU.AND P6, PT, R73, -126, PT ;  /* 0xc2fc00004900780b */ /* 0x000fe20003fce000 */
[----:B------:R-:W-:Y:S01]  /*ea80*/  FFMA R45, R74, UR5, -R5 ;  /* 0x000000054a2d7c23 */ /* 0x000fe20008000805 */
[----:B------:R-:W4:Y:S01]  /*ea90*/  LDL.LU.64 R142, [R1+0x168] ;  /* 0x00016800018e7983 */ /* 0x000f220000300a00 */
[----:B------:R-:W-:Y:S01]  /*eaa0*/  UMOV UR10, UR20 ;  /* 0x00000014000a7c82 */ /* 0x000fe20008000000 */
[----:B------:R-:W-:Y:S02]  /*eab0*/  WARPGROUP.DEPBAR.LE gsb0, 0x0 ;  /* 0x00008000000079c5 */ /* 0x000fe40000010000 */
[----:B------:R-:W-:Y:S01]  /*eac0*/  WARPGROUP.ARRIVE ;  /* 0x00000000000079c5 */ /* 0x000fe20000000000 */
[----:B------:R-:W-:Y:S01]  /*ead0*/  UMOV UR11, 0x80000020 ;  /* 0x80000020000b7882 */ /* 0x000fe20000000000 */
[----:B------:R-:W-:Y:S01]  /*eae0*/  FADD R50, R48, R23 ;  /* 0x0000001730327221 */ /* 0x000fe20000000000 */
[----:B------:R-:W-:Y:S01]  /*eaf0*/  F2FP.F16.F32.PACK_AB R33, R23, R33 ;  /* 0x000000211721723e */ /* 0x000fe200000000ff */
[----:B------:R-:W-:Y:S01]  /*eb00*/  FADD R49, R49, R36 ;  /* 0x0000002431317221 */ /* 0x000fe20000000000 */
[----:B------:R-:W1:Y:S01]  /*eb10*/  MUFU.EX2 R41, R41 ;  /* 0x0000002900297308 */ /* 0x000e620000000800 */
[----:B------:R-:W-:Y:S07]  /*eb20*/  HGMMA.64x32x16.F32 R184, R24, gdesc[UR16].tnspB, R184, gsb0 ;  /* 0x4060001018b87df0 */ /* 0x000fee00080008b8 */
[----:B------:R-:W1:Y:S01]  /*eb30*/  MUFU.EX2 R18, R68 ;  /* 0x0000004400127308 */ /* 0x000e620000000800 */
[----:B------:R-:W-:Y:S01]  /*eb40*/  @!P5 FMUL R72, R72, 0.5 ;  /* 0x3f0000004848d820 */ /* 0x000fe20000400000 */
[----:B------:R-:W-:Y:S01]  /*eb50*/  @!P6 FMUL R73, R73, 0.5 ;  /* 0x3f0000004949e820 */ /* 0x000fe20000400000 */
[----:B------:R-:W4:Y:S01]  /*eb60*/  LDL.LU.64 R140, [R1+0x160] ;  /* 0x00016000018c7983 */ /* 0x000f220000300a00 */
[----:B------:R-:W-:Y:S01]  /*eb70*/  UIADD3 UR18, UR6, 0x1080, URZ ;  /* 0x0000108006127890 */ /* 0x000fe2000fffe03f */
[----:B------:R-:W-:Y:S01]  /*eb80*/  UMOV UR19, 0x80000020 ;  /* 0x8000002000137882 */ /* 0x000fe20000000000 */
[----:B------:R-:W-:Y:S01]  /*eb90*/  UIADD3 UR20, UR6, 0x1480, URZ ;  /* 0x0000148006147890 */ /* 0x000fe2000fffe03f */
[----:B------:R-:W-:-:S02]  /*eba0*/  WARPGROUP.DEPBAR.LE gsb0, 0x0 ;  /* 0x00008000000079c5 */ /* 0x000fc40000010000 */
[----:B------:R-:W-:Y:S01]  /*ebb0*/  WARPGROUP.ARRIVE ;  /* 0x00000000000079c5 */ /* 0x000fe20000000000 */
[----:B------:R-:W-:Y:S01]  /*ebc0*/  FADD R50, R50, R35 ;  /* 0x0000002332327221 */ /* 0x000fe20000000000 */
[----:B------:R-:W-:Y:S01]  /*ebd0*/  FADD R49, R49, R12 ;  /* 0x0000000c31317221 */ /* 0x000fe20000000000 */
[----:B------:R-:W-:Y:S01]  /*ebe0*/  F2FP.F16.F32.PACK_AB R36, R12, R36 ;  /* 0x000000240c24723e */ /* 0x000fe200000000ff */
[----:B-1----:R-:W-:Y:S01]  /*ebf0*/  @!P4 FMUL R41, R41, R41 ;  /* 0x000000292929c220 */ /* 0x002fe20000400000 */
[----:B------:R-:W-:Y:S01]  /*ec00*/  @!P3 FMUL R18, R18, R18 ;  /* 0x000000121212b220 */ /* 0x000fe20000400000 */
[----:B------:R-:W-:Y:S01]  /*ec10*/  HGMMA.64x32x16.F32 R168, R24, gdesc[UR8].tnspB, R168, gsb0 ;  /* 0x4060000818a87df0 */ /* 0x000fe200080008a8 */
[----:B------:R-:W-:Y:S01]  /*ec20*/  UMOV UR10, UR8 ;  /* 0x00000008000a7c82 */ /* 0x000fe20008000000 */
[----:B------:R-:W-:Y:S01]  /*ec30*/  UMOV UR11, 0x80000020 ;  /* 0x80000020000b7882 */ /* 0x000fe20000000000 */
[----:B------:R-:W1:Y:S01]  /*ec40*/  MUFU.EX2 R21, R72 ;  /* 0x0000004800157308 */ /* 0x000e620000000800 */
[----:B------:R-:W4:Y:S01]  /*ec50*/  LDL.LU.64 R138, [R1+0x158] ;  /* 0x00015800018a7983 */ /* 0x000f220000300a00 */
[----:B------:R-:W-:-:S02]  /*ec60*/  WARPGROUP.DEPBAR.LE gsb0, 0x0 ;  /* 0x00008000000079c5 */ /* 0x000fc40000010000 */
[----:B------:R-:W-:Y:S01]  /*ec70*/  WARPGROUP.ARRIVE ;  /* 0x00000000000079c5 */ /* 0x000fe20000000000 */
[----:B------:R-:W-:Y:S01]  /*ec80*/  UIADD3 UR8, UR6, 0x1880, URZ ;  /* 0x0000188006087890 */ /* 0x000fe2000fffe03f */
[----:B------:R-:W-:Y:S01]  /*ec90*/  F2FP.F16.F32.PACK_AB R35, R13, R35 ;  /* 0x000000230d23723e */ /* 0x000fe200000000ff */
[----:B------:R-:W-:Y:S01]  /*eca0*/  FADD R23, R50, R13 ;  /* 0x0000000d32177221 */ /* 0x000fe20000000000 */
[----:B------:R-:W-:Y:S01]  /*ecb0*/  FADD R12, R49, R38 ;  /* 0x00000026310c7221 */ /* 0x000fe20000000000 */
[----:B------:R-:W-:-:S05]  /*ecc0*/  FSETP.GEU.AND P4, PT, R43, -126, PT ;  /* 0xc2fc00002b00780b */ /* 0x000fca0003f8e000 */
[----:B------:R-:W-:Y:S01]  /*ecd0*/  HGMMA.64x32x16.F32 R152, R24, gdesc[UR8].tnspB, R152, gsb0 ;  /* 0x4060000818987df0 */ /* 0x000fe20008000898 */
[----:B------:R-:W-:Y:S01]  /*ece0*/  UIADD3 UR10, UR6, 0x80, URZ ;  /* 0x00000080060a7890 */ /* 0x000fe2000fffe03f */
[----:B------:R-:W-:Y:S01]  /*ecf0*/  FSETP.GEU.AND P3, PT, R70, -126, PT ;  /* 0xc2fc00004600780b */ /* 0x000fe20003f6e000 */
[----:B------:R-:W-:Y:S01]  /*ed00*/  UMOV UR11, 0x80000020 ;  /* 0x80000020000b7882 */ /* 0x000fe20000000000 */
[----:B-1----:R-:W-:Y:S01]  /*ed10*/  @!P5 FMUL R21, R21, R21 ;  /* 0x000000151515d220 */ /* 0x002fe20000400000 */
[----:B------:R-:W1:Y:S01]  /*ed20*/  MUFU.EX2 R44, R73 ;  /* 0x00000049002c7308 */ /* 0x000e620000000800 */
[----:B------:R-:W4:Y:S01]  /*ed30*/  LDL.LU.64 R136, [R1+0x150] ;  /* 0x0001500001887983 */ /* 0x000f220000300a00 */
[----:B------:R-:W-:Y:S02]  /*ed40*/  WARPGROUP.DEPBAR.LE gsb0, 0x0 ;  /* 0x00008000000079c5 */ /* 0x000fe40000010000 */
[----:B------:R-:W-:Y:S01]  /*ed50*/  WARPGROUP.ARRIVE ;  /* 0x00000000000079c5 */ /* 0x000fe20000000000 */
[----:B------:R-:W-:Y:S01]  /*ed60*/  FADD R23, R23, R37 ;  /* 0x0000002517177221 */ /* 0x000fe20000000000 */
[----:B------:R-:W-:Y:S01]  /*ed70*/  F2FP.F16.F32.PACK_AB R38, R14, R38 ;  /* 0x000000260e26723e */ /* 0x000fe200000000ff */
[----:B------:R-:W-:-:S03]  /*ed80*/  @!P4 FMUL R43, R43, 0.5 ;  /* 0x3f0000002b2bc820 */ /* 0x000fc60000400000 */
[----:B------:R-:W-:Y:S01]  /*ed90*/  @!P3 FMUL R70, R70, 0.5 ;  /* 0x3f0000004646b820 */ /* 0x000fe20000400000 */
[----:B------:R-:W-:Y:S01]  /*eda0*/  FADD R12, R12, R14 ;  /* 0x0000000e0c0c7221 */ /* 0x000fe20000000000 */
[----:B------:R-:W-:Y:S01]  /*edb0*/  HGMMA.64x32x16.F32 R52, R28, gdesc[UR8].tnspB, R52, gsb0 ;  /* 0x406000081c347df0 */ /* 0x000fe20008000834 */
[----:B------:R-:W-:Y:S01]  /*edc0*/  UMOV UR10, UR12 ;  /* 0x0000000c000a7c82 */ /* 0x000fe20008000000 */
[----:B------:R-:W-:Y:S01]  /*edd0*/  UMOV UR11, 0x80000020 ;  /* 0x80000020000b7882 */ /* 0x000fe20000000000 */
[----:B------:R-:W-:Y:S01]  /*ede0*/  FSETP.GEU.AND P5, PT, R45, -126, PT ;  /* 0xc2fc00002d00780b */ /* 0x000fe20003fae000 */
[----:B-1----:R-:W-:Y:S01]  /*edf0*/  @!P6 FMUL R44, R44, R44 ;  /* 0x0000002c2c2ce220 */ /* 0x002fe20000400000 */
[--C-:B--2---:R-:W-:Y:S01]  /*ee00*/  FFMA R148, R148, UR5, -R4.reuse ;  /* 0x0000000594947c23 */ /* 0x104fe20008000804 */
[----:B------:R-:W-:Y:S01]  /*ee10*/  FFMA R149, R149, UR5, -R4 ;  /* 0x0000000595957c23 */ /* 0x000fe20008000804 */
[--C-:B---3--:R-:W-:Y:S01]  /*ee20*/  FFMA R150, R150, UR5, -R5.reuse ;  /* 0x0000000596967c23 */ /* 0x108fe20008000805 */
[----:B------:R-:W-:Y:S01]  /*ee30*/  FFMA R151, R151, UR5, -R5 ;  /* 0x0000000597977c23 */ /* 0x000fe20008000805 */
[----:B------:R-:W-:Y:S01]  /*ee40*/  UMOV UR7, 0x80000020 ;  /* 0x8000002000077882 */ /* 0x000fe20000000000 */
[----:B------:R1:W5:Y:S01]  /*ee50*/  LDL.LU R2, [R1+0x14c] ;  /* 0x00014c0001027983 */ /* 0x0003620000300800 */
[----:B------:R-:W-:-:S02]  /*ee60*/  WARPGROUP.DEPBAR.LE gsb0, 0x0 ;  /* 0x00008000000079c5 */ /* 0x000fc40000010000 */
[----:B------:R-:W-:Y:S01]  /*ee70*/  WARPGROUP.ARRIVE ;  /* 0x00000000000079c5 */ /* 0x000fe20000000000 */
[----:B------:R-:W-:Y:S01]  /*ee80*/  UIADD3 UR12, UR6, 0x4c0, URZ ;  /* 0x000004c0060c7890 */ /* 0x000fe2000fffe03f */
[----:B------:R-:W-:Y:S01]  /*ee90*/  FADD R23, R23, R15 ;  /* 0x0000000f17177221 */ /* 0x000fe20000000000 */
[----:B------:R-:W-:Y:S01]  /*eea0*/  F2FP.F16.F32.PACK_AB R37, R15, R37 ;  /* 0x000000250f25723e */ /* 0x000fe200000000ff */
[----:B------:R-:W2:Y:S01]  /*eeb0*/  MUFU.EX2 R20, R70 ;  /* 0x0000004600147308 */ /* 0x000ea20000000800 */
[----:B------:R-:W-:Y:S01]  /*eec0*/  FADD R12, R12, R17 ;  /* 0x000000110c0c7221 */ /* 0x000fe20000000000 */
[----:B------:R-:W-:Y:S06]  /*eed0*/  HGMMA.64x32x16.F32 R232, R28, gdesc[UR8].tnspB, R232, gsb0 ;  /* 0x406000081ce87df0 */ /* 0x000fec00080008e8 */
[----:B------:R-:W3:Y:S01]  /*eee0*/  MUFU.EX2 R43, R43 ;  /* 0x0000002b002b7308 */ /* 0x000ee20000000800 */
[----:B------:R-:W-:Y:S01]  /*eef0*/  F2FP.F16.F32.PACK_AB R24, R40, R17 ;  /* 0x000000112818723e */ /* 0x000fe200000000ff */
[----:B------:R-:W-:Y:S01]  /*ef00*/  @!P5 FMUL R45, R45, 0.5 ;  /* 0x3f0000002d2dd820 */ /* 0x000fe20000400000 */
[----:B------:R-:W-:Y:S01]  /*ef10*/  FSETP.GEU.AND P6, PT, R75, -126, PT ;  /* 0xc2fc00004b00780b */ /* 0x000fe20003fce000 */
[--C-:B------:R-:W-:Y:S01]  /*ef20*/  FFMA R14, R82, UR5, -R5.reuse ;  /* 0x00000005520e7c23 */ /* 0x100fe20008000805 */
[--C-:B----4-:R-:W-:Y:S01]  /*ef30*/  FFMA R144, R144, UR5, -R4.reuse ;  /* 0x0000000590907c23 */ /* 0x110fe20008000804 */
[----:B------:R-:W-:Y:S01]  /*ef40*/  FFMA R145, R145, UR5, -R4 ;  /* 0x0000000591917c23 */ /* 0x000fe20008000804 */
[--C-:B------:R-:W-:Y:S01]  /*ef50*/  FFMA R146, R146, UR5, -R5.reuse ;  /* 0x0000000592927c23 */ /* 0x100fe20008000805 */
[--C-:B------:R-:W-:Y:S01]  /*ef60*/  FFMA R147, R147, UR5, -R5.reuse ;  /* 0x0000000593937c23 */ /* 0x100fe20008000805 */
[--C-:B------:R-:W-:Y:S01]  /*ef70*/  FFMA R143, R143, UR5, -R5.reuse ;  /* 0x000000058f8f7c23 */ /* 0x100fe20008000805 */
[----:B------:R-:W-:Y:S01]  /*ef80*/  FFMA R142, R142, UR5, -R5 ;  /* 0x000000058e8e7c23 */ /* 0x000fe20008000805 */
[----:B------:R1:W5:Y:S01]  /*ef90*/  LDL.LU R0, [R1+0x148] ;  /* 0x0001480001007983 */ /* 0x0003620000300800 */
[----:B------:R-:W-:-:S02]  /*efa0*/  WARPGROUP.DEPBAR.LE gsb0, 0x0 ;  /* 0x00008000000079c5 */ /* 0x000fc40000010000 */
[----:B------:R-:W-:-:S06]  /*efb0*/  WARPGROUP.ARRIVE ;  /* 0x00000000000079c5 */ /* 0x000fcc0000000000 */
[----:B------:R-:W-:Y:S01]  /*efc0*/  HGMMA.64x32x16.F32 R216, R28, gdesc[UR12].tnspB, R216, gsb0 ;  /* 0x4060000c1cd87df0 */ /* 0x000fe200080008d8 */
[----:B------:R-:W-:Y:S01]  /*efd0*/  UMOV UR10, UR16 ;  /* 0x00000010000a7c82 */ /* 0x000fe20008000000 */
[----:B------:R-:W-:Y:S01]  /*efe0*/  UMOV UR11, 0x80000020 ;  /* 0x80000020000b7882 */ /* 0x000fe20000000000 */
        /* <DEDUP_REMOVED lines=54> */
[----:B------:R-:W-:Y:S01]  /*f350*/  FADD R25, R23, R39 ;  /* 0x0000002717197221 */ /* 0x000fe20000000000 */
[----:B------:R-:W-:Y:S01]  /*f360*/  F2FP.F16.F32.PACK_AB R39, R16, R39 ;  /* 0x000000271027723e */ /* 0x000fe200000000ff */
        /* <DEDUP_REMOVED lines=36> */
[----:B------:R-:W-:Y:S01]  /*f5b0*/  FADD R25, R25, R16 ;  /* 0x0000001019197221 */ /* 0x000fe20000000000 */
[----:B------:R-:W-:Y:S02]  /*f5c0*/  WARPGROUP.DEPBAR.LE gsb0, 0x0 ;  /* 0x00008000000079c5 */ /* 0x000fe40000010000 */
[----:B------:R-:W-:-:S06]  /*f5d0*/  WARPGROUP.ARRIVE ;  /* 0x00000000000079c5 */ /* 0x000fcc0000000000 */
[----:B------:R-:W-:Y:S01]  /*f5e0*/  HGMMA.64x32x16.F32 R152, R36, gdesc[UR8].tnspB, R152, gsb0 ;  /* 0x4060000824987df0 */ /* 0x000fe20008000898 */
[----:B------:R-:W-:Y:S01]  /*f5f0*/  FADD R26, R12, R40 ;  /* 0x000000280c1a7221 */ /* 0x000fe20000000000 */
[----:B------:R-:W-:-:S03]  /*f600*/  FADD R25, R25, R19 ;  /* 0x0000001319197221 */ /* 0x000fc60000000000 */
[----:B------:R-:W-:Y:S01]  /*f610*/  FADD R26, R26, R18 ;  /* 0x000000121a1a7221 */ /* 0x000fe20000000000 */
[----:B--2---:R-:W-:Y:S01]  /*f620*/  @!P3 FMUL R20, R20, R20 ;  /* 0x000000141414b220 */ /* 0x004fe20000400000 */
[----:B------:R-:W-:Y:S01]  /*f630*/  FADD R29, R25, R42 ;  /* 0x0000002a191d7221 */ /* 0x000fe20000000000 */
[----:B---3--:R-:W-:Y:S01]  /*f640*/  @!P4 FMUL R43, R43, R43 ;  /* 0x0000002b2b2bc220 */ /* 0x008fe20000400000 */
[----:B------:R-:W-:Y:S02]  /*f650*/  FADD R27, R26, R41 ;  /* 0x000000291a1b7221 */ /* 0x000fe40000000000 */
[----:B------:R-:W-:Y:S01]  /*f660*/  FADD R40, R29, R20 ;  /* 0x000000141d287221 */ /* 0x000fe20000000000 */
[----:B------:R-:W-:Y:S01]  /*f670*/  F2FP.F16.F32.PACK_AB R26, R41, R18 ;  /* 0x00000012291a723e */ /* 0x000fe200000000ff */
[----:B------:R-:W-:Y:S01]  /*f680*/  FADD R29, R27, R21 ;  /* 0x000000151b1d7221 */ /* 0x000fe20000000000 */
[----:B------:R-:W-:Y:S01]  /*f690*/  F2FP.F16.F32.PACK_AB R25, R42, R19 ;  /* 0x000000132a19723e */ /* 0x000fe200000000ff */
[----:B------:R-:W-:Y:S01]  /*f6a0*/  UIADD3 UR10, UR6, 0x140, URZ ;  /* 0x00000140060a7890 */ /* 0x000fe2000fffe03f */
[----:B------:R-:W-:Y:S01]  /*f6b0*/  F2FP.F16.F32.PACK_AB R27, R43, R20 ;  /* 0x000000142b1b723e */ /* 0x000fe200000000ff */
[----:B------:R-:W-:Y:S01]  /*f6c0*/  UMOV UR11, 0x80000020 ;  /* 0x80000020000b7882 */ /* 0x000fe20000000000 */
[----:B------:R-:W-:-:S02]  /*f6d0*/  WARPGROUP.DEPBAR.LE gsb0, 0x0 ;  /* 0x00008000000079c5 */ /* 0x000fc40000010000 */
        /* <DEDUP_REMOVED lines=27> */
[----:B------:R-:W-:Y:S02]  /*f890*/  FSETP.GEU.AND P4, PT, R46, -126, PT ;  /* 0xc2fc00002e00780b */ /* 0x000fe40003f8e000 */
[----:B------:R-:W-:Y:S01]  /*f8a0*/  FSETP.GEU.AND P3, PT, R76, -126, PT ;  /* 0xc2fc00004c00780b */ /* 0x000fe20003f6e000 */
[----:B------:R-:W-:Y:S02]  /*f8b0*/  WARPGROUP.DEPBAR.LE gsb0, 0x0 ;  /* 0x00008000000079c5 */ /* 0x000fe40000010000 */
[----:B------:R-:W-:-:S06]  /*f8c0*/  WARPGROUP.ARRIVE ;  /* 0x00000000000079c5 */ /* 0x000fcc0000000000 */
[----:B------:R-:W-:Y:S02]  /*f8d0*/  HGMMA.64x32x16.F32 R168, R24, gdesc[UR8].tnspB, R168, gsb0 ;  /* 0x4060000818a87df0 */ /* 0x000fe400080008a8 */
[----:B------:R-:W-:Y:S02]  /*f8e0*/  @!P4 FMUL R46, R46, 0.5 ;  /* 0x3f0000002e2ec820 */ /* 0x000fe40000400000 */
[----:B------:R-:W-:Y:S01]  /*f8f0*/  @!P3 FMUL R76, R76, 0.5 ;  /* 0x3f0000004c4cb820 */ /* 0x000fe20000400000 */
[----:B------:R-:W-:-:S03]  /*f900*/  UIADD3 UR8, UR6, 0x1940, URZ ;  /* 0x0000194006087890 */ /* 0x000fc6000fffe03f */
[----:B------:R-:W2:Y:S08]  /*f910*/  MUFU.EX2 R22, R76 ;  /* 0x0000004c00167308 */ /* 0x000eb00000000800 */
[----:B------:R-:W3:Y:S01]  /*f920*/  MUFU.EX2 R46, R46 ;  /* 0x0000002e002e7308 */ /* 0x000ee20000000800 */
[----:B------:R-:W-:Y:S01]  /*f930*/  UMOV UR10, UR8 ;  /* 0x00000008000a7c82 */ /* 0x000fe20008000000 */
[----:B------:R-:W-:Y:S01]  /*f940*/  UMOV UR11, 0x80000020 ;  /* 0x80000020000b7882 */ /* 0x000fe20000000000 */
[----:B--2---:R-:W-:Y:S01]  /*f950*/  @!P3 FMUL R22, R22, R22 ;  /* 0x000000161616b220 */ /* 0x004fe20000400000 */
[----:B------:R-:W-:Y:S01]  /*f960*/  FSETP.GEU.AND P3, PT, R78, -126, PT ;  /* 0xc2fc00004e00780b */ /* 0x000fe20003f6e000 */
[----:B---3--:R-:W-:Y:S01]  /*f970*/  @!P4 FMUL R46, R46, R46 ;  /* 0x0000002e2e2ec220 */ /* 0x008fe20000400000 */
[----:B------:R-:W-:Y:S01]  /*f980*/  FSETP.GEU.AND P4, PT, R79, -126, PT ;  /* 0xc2fc00004f00780b */ /* 0x000fe20003f8e000 */
[----:B------:R-:W-:-:S02]  /*f990*/  WARPGROUP.DEPBAR.LE gsb0, 0x0 ;  /* 0x00008000000079c5 */ /* 0x000fc40000010000 */
[----:B------:R-:W-:-:S06]  /*f9a0*/  WARPGROUP.ARRIVE ;  /* 0x00000000000079c5 */ /* 0x000fcc0000000000 */
[----:B------:R-:W-:Y:S01]  /*f9b0*/  HGMMA.64x32x16.F32 R152, R24, gdesc[UR8].tnspB, R152, gsb0 ;  /* 0x4060000818987df0 */ /* 0x000fe20008000898 */
[----:B------:R-:W-:Y:S01]  /*f9c0*/  @!P6 FMUL R75, R75, 0.5 ;  /* 0x3f0000004b4be820 */ /* 0x000fe20000400000 */
[----:B------:R-:W-:Y:S02]  /*f9d0*/  @!P3 FMUL R78, R78, 0.5 ;  /* 0x3f0000004e4eb820 */ /* 0x000fe40000400000 */
[----:B------:R-:W-:Y:S01]  /*f9e0*/  @!P4 FMUL R79, R79, 0.5 ;  /* 0x3f0000004f4fc820 */ /* 0x000fe20000400000 */
[----:B------:R-:W2:Y:S08]  /*f9f0*/  MUFU.EX2 R45, R45 ;  /* 0x0000002d002d7308 */ /* 0x000eb00000000800 */
[----:B------:R-:W3:Y:S08]  /*fa00*/  MUFU.EX2 R47, R75 ;  /* 0x0000004b002f7308 */ /* 0x000ef00000000800 */
[----:B------:R-:W4:Y:S08]  /*fa10*/  MUFU.EX2 R11, R78 ;  /* 0x0000004e000b7308 */ /* 0x000f300000000800 */
[----:B------:R-:W1:Y:S01]  /*fa20*/  MUFU.EX2 R48, R79 ;  /* 0x0000004f00307308 */ /* 0x000e620000000800 */
[----:B------:R-:W-:Y:S01]  /*fa30*/  FADD R29, R29, R44 ;  /* 0x0000002c1d1d7221 */ /* 0x000fe20000000000 */
[----:B--2---:R-:W-:Y:S01]  /*fa40*/  @!P5 FMUL R45, R45, R45 ;  /* 0x0000002d2d2dd220 */ /* 0x004fe20000400000 */
[----:B---3--:R-:W-:-:S02]  /*fa50*/  @!P6 FMUL R47, R47, R47 ;  /* 0x0000002f2f2fe220 */ /* 0x008fc40000400000 */
[----:B------:R-:W-:Y:S01]  /*fa60*/  FADD R29, R29, R22 ;  /* 0x000000161d1d7221 */ /* 0x000fe20000000000 */
[----:B----4-:R-:W-:-:S03]  /*fa70*/  @!P3 FMUL R11, R11, R11 ;  /* 0x0000000b0b0bb220 */ /* 0x010fc60000400000 */
[----:B------:R-:W-:Y:S01]  /*fa80*/  FADD R38, R29, R46 ;  /* 0x0000002e1d267221 */ /* 0x000fe20000000000 */
[----:B------:R-:W-:Y:S01]  /*fa90*/  F2FP.F16.F32.PACK_AB R28, R44, R21 ;  /* 0x000000152c1c723e */ /* 0x000fe200000000ff */
[----:B-1----:R-:W-:Y:S01]  /*faa0*/  @!P4 FMUL R48, R48, R48 ;  /* 0x000000303030c220 */ /* 0x002fe20000400000 */
[----:B------:R-:W-:Y:S01]  /*fab0*/  F2FP.F16.F32.PACK_AB R30, R46, R22 ;  /* 0x000000162e1e723e */ /* 0x000fe200000000ff */
[----:B------:R-:W-:Y:S01]  /*fac0*/  UIADD3 UR10, UR6, 0x180, URZ ;  /* 0x00000180060a7890 */ /* 0x000fe2000fffe03f */
[----:B------:R-:W-:Y:S02]  /*fad0*/  F2FP.F16.F32.PACK_AB R29, R47, R45 ;  /* 0x0000002d2f1d723e */ /* 0x000fe400000000ff */
[----:B------:R-:W-:Y:S01]  /*fae0*/  F2FP.F16.F32.PACK_AB R31, R48, R11 ;  /* 0x0000000b301f723e */ /* 0x000fe200000000ff */
[----:B------:R-:W-:-:S03]  /*faf0*/  WARPGROUP.DEPBAR.LE gsb0, 0x0 ;  /* 0x00008000000079c5 */ /* 0x000fc60000010000 */
[----:B------:R-:W-:Y:S01]  /*fb00*/  WARPGROUP.ARRIVE ;  /* 0x00000000000079c5 */ /* 0x000fe20000000000 */
[----:B------:R-:W-:-:S05]  /*fb10*/  UMOV UR11, 0x80000020 ;  /* 0x80000020000b7882 */ /* 0x000fca0000000000 */
        /* <DEDUP_REMOVED lines=23> */
[----:B------:R-:W-:Y:S01]  /*fc90*/  FSETP.GEU.AND P5, PT, R80, -126, PT ;  /* 0xc2fc00005000780b */ /* 0x000fe20003fae000 */
[----:B------:R-:W-:Y:S01]  /*fca0*/  UIADD3 UR20, UR6, 0x1580, URZ ;  /* 0x0000158006147890 */ /* 0x000fe2000fffe03f */
[----:B------:R-:W-:-:S06]  /*fcb0*/  UMOV UR11, 0x80000020 ;  /* 0x80000020000b7882 */ /* 0x000fcc0000000000 */
[----:B------:R-:W-:-:S05]  /*fcc0*/  UMOV UR10, UR20 ;  /* 0x00000014000a7c82 */ /* 0x000fca0008000000 */
[----:B------:R-:W-:-:S04]  /*fcd0*/  @!P5 FMUL R80, R80, 0.5 ;  /* 0x3f0000005050d820 */ /* 0x000fc80000400000 */
[----:B------:R-:W1:Y:S01]  /*fce0*/  MUFU.EX2 R13, R80 ;  /* 0x00000050000d7308 */ /* 0x000e620000000800 */
[----:B------:R-:W-:Y:S01]  /*fcf0*/  FSETP.GEU.AND P6, PT, R81, -126, PT ;  /* 0xc2fc00005100780b */ /* 0x000fe20003fce000 */
[----:B------:R-:W-:Y:S02]  /*fd00*/  WARPGROUP.DEPBAR.LE gsb0, 0x0 ;  /* 0x00008000000079c5 */ /* 0x000fe40000010000 */
[----:B------:R-:W-:-:S06]  /*fd10*/  WARPGROUP.ARRIVE ;  /* 0x00000000000079c5 */ /* 0x000fcc0000000000 */
[----:B------:R-:W-:Y:S01]  /*fd20*/  HGMMA.64x32x16.F32 R168, R28, gdesc[UR8].tnspB, R168, gsb0 ;  /* 0x406000081ca87df0 */ /* 0x000fe200080008a8 */
[----:B-1----:R-:W-:Y:S01]  /*fd30*/  @!P5 FMUL R13, R13, R13 ;  /* 0x0000000d0d0dd220 */ /* 0x002fe20000400000 */
[----:B------:R-:W-:Y:S02]  /*fd40*/  FSETP.GEU.AND P4, PT, R85, -126, PT ;  /* 0xc2fc00005500780b */ /* 0x000fe40003f8e000 */
[----:B------:R-:W-:Y:S02]  /*fd50*/  FSETP.GEU.AND P5, PT, R14, -126, PT ;  /* 0xc2fc00000e00780b */ /* 0x000fe40003fae000 */
[----:B------:R-:W-:Y:S01]  /*fd60*/  FSETP.GEU.AND P3, PT, R84, -126, PT ;  /* 0xc2fc00005400780b */ /* 0x000fe20003f6e000 */
[----:B------:R-:W-:-:S08]  /*fd70*/  @!P6 FMUL R81, R81, 0.5 ;  /* 0x3f0000005151e820 */ /* 0x000fd00000400000 */
[----:B------:R-:W-:Y:S02]  /*fd80*/  @!P4 FMUL R85, R85, 0.5 ;  /* 0x3f0000005555c820 */ /* 0x000fe40000400000 */
[----:B------:R-:W-:Y:S02]  /*fd90*/  @!P5 FMUL R14, R14, 0.5 ;  /* 0x3f0000000e0ed820 */ /* 0x000fe40000400000 */
[----:B------:R-:W-:Y:S01]  /*fda0*/  @!P3 FMUL R84, R84, 0.5 ;  /* 0x3f0000005454b820 */ /* 0x000fe20000400000 */
[----:B------:R-:W1:Y:S01]  /*fdb0*/  MUFU.EX2 R81, R81 ;  /* 0x0000005100517308 */ /* 0x000e620000000800 */
[----:B------:R-:W-:-:S07]  /*fdc0*/  UIADD3 UR8, UR6, 0x1980, URZ ;  /* 0x0000198006087890 */ /* 0x000fce000fffe03f */
[----:B------:R-:W2:Y:S08]  /*fdd0*/  MUFU.EX2 R85, R85 ;  /* 0x0000005500557308 */ /* 0x000eb00000000800 */
[----:B------:R-:W3:Y:S08]  /*fde0*/  MUFU.EX2 R14, R14 ;  /* 0x0000000e000e7308 */ /* 0x000ef00000000800 */
[----:B------:R-:W4:Y:S01]  /*fdf0*/  MUFU.EX2 R84, R84 ;  /* 0x0000005400547308 */ /* 0x000f220000000800 */
[----:B------:R-:W-:Y:S01]  /*fe00*/  UMOV UR10, UR8 ;  /* 0x00000008000a7c82 */ /* 0x000fe20008000000 */
[----:B------:R-:W-:-:S02]  /*fe10*/  WARPGROUP.DEPBAR.LE gsb0, 0x0 ;  /* 0x00008000000079c5 */ /* 0x000fc40000010000 */
[----:B------:R-:W-:Y:S01]  /*fe20*/  WARPGROUP.ARRIVE ;  /* 0x00000000000079c5 */ /* 0x000fe20000000000 */
[----:B------:R-:W-:Y:S01]  /*fe30*/  UMOV UR11, 0x80000020 ;  /* 0x80000020000b7882 */ /* 0x000fe20000000000 */
[----:B------:R-:W-:Y:S01]  /*fe40*/  FFMA R15, R83, UR5, -R5 ;  /* 0x00000005530f7c23 */ /* 0x000fe20008000805 */
[----:B-1----:R-:W-:-:S03]  /*fe50*/  @!P6 FMUL R81, R81, R81 ;  /* 0x000000515151e220 */ /* 0x002fc60000400000 */
[----:B------:R-:W-:Y:S01]  /*fe60*/  HGMMA.64x32x16.F32 R152, R28, gdesc[UR8].tnspB, R152, gsb0 ;  /* 0x406000081c987df0 */ /* 0x000fe20008000898 */
[----:B------:R-:W-:Y:S01]  /*fe70*/  FSETP.GEU.AND P6, PT, R15, -126, PT ;  /* 0xc2fc00000f00780b */ /* 0x000fe20003fce000 */
[----:B--2---:R-:W-:Y:S01]  /*fe80*/  @!P4 FMUL R85, R85, R85 ;  /* 0x000000555555c220 */ /* 0x004fe20000400000 */
[----:B---3--:R-:W-:Y:S01]  /*fe90*/  @!P5 FMUL R14, R14, R14 ;  /* 0x0000000e0e0ed220 */ /* 0x008fe20000400000 */
[----:B------:R-:W-:Y:S01]  /*fea0*/  FSETP.GEU.AND P4, PT, R87, -126, PT ;  /* 0xc2fc00005700780b */ /* 0x000fe20003f8e000 */
[----:B----4-:R-:W-:Y:S01]  /*feb0*/  @!P3 FMUL R84, R84, R84 ;  /* 0x000000545454b220 */ /* 0x010fe20000400000 */
[----:B------:R-:W-:Y:S02]  /*fec0*/  FSETP.GEU.AND P5, PT, R88, -126, PT ;  /* 0xc2fc00005800780b */ /* 0x000fe40003fae000 */
[----:B------:R-:W-:Y:S01]  /*fed0*/  FSETP.GEU.AND P3, PT, R86, -126, PT ;  /* 0xc2fc00005600780b */ /* 0x000fe20003f6e000 */
[----:B------:R-:W-:-:S05]  /*fee0*/  FADD R40, R40, R43 ;  /* 0x0000002b28287221 */ /* 0x000fca0000000000 */
[----:B------:R-:W-:-:S03]  /*fef0*/  @!P6 FMUL R15, R15, 0.5 ;  /* 0x3f0000000f0fe820 */ /* 0x000fc60000400000 */
[----:B------:R-:W-:Y:S02]  /*ff00*/  @!P4 FMUL R87, R87, 0.5 ;  /* 0x3f0000005757c820 */ /* 0x000fe40000400000 */
[----:B------:R-:W-:Y:S02]  /*ff10*/  @!P5 FMUL R88, R88, 0.5 ;  /* 0x3f0000005858d820 */ /* 0x000fe40000400000 */
[----:B------:R-:W-:Y:S01]  /*ff20*/  @!P3 FMUL R86, R86, 0.5 ;  /* 0x3f0000005656b820 */ /* 0x000fe20000400000 */
[----:B------:R-:W1:Y:S01]  /*ff30*/  MUFU.EX2 R15, R15 ;  /* 0x0000000f000f7308 */ /* 0x000e620000000800 */
[----:B------:R-:W-:Y:S01]  /*ff40*/  FADD R40, R40, R45 ;  /* 0x0000002d28287221 */ /* 0x000fe20000000000 */
[----:B------:R-:W-:-:S06]  /*ff50*/  FADD R38, R38, R13 ;  /* 0x0000000d26267221 */ /* 0x000fcc0000000000 */
[----:B------:R-:W2:Y:S01]  /*ff60*/  MUFU.EX2 R23, R86 ;  /* 0x0000005600177308 */ /* 0x000ea20000000800 */
[----:B------:R-:W-:-:S07]  /*ff70*/  FADD R40, R40, R47 ;  /* 0x0000002f28287221 */ /* 0x000fce0000000000 */
[----:B------:R-:W3:Y:S08]  /*ff80*/  MUFU.EX2 R87, R87 ;  /* 0x0000005700577308 */ /* 0x000ef00000000800 */
[----:B------:R-:W4:Y:S01]  /*ff90*/  MUFU.EX2 R88, R88 ;  /* 0x0000005800587308 */ /* 0x000f220000000800 */
[----:B------:R-:W-:Y:S01]  /*ffa0*/  FADD R25, R40, R11 ;  /* 0x0000000b28197221 */ /* 0x000fe20000000000 */
[----:B------:R-:W-:-:S03]  /*ffb0*/  FADD R27, R38, R81 ;  /* 0x00000051261b7221 */ /* 0x000fc60000000000 */
[----:B------:R-:W-:Y:S01]  /*ffc0*/  FADD R25, R25, R48 ;  /* 0x0000003019197221 */ /* 0x000fe20000000000 */
[----:B------:R-:W-:Y:S01]  /*ffd0*/  FADD R26, R27, R84 ;  /* 0x000000541b1a7221 */ /* 0x000fe20000000000 */
[----:B-1----:R-:W-:Y:S01]  /*ffe0*/  @!P6 FMUL R15, R15, R15 ;  /* 0x0000000f0f0fe220 */ /* 0x002fe20000400000 */
[----:B--2---:R-:W-:Y:S01]  /*fff0*/  @!P3 FMUL R23, R23, R23 ;  /* 0x000000171717b220 */ /* 0x004fe20000400000 */
[----:B------:R-:W-:Y:S01]  /*10000*/  FADD R44, R25, R14 ;  /* 0x0000000e192c7221 */ /* 0x000fe20000000000 */
[----:B---3--:R-:W-:Y:S01]  /*10010*/  @!P4 FMUL R87, R87, R87 ;  /* 0x000000575757c220 */ /* 0x008fe20000400000 */
[----:B------:R-:W-:Y:S01]  /*10020*/  FADD R27, R26, R85 ;  /* 0x000000551a1b7221 */ /* 0x000fe20000000000 */
[----:B------:R-:W-:Y:S01]  /*10030*/  F2FP.F16.F32.PACK_AB R25, R15, R14 ;  /* 0x0000000e0f19723e */ /* 0x000fe200000000ff */
[----:B------:R-:W-:Y:S01]  /*10040*/  FADD R44, R44, R15 ;  /* 0x0000000f2c2c7221 */ /* 0x000fe20000000000 */
[----:B----4-:R-:W-:Y:S01]  /*10050*/  @!P5 FMUL R88, R88, R88 ;  /* 0x000000585858d220 */ /* 0x010fe20000400000 */
[----:B------:R-:W-:Y:S01]  /*10060*/  F2FP.F16.F32.PACK_AB R24, R81, R13 ;  /* 0x0000000d5118723e */ /* 0x000fe200000000ff */
[----:B------:R-:W-:Y:S01]  /*10070*/  UIADD3 UR10, UR6, 0x1c0, URZ ;  /* 0x000001c0060a7890 */ /* 0x000fe2000fffe03f */
[----:B------:R-:W-:Y:S01]  /*10080*/  F2FP.F16.F32.PACK_AB R26, R85, R84 ;  /* 0x00000054551a723e */ /* 0x000fe200000000ff */
[----:B------:R-:W-:Y:S01]  /*10090*/  FADD R15, R27, R88 ;  /* 0x000000581b0f7221 */ /* 0x000fe20000000000 */
        /* <DEDUP_REMOVED lines=28> */
[--C-:B------:R-:W-:Y:S01]  /*10260*/  FFMA R16, R89, UR5, -R4.reuse ;  /* 0x0000000559107c23 */ /* 0x100fe20008000804 */
[--C-:B------:R-:W-:Y:S01]  /*10270*/  FFMA R17, R93, UR5, -R4.reuse ;  /* 0x000000055d117c23 */ /* 0x100fe20008000804 */
[----:B------:R-:W-:-:S03]  /*10280*/  FFMA R12, R92, UR5, -R4 ;  /* 0x000000055c0c7c23 */ /* 0x000fc60008000804 */
[----:B------:R-:W-:Y:S02]  /*10290*/  FSETP.GEU.AND P6, PT, R16, -126, PT ;  /* 0xc2fc00001000780b */ /* 0x000fe40003fce000 */
[----:B------:R-:W-:Y:S02]  /*102a0*/  FSETP.GEU.AND P4, PT, R17, -126, PT ;  /* 0xc2fc00001100780b */ /* 0x000fe40003f8e000 */
[----:B------:R-:W-:Y:S01]  /*102b0*/  FSETP.GEU.AND P3, PT, R12, -126, PT ;  /* 0xc2fc00000c00780b */ /* 0x000fe20003f6e000 */
[----:B------:R-:W-:Y:S02]  /*102c0*/  WARPGROUP.DEPBAR.LE gsb0, 0x0 ;  /* 0x00008000000079c5 */ /* 0x000fe40000010000 */
[----:B------:R-:W-:-:S06]  /*102d0*/  WARPGROUP.ARRIVE ;  /* 0x00000000000079c5 */ /* 0x000fcc0000000000 */
[----:B------:R-:W-:Y:S01]  /*102e0*/  HGMMA.64x32x16.F32 R168, R24, gdesc[UR20].tnspB, R168, gsb0 ;  /* 0x4060001418a87df0 */ /* 0x000fe200080008a8 */
[----:B------:R-:W-:Y:S01]  /*102f0*/  @!P6 FMUL R16, R16, 0.5 ;  /* 0x3f0000001010e820 */ /* 0x000fe20000400000 */
[----:B------:R-:W-:Y:S02]  /*10300*/  @!P4 FMUL R17, R17, 0.5 ;  /* 0x3f0000001111c820 */ /* 0x000fe40000400000 */
[----:B------:R-:W-:Y:S01]  /*10310*/  @!P3 FMUL R12, R12, 0.5 ;  /* 0x3f0000000c0cb820 */ /* 0x000fe20000400000 */
[----:B------:R-:W-:Y:S02]  /*10320*/  UIADD3 UR8, UR6, 0x19c0, URZ ;  /* 0x000019c006087890 */ /* 0x000fe4000fffe03f */
[----:B------:R-:W1:Y:S01]  /*10330*/  MUFU.EX2 R16, R16 ;  /* 0x0000001000107308 */ /* 0x000e620000000800 */
[----:B------:R-:W-:-:S07]  /*10340*/  UMOV UR11, 0x80000020 ;  /* 0x80000020000b7882 */ /* 0x000fce0000000000 */
[----:B------:R-:W2:Y:S01]  /*10350*/  MUFU.EX2 R17, R17 ;  /* 0x0000001100117308 */ /* 0x000ea20000000800 */
[----:B------:R-:W-:-:S07]  /*10360*/  UMOV UR10, UR8 ;  /* 0x00000008000a7c82 */ /* 0x000fce0008000000 */
[----:B------:R-:W3:Y:S01]  /*10370*/  MUFU.EX2 R12, R12 ;  /* 0x0000000c000c7308 */ /* 0x000ee20000000800 */
[----:B------:R-:W-:Y:S01]  /*10380*/  FFMA R18, R95, UR5, -R5 ;  /* 0x000000055f127c23 */ /* 0x000fe20008000805 */
[----:B-1----:R-:W-:Y:S01]  /*10390*/  @!P6 FMUL R16, R16, R16 ;  /* 0x000000101010e220 */ /* 0x002fe20000400000 */
[----:B------:R-:W-:Y:S02]  /*103a0*/  FSETP.GEU.AND P5, PT, R90, -126, PT ;  /* 0xc2fc00005a00780b */ /* 0x000fe40003fae000 */
[----:B------:R-:W-:Y:S01]  /*103b0*/  FSETP.GEU.AND P6, PT, R91, -126, PT ;  /* 0xc2fc00005b00780b */ /* 0x000fe20003fce000 */
[----:B--2---:R-:W-:Y:S01]  /*103c0*/  @!P4 FMUL R17, R17, R17 ;  /* 0x000000111111c220 */ /* 0x004fe20000400000 */
[----:B------:R-:W-:Y:S02]  /*103d0*/  WARPGROUP.DEPBAR.LE gsb0, 0x0 ;  /* 0x00008000000079c5 */ /* 0x000fe40000010000 */
[----:B------:R-:W-:-:S06]  /*103e0*/  WARPGROUP.ARRIVE ;  /* 0x00000000000079c5 */ /* 0x000fcc0000000000 */
[----:B------:R-:W-:Y:S01]  /*103f0*/  HGMMA.64x32x16.F32 R152, R24, gdesc[UR8].tnspB, R152, gsb0 ;  /* 0x4060000818987df0 */ /* 0x000fe20008000898 */
[----:B------:R-:W-:Y:S01]  /*10400*/  FSETP.GEU.AND P4, PT, R18, -126, PT ;  /* 0xc2fc00001200780b */ /* 0x000fe20003f8e000 */
[----:B---3--:R-:W-:Y:S01]  /*10410*/  @!P3 FMUL R12, R12, R12 ;  /* 0x0000000c0c0cb220 */ /* 0x008fe20000400000 */
[----:B------:R-:W-:Y:S01]  /*10420*/  FSETP.GEU.AND P3, PT, R94, -126, PT ;  /* 0xc2fc00005e00780b */ /* 0x000fe20003f6e000 */
[----:B------:R-:W-:Y:S01]  /*10430*/  @!P5 FMUL R90, R90, 0.5 ;  /* 0x3f0000005a5ad820 */ /* 0x000fe20000400000 */
[----:B------:R-:W-:-:S09]  /*10440*/  @!P6 FMUL R91, R91, 0.5 ;  /* 0x3f0000005b5be820 */ /* 0x000fd20000400000 */
[----:B------:R-:W-:Y:S02]  /*10450*/  @!P4 FMUL R18, R18, 0.5 ;  /* 0x3f0000001212c820 */ /* 0x000fe40000400000 */
[----:B------:R-:W-:Y:S01]  /*10460*/  @!P3 FMUL R94, R94, 0.5 ;  /* 0x3f0000005e5eb820 */ /* 0x000fe20000400000 */
[----:B------:R-:W1:Y:S08]  /*10470*/  MUFU.EX2 R90, R90 ;  /* 0x0000005a005a7308 */ /* 0x000e700000000800 */
[----:B------:R-:W2:Y:S08]  /*10480*/  MUFU.EX2 R91, R91 ;  /* 0x0000005b005b7308 */ /* 0x000eb00000000800 */
[----:B------:R-:W3:Y:S08]  /*10490*/  MUFU.EX2 R19, R94 ;  /* 0x0000005e00137308 */ /* 0x000ef00000000800 */
[----:B------:R-:W4:Y:S01]  /*104a0*/  MUFU.EX2 R18, R18 ;  /* 0x0000001200127308 */ /* 0x000f220000000800 */
[----:B------:R-:W-:Y:S01]  /*104b0*/  FADD R44, R44, R23 ;  /* 0x000000172c2c7221 */ /* 0x000fe20000000000 */
[----:B------:R-:W-:Y:S01]  /*104c0*/  FADD R23, R15, R16 ;  /* 0x000000100f177221 */ /* 0x000fe20000000000 */
[----:B-1----:R-:W-:Y:S01]  /*104d0*/  @!P5 FMUL R90, R90, R90 ;  /* 0x0000005a5a5ad220 */ /* 0x002fe20000400000 */
[----:B--2---:R-:W-:Y:S01]  /*104e0*/  @!P6 FMUL R91, R91, R91 ;  /* 0x0000005b5b5be220 */ /* 0x004fe20000400000 */
[----:B------:R-:W-:Y:S01]  /*104f0*/  FADD R29, R44, R87 ;  /* 0x000000572c1d7221 */ /* 0x000fe20000000000 */
[----:B------:R-:W-:Y:S01]  /*10500*/  FADD R30, R23, R12 ;  /* 0x0000000c171e7221 */ /* 0x000fe20000000000 */
[----:B---3--:R-:W-:Y:S01]  /*10510*/  @!P3 FMUL R19, R19, R19 ;  /* 0x000000131313b220 */ /* 0x008fe20000400000 */
[----:B------:R-:W-:-:S02]  /*10520*/  WARPGROUP.DEPBAR.LE gsb0, 0x0 ;  /* 0x00008000000079c5 */ /* 0x000fc40000010000 */
[----:B------:R-:W-:Y:S01]  /*10530*/  FADD R25, R30, R17 ;  /* 0x000000111e197221 */ /* 0x000fe20000000000 */
[----:B------:R-:W-:Y:S01]  /*10540*/  FADD R24, R29, R90 ;  /* 0x0000005a1d187221 */ /* 0x000fe20000000000 */
[----:B----4-:R-:W-:Y:S01]  /*10550*/  @!P4 FMUL R18, R18, R18 ;  /* 0x000000121212c220 */ /* 0x010fe20000400000 */
[----:B------:R-:W-:Y:S01]  /*10560*/  F2FP.F16.F32.PACK_AB R28, R16, R88 ;  /* 0x00000058101c723e */ /* 0x000fe200000000ff */
[----:B------:R-:W-:Y:S01]  /*10570*/  UIADD3 UR8, UR6, 0x200, URZ ;  /* 0x0000020006087890 */ /* 0x000fe2000fffe03f */
[----:B------:R-:W-:Y:S02]  /*10580*/  F2FP.F16.F32.PACK_AB R30, R17, R12 ;  /* 0x0000000c111e723e */ /* 0x000fe400000000ff */
[----:B------:R-:W-:Y:S02]  /*10590*/  F2FP.F16.F32.PACK_AB R29, R91, R90 ;  /* 0x0000005a5b1d723e */ /* 0x000fe400000000ff */
[----:B------:R-:W-:-:S04]  /*105a0*/  F2FP.F16.F32.PACK_AB R31, R18, R19 ;  /* 0x00000013121f723e */ /* 0x000fc800000000ff */
[----:B------:R-:W-:Y:S01]  /*105b0*/  WARPGROUP.ARRIVE ;  /* 0x00000000000079c5 */ /* 0x000fe20000000000 */
[----:B------:R-:W-:Y:S01]  /*105c0*/  UMOV UR18, UR8 ;  /* 0x0000000800127c82 */ /* 0x000fe20008000000 */
[----:B------:R-:W-:-:S04]  /*105d0*/  UMOV UR19, 0x80000020 ;  /* 0x8000002000137882 */ /* 0x000fc80000000000 */
        /* <DEDUP_REMOVED lines=26> */
[----:B------:R-:W-:Y:S01]  /*10780*/  FFMA R33, R101, UR5, -R4 ;  /* 0x0000000565217c23 */ /* 0x000fe20008000804 */
[----:B------:R-:W-:Y:S02]  /*10790*/  WARPGROUP.DEPBAR.LE gsb0, 0x0 ;  /* 0x00008000000079c5 */ /* 0x000fe40000010000 */
[----:B------:R-:W-:-:S06]  /*107a0*/  WARPGROUP.ARRIVE ;  /* 0x00000000000079c5 */ /* 0x000fcc0000000000 */
[----:B------:R-:W-:Y:S01]  /*107b0*/  HGMMA.64x32x16.F32 R168, R28, gdesc[UR8].tnspB, R168, gsb0 ;  /* 0x406000081ca87df0 */ /* 0x000fe200080008a8 */
[----:B------:R-:W-:Y:S02]  /*107c0*/  FSETP.GEU.AND P4, PT, R33, -126, PT ;  /* 0xc2fc00002100780b */ /* 0x000fe40003f8e000 */
[----:B------:R-:W-:Y:S02]  /*107d0*/  FSETP.GEU.AND P5, PT, R96, -126, PT ;  /* 0xc2fc00006000780b */ /* 0x000fe40003fae000 */
[----:B------:R-:W-:Y:S02]  /*107e0*/  FSETP.GEU.AND P6, PT, R97, -126, PT ;  /* 0xc2fc00006100780b */ /* 0x000fe40003fce000 */
[----:B------:R-:W-:Y:S01]  /*107f0*/  FSETP.GEU.AND P3, PT, R100, -126, PT ;  /* 0xc2fc00006400780b */ /* 0x000fe20003f6e000 */
[----:B------:R-:W-:-:S06]  /*10800*/  UIADD3 UR8, UR6, 0x1a00, URZ ;  /* 0x00001a0006087890 */ /* 0x000fcc000fffe03f */
[----:B------:R-:W-:Y:S02]  /*10810*/  @!P4 FMUL R33, R33, 0.5 ;  /* 0x3f0000002121c820 */ /* 0x000fe40000400000 */
[----:B------:R-:W-:Y:S02]  /*10820*/  @!P5 FMUL R96, R96, 0.5 ;  /* 0x3f0000006060d820 */ /* 0x000fe40000400000 */
[----:B------:R-:W-:Y:S02]  /*10830*/  @!P6 FMUL R97, R97, 0.5 ;  /* 0x3f0000006161e820 */ /* 0x000fe40000400000 */
[----:B------:R-:W-:Y:S01]  /*10840*/  @!P3 FMUL R100, R100, 0.5 ;  /* 0x3f0000006464b820 */ /* 0x000fe20000400000 */
[----:B------:R-:W1:Y:S01]  /*10850*/  MUFU.EX2 R32, R96 ;  /* 0x0000006000207308 */ /* 0x000e620000000800 */
[----:B------:R-:W-:Y:S01]  /*10860*/  UMOV UR10, UR8 ;  /* 0x00000008000a7c82 */ /* 0x000fe20008000000 */
[----:B------:R-:W-:-:S06]  /*10870*/  UMOV UR11, 0x80000020 ;  /* 0x80000020000b7882 */ /* 0x000fcc0000000000 */
[----:B------:R-:W2:Y:S08]  /*10880*/  MUFU.EX2 R33, R33 ;  /* 0x0000002100217308 */ /* 0x000eb00000000800 */
[----:B------:R-:W3:Y:S08]  /*10890*/  MUFU.EX2 R21, R97 ;  /* 0x0000006100157308 */ /* 0x000ef00000000800 */
[----:B------:R-:W4:Y:S01]  /*108a0*/  MUFU.EX2 R20, R100 ;  /* 0x0000006400147308 */ /* 0x000f220000000800 */
[----:B------:R-:W-:-:S02]  /*108b0*/  WARPGROUP.DEPBAR.LE gsb0, 0x0 ;  /* 0x00008000000079c5 */ /* 0x000fc40000010000 */
[----:B------:R-:W-:-:S06]  /*108c0*/  WARPGROUP.ARRIVE ;  /* 0x00000000000079c5 */ /* 0x000fcc0000000000 */
[----:B------:R-:W-:Y:S01]  /*108d0*/  HGMMA.64x32x16.F32 R152, R28, gdesc[UR8].tnspB, R152, gsb0 ;  /* 0x406000081c987df0 */ /* 0x000fe20008000898 */
[--C-:B------:R-:W-:Y:S01]  /*108e0*/  FFMA R34, R98, UR5, -R5.reuse ;  /* 0x0000000562227c23 */ /* 0x100fe20008000805 */
[----:B------:R-:W-:Y:S01]  /*108f0*/  FFMA R41, R103, UR5, -R5 ;  /* 0x0000000567297c23 */ /* 0x000fe20008000805 */
[----:B-1----:R-:W-:Y:S01]  /*10900*/  @!P5 FMUL R32, R32, R32 ;  /* 0x000000202020d220 */ /* 0x002fe20000400000 */
[----:B--2---:R-:W-:Y:S01]  /*10910*/  @!P4 FMUL R33, R33, R33 ;  /* 0x000000212121c220 */ /* 0x004fe20000400000 */
[----:B---3--:R-:W-:Y:S01]  /*10920*/  @!P6 FMUL R21, R21, R21 ;  /* 0x000000151515e220 */ /* 0x008fe20000400000 */
[----:B------:R-:W-:Y:S01]  /*10930*/  FSETP.GEU.AND P5, PT, R34, -126, PT ;  /* 0xc2fc00002200780b */ /* 0x000fe20003fae000 */
[----:B----4-:R-:W-:Y:S01]  /*10940*/  @!P3 FMUL R20, R20, R20 ;  /* 0x000000141414b220 */ /* 0x010fe20000400000 */
[----:B------:R-:W-:Y:S02]  /*10950*/  FSETP.GEU.AND P4, PT, R41, -126, PT ;  /* 0xc2fc00002900780b */ /* 0x000fe40003f8e000 */
[----:B------:R-:W-:-:S02]  /*10960*/  FSETP.GEU.AND P6, PT, R99, -126, PT ;  /* 0xc2fc00006300780b */ /* 0x000fc40003fce000 */
[----:B------:R-:W-:-:S07]  /*10970*/  FSETP.GEU.AND P3, PT, R102, -126, PT ;  /* 0xc2fc00006600780b */ /* 0x000fce0003f6e000 */
[----:B------:R-:W-:Y:S02]  /*10980*/  @!P5 FMUL R34, R34, 0.5 ;  /* 0x3f0000002222d820 */ /* 0x000fe40000400000 */
[----:B------:R-:W-:Y:S02]  /*10990*/  @!P4 FMUL R41, R41, 0.5 ;  /* 0x3f0000002929c820 */ /* 0x000fe40000400000 */
[----:B------:R-:W-:Y:S02]  /*109a0*/  @!P6 FMUL R99, R99, 0.5 ;  /* 0x3f0000006363e820 */ /* 0x000fe40000400000 */
[----:B------:R-:W-:Y:S01]  /*109b0*/  @!P3 FMUL R102, R102, 0.5 ;  /* 0x3f0000006666b820 */ /* 0x000fe20000400000 */
[----:B------:R-:W1:Y:S08]  /*109c0*/  MUFU.EX2 R34, R34 ;  /* 0x0000002200227308 */ /* 0x000e700000000800 */
[----:B------:R-:W2:Y:S08]  /*109d0*/  MUFU.EX2 R39, R99 ;  /* 0x0000006300277308 */ /* 0x000eb00000000800 */
[----:B------:R-:W3:Y:S08]  /*109e0*/  MUFU.EX2 R36, R102 ;  /* 0x0000006600247308 */ /* 0x000ef00000000800 */
[----:B------:R-:W4:Y:S01]  /*109f0*/  MUFU.EX2 R41, R41 ;  /* 0x0000002900297308 */ /* 0x000f220000000800 */
[----:B------:R-:W-:-:S04]  /*10a00*/  FADD R24, R24, R91 ;  /* 0x0000005b18187221 */ /* 0x000fc80000000000 */
[----:B------:R-:W-:Y:S01]  /*10a10*/  FADD R27, R24, R19 ;  /* 0x00000013181b7221 */ /* 0x000fe20000000000 */
[----:B-1----:R-:W-:Y:S01]  /*10a20*/  @!P5 FMUL R34, R34, R34 ;  /* 0x000000222222d220 */ /* 0x002fe20000400000 */
[----:B--2---:R-:W-:Y:S01]  /*10a30*/  @!P6 FMUL R39, R39, R39 ;  /* 0x000000272727e220 */ /* 0x004fe20000400000 */
[----:B---3--:R-:W-:Y:S01]  /*10a40*/  @!P3 FMUL R36, R36, R36 ;  /* 0x000000242424b220 */ /* 0x008fe20000400000 */
[----:B------:R-:W-:Y:S01]  /*10a50*/  FADD R27, R27, R18 ;  /* 0x000000121b1b7221 */ /* 0x000fe20000000000 */
[----:B------:R-:W-:Y:S02]  /*10a60*/  WARPGROUP.DEPBAR.LE gsb0, 0x0 ;  /* 0x00008000000079c5 */ /* 0x000fe40000010000 */
[----:B------:R-:W-:Y:S01]  /*10a70*/  FADD R30, R25, R32 ;  /* 0x00000020191e7221 */ /* 0x000fe20000000000 */
[----:B------:R-:W-:Y:S01]  /*10a80*/  F2FP.F16.F32.PACK_AB R24, R21, R32 ;  /* 0x000000201518723e */ /* 0x000fe200000000ff */
[----:B----4-:R-:W-:Y:S01]  /*10a90*/  @!P4 FMUL R41, R41, R41 ;  /* 0x000000292929c220 */ /* 0x010fe20000400000 */
[----:B------:R-:W-:Y:S01]  /*10aa0*/  FADD R32, R27, R34 ;  /* 0x000000221b207221 */ /* 0x000fe20000000000 */
[----:B------:R-:W-:Y:S01]  /*10ab0*/  F2FP.F16.F32.PACK_AB R25, R39, R34 ;  /* 0x000000222719723e */ /* 0x000fe200000000ff */
[----:B------:R-:W-:Y:S01]  /*10ac0*/  UIADD3 UR10, UR6, 0x240, URZ ;  /* 0x00000240060a7890 */ /* 0x000fe2000fffe03f */
[----:B------:R-:W-:-:S02]  /*10ad0*/  F2FP.F16.F32.PACK_AB R26, R33, R20 ;  /* 0x00000014211a723e */ /* 0x000fc400000000ff */
[----:B------:R-:W-:-:S04]  /*10ae0*/  F2FP.F16.F32.PACK_AB R27, R41, R36 ;  /* 0x00000024291b723e */ /* 0x000fc800000000ff */
        /* <DEDUP_REMOVED lines=28> */
[--C-:B------:R-:W-:Y:S01]  /*10cb0*/  FFMA R35, R105, UR5, -R4.reuse ;  /* 0x0000000569237c23 */ /* 0x100fe20008000804 */
[--C-:B------:R-:W-:Y:S01]  /*10cc0*/  FFMA R37, R108, UR5, -R4.reuse ;  /* 0x000000056c257c23 */ /* 0x100fe20008000804 */
        /* <DEDUP_REMOVED lines=20> */
[----:B------:R-:W-:Y:S01]  /*10e10*/  WARPGROUP.ARRIVE ;  /* 0x00000000000079c5 */ /* 0x000fe20000000000 */
[----:B------:R-:W-:-:S05]  /*10e20*/  FFMA R42, R107, UR5, -R5 ;  /* 0x000000056b2a7c23 */ /* 0x000fca0008000805 */
        /* <DEDUP_REMOVED lines=15> */
[----:B------:R-:W-:Y:S08]  /*10f20*/  MUFU.EX2 R42, R42 ;  /* 0x0000002a002a7308 */ /* 0x000ff00000000800 */
[----:B------:R-:W1:Y:S08]  /*10f30*/  MUFU.EX2 R11, R106 ;  /* 0x0000006a000b7308 */ /* 0x000e700000000800 */
[----:B------:R-:W2:Y:S08]  /*10f40*/  MUFU.EX2 R40, R40 ;  /* 0x0000002800287308 */ /* 0x000eb00000000800 */
[----:B------:R-:W3:Y:S01]  /*10f50*/  MUFU.EX2 R13, R13 ;  /* 0x0000000d000d7308 */ /* 0x000ee20000000800 */
[----:B-1----:R-:W-:Y:S01]  /*10f60*/  @!P5 FMUL R11, R11, R11 ;  /* 0x0000000b0b0bd220 */ /* 0x002fe20000400000 */
[----:B------:R-:W-:Y:S01]  /*10f70*/  @!P6 FMUL R42, R42, R42 ;  /* 0x0000002a2a2ae220 */ /* 0x000fe20000400000 */
[----:B------:R-:W-:-:S02]  /*10f80*/  WARPGROUP.DEPBAR.LE gsb0, 0x0 ;  /* 0x00008000000079c5 */ /* 0x000fc40000010000 */
[----:B--2---:R-:W-:Y:S01]  /*10f90*/  @!P3 FMUL R40, R40, R40 ;  /* 0x000000282828b220 */ /* 0x004fe20000400000 */
[----:B------:R-:W-:Y:S01]  /*10fa0*/  F2FP.F16.F32.PACK_AB R24, R35, R22 ;  /* 0x000000162318723e */ /* 0x000fe200000000ff */
[----:B------:R-:W-:Y:S01]  /*10fb0*/  UIADD3 UR10, UR6, 0x280, URZ ;  /* 0x00000280060a7890 */ /* 0x000fe2000fffe03f */
[----:B------:R-:W-:Y:S01]  /*10fc0*/  F2FP.F16.F32.PACK_AB R26, R38, R37 ;  /* 0x00000025261a723e */ /* 0x000fe200000000ff */
[----:B---3--:R-:W-:Y:S01]  /*10fd0*/  @!P4 FMUL R13, R13, R13 ;  /* 0x0000000d0d0dc220 */ /* 0x008fe20000400000 */
[----:B------:R-:W-:-:S04]  /*10fe0*/  F2FP.F16.F32.PACK_AB R25, R42, R11 ;  /* 0x0000000b2a19723e */ /* 0x000fc800000000ff */
        /* <DEDUP_REMOVED lines=29> */
[--C-:B------:R-:W-:Y:S01]  /*111c0*/  FFMA R43, R112, UR5, -R4.reuse ;  /* 0x00000005702b7c23 */ /* 0x100fe20008000804 */
[----:B------:R-:W-:-:S04]  /*111d0*/  FFMA R16, R117, UR5, -R4 ;  /* 0x0000000575107c23 */ /* 0x000fc80008000804 */
[----:B------:R-:W-:Y:S02]  /*111e0*/  FSETP.GEU.AND P5, PT, R43, -126, PT ;  /* 0xc2fc00002b00780b */ /* 0x000fe40003fae000 */
[----:B------:R-:W-:Y:S01]  /*111f0*/  FSETP.GEU.AND P4, PT, R16, -126, PT ;  /* 0xc2fc00001000780b */ /* 0x000fe20003f8e000 */
[----:B------:R-:W-:Y:S02]  /*11200*/  WARPGROUP.DEPBAR.LE gsb0, 0x0 ;  /* 0x00008000000079c5 */ /* 0x000fe40000010000 */
[----:B------:R-:W-:-:S06]  /*11210*/  WARPGROUP.ARRIVE ;  /* 0x00000000000079c5 */ /* 0x000fcc0000000000 */
[----:B------:R-:W-:Y:S01]  /*11220*/  HGMMA.64x32x16.F32 R168, R24, gdesc[UR20].tnspB, R168, gsb0 ;  /* 0x4060001418a87df0 */ /* 0x000fe200080008a8 */
[----:B------:R-:W-:Y:S02]  /*11230*/  FSETP.GEU.AND P6, PT, R113, -126, PT ;  /* 0xc2fc00007100780b */ /* 0x000fe40003fce000 */
[----:B------:R-:W-:Y:S01]  /*11240*/  FSETP.GEU.AND P3, PT, R116, -126, PT ;  /* 0xc2fc00007400780b */ /* 0x000fe20003f6e000 */
[----:B------:R-:W-:Y:S01]  /*11250*/  @!P5 FMUL R43, R43, 0.5 ;  /* 0x3f0000002b2bd820 */ /* 0x000fe20000400000 */
[----:B------:R-:W-:Y:S01]  /*11260*/  @!P4 FMUL R16, R16, 0.5 ;  /* 0x3f0000001010c820 */ /* 0x000fe20000400000 */
[----:B------:R-:W-:-:S04]  /*11270*/  UIADD3 UR8, UR6, 0x1a80, URZ ;  /* 0x00001a8006087890 */ /* 0x000fc8000fffe03f */
[----:B------:R-:W1:Y:S04]  /*11280*/  MUFU.EX2 R43, R43 ;  /* 0x0000002b002b7308 */ /* 0x000e680000000800 */
[----:B------:R-:W-:Y:S02]  /*11290*/  @!P6 FMUL R113, R113, 0.5 ;  /* 0x3f0000007171e820 */ /* 0x000fe40000400000 */
[----:B------:R-:W-:Y:S02]  /*112a0*/  @!P3 FMUL R116, R116, 0.5 ;  /* 0x3f0000007474b820 */ /* 0x000fe40000400000 */
[----:B------:R-:W2:Y:S01]  /*112b0*/  MUFU.EX2 R16, R16 ;  /* 0x0000001000107308 */ /* 0x000ea20000000800 */
[----:B------:R-:W-:Y:S01]  /*112c0*/  UMOV UR10, UR8 ;  /* 0x00000008000a7c82 */ /* 0x000fe20008000000 */
[----:B------:R-:W-:-:S06]  /*112d0*/  UMOV UR11, 0x80000020 ;  /* 0x80000020000b7882 */ /* 0x000fcc0000000000 */
[----:B------:R-:W3:Y:S08]  /*112e0*/  MUFU.EX2 R14, R113 ;  /* 0x00000071000e7308 */ /* 0x000ef00000000800 */
[----:B------:R-:W4:Y:S01]  /*112f0*/  MUFU.EX2 R15, R116 ;  /* 0x00000074000f7308 */ /* 0x000f220000000800 */
[--C-:B------:R-:W-:Y:S01]  /*11300*/  FFMA R44, R114, UR5, -R5.reuse ;  /* 0x00000005722c7c23 */ /* 0x100fe20008000805 */
[----:B------:R-:W-:Y:S01]  /*11310*/  FFMA R45, R119, UR5, -R5 ;  /* 0x00000005772d7c23 */ /* 0x000fe20008000805 */
[----:B------:R-:W-:-:S02]  /*11320*/  WARPGROUP.DEPBAR.LE gsb0, 0x0 ;  /* 0x00008000000079c5 */ /* 0x000fc40000010000 */
[----:B------:R-:W-:-:S06]  /*11330*/  WARPGROUP.ARRIVE ;  /* 0x00000000000079c5 */ /* 0x000fcc0000000000 */
[----:B------:R-:W-:Y:S01]  /*11340*/  HGMMA.64x32x16.F32 R152, R24, gdesc[UR8].tnspB, R152, gsb0 ;  /* 0x4060000818987df0 */ /* 0x000fe20008000898 */
[----:B-1----:R-:W-:Y:S01]  /*11350*/  @!P5 FMUL R43, R43, R43 ;  /* 0x0000002b2b2bd220 */ /* 0x002fe20000400000 */
[----:B--2---:R-:W-:Y:S01]  /*11360*/  @!P4 FMUL R16, R16, R16 ;  /* 0x000000101010c220 */ /* 0x004fe20000400000 */
[----:B------:R-:W-:Y:S01]  /*11370*/  FSETP.GEU.AND P5, PT, R44, -126, PT ;  /* 0xc2fc00002c00780b */ /* 0x000fe20003fae000 */
[----:B---3--:R-:W-:Y:S01]  /*11380*/  @!P6 FMUL R14, R14, R14 ;  /* 0x0000000e0e0ee220 */ /* 0x008fe20000400000 */
[----:B------:R-:W-:Y:S01]  /*11390*/  FSETP.GEU.AND P4, PT, R45, -126, PT ;  /* 0xc2fc00002d00780b */ /* 0x000fe20003f8e000 */
[----:B----4-:R-:W-:Y:S01]  /*113a0*/  @!P3 FMUL R15, R15, R15 ;  /* 0x0000000f0f0fb220 */ /* 0x010fe20000400000 */
[----:B------:R-:W-:Y:S02]  /*113b0*/  FSETP.GEU.AND P6, PT, R115, -126, PT ;  /* 0xc2fc00007300780b */ /* 0x000fe40003fce000 */
        /* <DEDUP_REMOVED lines=9> */
[----:B-1----:R-:W-:Y:S01]  /*11450*/  @!P5 FMUL R44, R44, R44 ;  /* 0x0000002c2c2cd220 */ /* 0x002fe20000400000 */
[----:B--2---:R-:W-:Y:S01]  /*11460*/  @!P6 FMUL R23, R23, R23 ;  /* 0x000000171717e220 */ /* 0x004fe20000400000 */
[----:B------:R-:W-:-:S02]  /*11470*/  WARPGROUP.DEPBAR.LE gsb0, 0x0 ;  /* 0x00008000000079c5 */ /* 0x000fc40000010000 */
[----:B---3--:R-:W-:Y:S01]  /*11480*/  @!P3 FMUL R12, R12, R12 ;  /* 0x0000000c0c0cb220 */ /* 0x008fe20000400000 */
[----:B------:R-:W-:Y:S01]  /*11490*/  F2FP.F16.F32.PACK_AB R24, R14, R43 ;  /* 0x0000002b0e18723e */ /* 0x000fe200000000ff */
[----:B------:R-:W-:Y:S01]  /*114a0*/  UIADD3 UR10, UR6, 0x2c0, URZ ;  /* 0x000002c0060a7890 */ /* 0x000fe2000fffe03f */
[----:B------:R-:W-:Y:S01]  /*114b0*/  F2FP.F16.F32.PACK_AB R26, R16, R15 ;  /* 0x0000000f101a723e */ /* 0x000fe200000000ff */
[----:B----4-:R-:W-:Y:S01]  /*114c0*/  @!P4 FMUL R45, R45, R45 ;  /* 0x0000002d2d2dc220 */ /* 0x010fe20000400000 */
        /* <DEDUP_REMOVED lines=55> */
[----:B------:R-:W-:Y:S01]  /*11840*/  FFMA R29, R123, UR5, -R5 ;  /* 0x000000057b1d7c23 */ /* 0x000fe20008000805 */
[----:B-1----:R-:W-:Y:S01]  /*11850*/  @!P5 FMUL R17, R17, R17 ;  /* 0x000000111111d220 */ /* 0x002fe20000400000 */
[----:B--2---:R-:W-:Y:S01]  /*11860*/  @!P6 FMUL R46, R46, R46 ;  /* 0x0000002e2e2ee220 */ /* 0x004fe20000400000 */
[----:B------:R-:W-:Y:S01]  /*11870*/  FSETP.GEU.AND P5, PT, R28, -126, PT ;  /* 0xc2fc00001c00780b */ /* 0x000fe20003fae000 */
[----:B---3--:R-:W-:Y:S01]  /*11880*/  @!P3 FMUL R18, R18, R18 ;  /* 0x000000121212b220 */ /* 0x008fe20000400000 */
[----:B------:R-:W-:Y:S01]  /*11890*/  FSETP.GEU.AND P6, PT, R29, -126, PT ;  /* 0xc2fc00001d00780b */ /* 0x000fe20003fce000 */
[----:B----4-:R-:W-:Y:S01]  /*118a0*/  @!P4 FMUL R19, R19, R19 ;  /* 0x000000131313c220 */ /* 0x010fe20000400000 */
[----:B------:R-:W-:Y:S02]  /*118b0*/  FSETP.GEU.AND P3, PT, R126, -126, PT ;  /* 0xc2fc00007e00780b */ /* 0x000fe40003f6e000 */
[----:B------:R-:W-:Y:S01]  /*118c0*/  FSETP.GEU.AND P4, PT, R127, -126, PT ;  /* 0xc2fc00007f00780b */ /* 0x000fe20003f8e000 */
[----:B------:R-:W-:-:S06]  /*118d0*/  FADD R47, R30, R21 ;  /* 0x000000151e2f7221 */ /* 0x000fcc0000000000 */
        /* <DEDUP_REMOVED lines=47> */
[----:B------:R-:W-:Y:S01]  /*11bd0*/  FADD R39, R32, R39 ;  /* 0x0000002720277221 */ /* 0x000fe20000000000 */
[----:B------:R-:W-:Y:S01]  /*11be0*/  FFMA R32, R128, UR5, -R4 ;  /* 0x0000000580207c23 */ /* 0x000fe20008000804 */
[----:B------:R-:W-:Y:S02]  /*11bf0*/  FSETP.GEU.AND P3, PT, R132, -126, PT ;  /* 0xc2fc00008400780b */ /* 0x000fe40003f6e000 */
[----:B------:R-:W-:Y:S02]  /*11c00*/  FSETP.GEU.AND P6, PT, R31, -126, PT ;  /* 0xc2fc00001f00780b */ /* 0x000fe40003fce000 */
[----:B------:R-:W-:Y:S01]  /*11c10*/  FSETP.GEU.AND P5, PT, R32, -126, PT ;  /* 0xc2fc00002000780b */ /* 0x000fe20003fae000 */
[----:B------:R-:W-:-:S02]  /*11c20*/  WARPGROUP.DEPBAR.LE gsb0, 0x0 ;  /* 0x00008000000079c5 */ /* 0x000fc40000010000 */
[----:B------:R-:W-:-:S06]  /*11c30*/  WARPGROUP.ARRIVE ;  /* 0x00000000000079c5 */ /* 0x000fcc0000000000 */
[----:B------:R-:W-:Y:S01]  /*11c40*/  HGMMA.64x32x16.F32 R168, R24, gdesc[UR20].tnspB, R168, gsb0 ;  /* 0x4060001418a87df0 */ /* 0x000fe200080008a8 */
[----:B------:R-:W-:Y:S01]  /*11c50*/  FSETP.GEU.AND P4, PT, R133, -126, PT ;  /* 0xc2fc00008500780b */ /* 0x000fe20003f8e000 */
[----:B------:R-:W-:Y:S01]  /*11c60*/  @!P6 FMUL R31, R31, 0.5 ;  /* 0x3f0000001f1fe820 */ /* 0x000fe20000400000 */
[----:B------:R-:W-:Y:S01]  /*11c70*/  FADD R34, R47, R20 ;  /* 0x000000142f227221 */ /* 0x000fe20000000000 */
[----:B------:R-:W-:Y:S01]  /*11c80*/  @!P5 FMUL R32, R32, 0.5 ;  /* 0x3f0000002020d820 */ /* 0x000fe20000400000 */
[----:B------:R-:W-:Y:S01]  /*11c90*/  @!P3 FMUL R132, R132, 0.5 ;  /* 0x3f0000008484b820 */ /* 0x000fe20000400000 */
[----:B------:R-:W-:Y:S01]  /*11ca0*/  UIADD3 UR8, UR6, 0x1b00, URZ ;  /* 0x00001b0006087890 */ /* 0x000fe2000fffe03f */
[----:B------:R-:W-:Y:S01]  /*11cb0*/  FADD R47, R34, R33 ;  /* 0x00000021222f7221 */ /* 0x000fe20000000000 */
[----:B------:R-:W1:Y:S06]  /*11cc0*/  MUFU.EX2 R31, R31 ;  /* 0x0000001f001f7308 */ /* 0x000e6c0000000800 */
[----:B------:R-:W-:-:S02]  /*11cd0*/  @!P4 FMUL R133, R133, 0.5 ;  /* 0x3f0000008585c820 */ /* 0x000fc40000400000 */
[----:B------:R-:W2:Y:S01]  /*11ce0*/  MUFU.EX2 R20, R132 ;  /* 0x0000008400147308 */ /* 0x000ea20000000800 */
[----:B------:R-:W-:Y:S01]  /*11cf0*/  UMOV UR10, UR8 ;  /* 0x00000008000a7c82 */ /* 0x000fe20008000000 */
[----:B------:R-:W-:-:S06]  /*11d00*/  UMOV UR11, 0x80000020 ;  /* 0x80000020000b7882 */ /* 0x000fcc0000000000 */
[----:B------:R-:W3:Y:S01]  /*11d10*/  MUFU.EX2 R33, R133 ;  /* 0x0000008500217308 */ /* 0x000ee20000000800 */
[----:B------:R-:W-:-:S07]  /*11d20*/  FADD R36, R39, R36 ;  /* 0x0000002427247221 */ /* 0x000fce0000000000 */
[----:B------:R-:W4:Y:S01]  /*11d30*/  MUFU.EX2 R32, R32 ;  /* 0x0000002000207308 */ /* 0x000f220000000800 */
[----:B------:R-:W-:Y:S01]  /*11d40*/  FADD R48, R36, R41 ;  /* 0x0000002924307221 */ /* 0x000fe20000000000 */
[--C-:B------:R-:W-:Y:S01]  /*11d50*/  FFMA R36, R131, UR5, -R5.reuse ;  /* 0x0000000583247c23 */ /* 0x100fe20008000805 */
[--C-:B------:R-:W-:Y:S01]  /*11d60*/  FFMA R34, R134, UR5, -R5.reuse ;  /* 0x0000000586227c23 */ /* 0x100fe20008000805 */
[----:B------:R-:W-:Y:S01]  /*11d70*/  FFMA R41, R135, UR5, -R5 ;  /* 0x0000000587297c23 */ /* 0x000fe20008000805 */
[----:B------:R-:W-:Y:S02]  /*11d80*/  WARPGROUP.DEPBAR.LE gsb0, 0x0 ;  /* 0x00008000000079c5 */ /* 0x000fe40000010000 */
[----:B------:R-:W-:-:S06]  /*11d90*/  WARPGROUP.ARRIVE ;  /* 0x00000000000079c5 */ /* 0x000fcc0000000000 */
[----:B------:R-:W-:Y:S01]  /*11da0*/  HGMMA.64x32x16.F32 R152, R24, gdesc[UR8].tnspB, R152, gsb0 ;  /* 0x4060000818987df0 */ /* 0x000fe20008000898 */
[----:B-1----:R-:W-:Y:S01]  /*11db0*/  @!P6 FMUL R31, R31, R31 ;  /* 0x0000001f1f1fe220 */ /* 0x002fe20000400000 */
[----:B--2---:R-:W-:Y:S01]  /*11dc0*/  @!P3 FMUL R20, R20, R20 ;  /* 0x000000141414b220 */ /* 0x004fe20000400000 */
[----:B---3--:R-:W-:Y:S01]  /*11dd0*/  @!P4 FMUL R33, R33, R33 ;  /* 0x000000212121c220 */ /* 0x008fe20000400000 */
[----:B------:R-:W-:Y:S01]  /*11de0*/  FSETP.GEU.AND P6, PT, R36, -126, PT ;  /* 0xc2fc00002400780b */ /* 0x000fe20003fce000 */
[----:B----4-:R-:W-:Y:S01]  /*11df0*/  @!P5 FMUL R32, R32, R32 ;  /* 0x000000202020d220 */ /* 0x010fe20000400000 */
[----:B------:R-:W-:Y:S02]  /*11e00*/  FSETP.GEU.AND P3, PT, R34, -126, PT ;  /* 0xc2fc00002200780b */ /* 0x000fe40003f6e000 */
[----:B------:R-:W-:Y:S02]  /*11e10*/  FSETP.GEU.AND P4, PT, R41, -126, PT ;  /* 0xc2fc00002900780b */ /* 0x000fe40003f8e000 */
        /* <DEDUP_REMOVED lines=48> */
[--C-:B------:R-:W-:Y:S01]  /*12120*/  FFMA R141, R141, UR5, -R4.reuse ;  /* 0x000000058d8d7c23 */ /* 0x100fe20008000804 */
[--C-:B------:R-:W-:Y:S01]  /*12130*/  FFMA R136, R136, UR5, -R4.reuse ;  /* 0x0000000588887c23 */ /* 0x100fe20008000804 */
[----:B------:R-:W-:Y:S02]  /*12140*/  FFMA R140, R140, UR5, -R4 ;  /* 0x000000058c8c7c23 */ /* 0x000fe40008000804 */
[----:B------:R-:W-:Y:S02]  /*12150*/  FSETP.GEU.AND P6, PT, R137, -126, PT ;  /* 0xc2fc00008900780b */ /* 0x000fe40003fce000 */
[----:B------:R-:W-:Y:S01]  /*12160*/  FSETP.GEU.AND P4, PT, R141, -126, PT ;  /* 0xc2fc00008d00780b */ /* 0x000fe20003f8e000 */
[----:B------:R-:W-:-:S02]  /*12170*/  WARPGROUP.DEPBAR.LE gsb0, 0x0 ;  /* 0x00008000000079c5 */ /* 0x000fc40000010000 */
[----:B------:R-:W-:-:S06]  /*12180*/  WARPGROUP.ARRIVE ;  /* 0x00000000000079c5 */ /* 0x000fcc0000000000 */
[----:B------:R-:W-:Y:S01]  /*12190*/  HGMMA.64x32x16.F32 R168, R24, gdesc[UR20].tnspB, R168, gsb0 ;  /* 0x4060001418a87df0 */ /* 0x000fe200080008a8 */
[----:B------:R-:W-:Y:S02]  /*121a0*/  FSETP.GEU.AND P5, PT, R136, -126, PT ;  /* 0xc2fc00008800780b */ /* 0x000fe40003fae000 */
[----:B------:R-:W-:Y:S01]  /*121b0*/  FSETP.GEU.AND P3, PT, R140, -126, PT ;  /* 0xc2fc00008c00780b */ /* 0x000fe20003f6e000 */
[----:B------:R-:W-:Y:S01]  /*121c0*/  FADD R11, R48, R11 ;  /* 0x0000000b300b7221 */ /* 0x000fe20000000000 */
[----:B------:R-:W-:Y:S01]  /*121d0*/  FADD R22, R47, R22 ;  /* 0x000000162f167221 */ /* 0x000fe20000000000 */
[----:B------:R-:W-:Y:S01]  /*121e0*/  @!P6 FMUL R137, R137, 0.5 ;  /* 0x3f0000008989e820 */ /* 0x000fe20000400000 */
[----:B------:R-:W-:Y:S01]  /*121f0*/  @!P4 FMUL R141, R141, 0.5 ;  /* 0x3f0000008d8dc820 */ /* 0x000fe20000400000 */
[----:B------:R-:W-:Y:S01]  /*12200*/  FADD R47, R11, R42 ;  /* 0x0000002a0b2f7221 */ /* 0x000fe20000000000 */
[----:B------:R-:W-:Y:S01]  /*12210*/  FADD R48, R22, R35 ;  /* 0x0000002316307221 */ /* 0x000fe20000000000 */
[----:B------:R-:W-:Y:S01]  /*12220*/  UIADD3 UR8, UR6, 0x1b40, URZ ;  /* 0x00001b4006087890 */ /* 0x000fe2000fffe03f */
[----:B------:R-:W1:Y:S03]  /*12230*/  MUFU.EX2 R35, R137 ;  /* 0x0000008900237308 */ /* 0x000e660000000800 */
[----:B------:R-:W-:-:S02]  /*12240*/  @!P5 FMUL R136, R136, 0.5 ;  /* 0x3f0000008888d820 */ /* 0x000fc40000400000 */
[----:B------:R-:W-:-:S03]  /*12250*/  @!P3 FMUL R140, R140, 0.5 ;  /* 0x3f0000008c8cb820 */ /* 0x000fc60000400000 */
[----:B------:R-:W2:Y:S01]  /*12260*/  MUFU.EX2 R11, R141 ;  /* 0x0000008d000b7308 */ /* 0x000ea20000000800 */
[----:B------:R-:W-:Y:S01]  /*12270*/  UMOV UR10, UR8 ;  /* 0x00000008000a7c82 */ /* 0x000fe20008000000 */
[----:B------:R-:W-:-:S06]  /*12280*/  UMOV UR11, 0x80000020 ;  /* 0x80000020000b7882 */ /* 0x000fcc0000000000 */
[----:B------:R-:W3:Y:S08]  /*12290*/  MUFU.EX2 R4, R136 ;  /* 0x0000008800047308 */ /* 0x000ef00000000800 */
[----:B------:R-:W4:Y:S01]  /*122a0*/  MUFU.EX2 R22, R140 ;  /* 0x0000008c00167308 */ /* 0x000f220000000800 */
[----:B------:R-:W-:Y:S01]  /*122b0*/  FFMA R139, R139, UR5, -R5 ;  /* 0x000000058b8b7c23 */ /* 0x000fe20008000805 */
[----:B------:R-:W-:-:S02]  /*122c0*/  WARPGROUP.DEPBAR.LE gsb0, 0x0 ;  /* 0x00008000000079c5 */ /* 0x000fc40000010000 */
[----:B------:R-:W-:-:S06]  /*122d0*/  WARPGROUP.ARRIVE ;  /* 0x00000000000079c5 */ /* 0x000fcc0000000000 */
        /* <DEDUP_REMOVED lines=10> */
[----:B------:R-:W-:-:S04]  /*12380*/  FADD R40, R47, R40 ;  /* 0x000000282f287221 */ /* 0x000fc80000000000 */
[----:B------:R-:W-:Y:S02]  /*12390*/  FADD R13, R40, R13 ;  /* 0x0000000d280d7221 */ /* 0x000fe40000000000 */
[----:B------:R-:W-:Y:S02]  /*123a0*/  @!P6 FMUL R139, R139, 0.5 ;  /* 0x3f0000008b8be820 */ /* 0x000fe40000400000 */
[----:B------:R-:W-:Y:S02]  /*123b0*/  @!P4 FMUL R143, R143, 0.5 ;  /* 0x3f0000008f8fc820 */ /* 0x000fe40000400000 */
[----:B------:R-:W-:Y:S02]  /*123c0*/  @!P5 FMUL R138, R138, 0.5 ;  /* 0x3f0000008a8ad820 */ /* 0x000fe40000400000 */
[----:B------:R-:W-:Y:S01]  /*123d0*/  @!P3 FMUL R142, R142, 0.5 ;  /* 0x3f0000008e8eb820 */ /* 0x000fe20000400000 */
[----:B------:R-:W-:Y:S01]  /*123e0*/  FADD R44, R13, R44 ;  /* 0x0000002c0d2c7221 */ /* 0x000fe20000000000 */
        /* <DEDUP_REMOVED lines=42> */
[----:B------:R-:W-:Y:S02]  /*12690*/  FSETP.GEU.AND P6, PT, R145, -126, PT ;  /* 0xc2fc00009100780b */ /* 0x000fe40003fce000 */
[----:B------:R-:W-:Y:S02]  /*126a0*/  FSETP.GEU.AND P3, PT, R149, -126, PT ;  /* 0xc2fc00009500780b */ /* 0x000fe40003f6e000 */
[----:B------:R-:W-:Y:S01]  /*126b0*/  FSETP.GEU.AND P5, PT, R144, -126, PT ;  /* 0xc2fc00009000780b */ /* 0x000fe20003fae000 */
[----:B------:R-:W-:Y:S02]  /*126c0*/  WARPGROUP.DEPBAR.LE gsb0, 0x0 ;  /* 0x00008000000079c5 */ /* 0x000fe40000010000 */
[----:B------:R-:W-:-:S06]  /*126d0*/  WARPGROUP.ARRIVE ;  /* 0x00000000000079c5 */ /* 0x000fcc0000000000 */
[----:B------:R-:W-:Y:S01]  /*126e0*/  HGMMA.64x32x16.F32 R168, R24, gdesc[UR16].tnspB, R168, gsb0 ;  /* 0x4060001018a87df0 */ /* 0x000fe200080008a8 */
[----:B------:R-:W-:Y:S01]  /*126f0*/  FSETP.GEU.AND P4, PT, R148, -126, PT ;  /* 0xc2fc00009400780b */ /* 0x000fe20003f8e000 */
[----:B------:R-:W-:Y:S01]  /*12700*/  @!P6 FMUL R145, R145, 0.5 ;  /* 0x3f0000009191e820 */ /* 0x000fe20000400000 */
[----:B------:R-:W-:Y:S01]  /*12710*/  @!P3 FMUL R149, R149, 0.5 ;  /* 0x3f0000009595b820 */ /* 0x000fe20000400000 */
[----:B------:R-:W-:Y:S01]  /*12720*/  FADD R37, R48, R37 ;  /* 0x0000002530257221 */ /* 0x000fe20000000000 */
[----:B------:R-:W-:Y:S01]  /*12730*/  @!P5 FMUL R144, R144, 0.5 ;  /* 0x3f0000009090d820 */ /* 0x000fe20000400000 */
[----:B------:R-:W-:Y:S02]  /*12740*/  UIADD3 UR20, UR6, 0x1b80, URZ ;  /* 0x00001b8006147890 */ /* 0x000fe4000fffe03f */
[----:B------:R-:W1:Y:S01]  /*12750*/  MUFU.EX2 R145, R145 ;  /* 0x0000009100917308 */ /* 0x000e620000000800 */
[----:B------:R-:W-:-:S05]  /*12760*/  FADD R38, R37, R38 ;  /* 0x0000002625267221 */ /* 0x000fca0000000000 */
[----:B------:R-:W-:Y:S02]  /*12770*/  @!P4 FMUL R148, R148, 0.5 ;  /* 0x3f0000009494c820 */ /* 0x000fe40000400000 */
[----:B------:R-:W2:Y:S01]  /*12780*/  MUFU.EX2 R149, R149 ;  /* 0x0000009500957308 */ /* 0x000ea20000000800 */
[----:B------:R-:W-:Y:S01]  /*12790*/  UMOV UR10, UR20 ;  /* 0x00000014000a7c82 */ /* 0x000fe20008000000 */
[----:B------:R-:W-:-:S06]  /*127a0*/  UMOV UR11, 0x80000020 ;  /* 0x80000020000b7882 */ /* 0x000fcc0000000000 */
[----:B------:R-:W3:Y:S08]  /*127b0*/  MUFU.EX2 R37, R144 ;  /* 0x0000009000257308 */ /* 0x000ef00000000800 */
[----:B------:R-:W4:Y:S01]  /*127c0*/  MUFU.EX2 R5, R148 ;  /* 0x0000009400057308 */ /* 0x000f220000000800 */
[----:B------:R-:W-:Y:S01]  /*127d0*/  FADD R43, R38, R43 ;  /* 0x0000002b262b7221 */ /* 0x000fe20000000000 */
[----:B-1----:R-:W-:Y:S01]  /*127e0*/  @!P6 FMUL R145, R145, R145 ;  /* 0x000000919191e220 */ /* 0x002fe20000400000 */
[----:B------:R-:W-:-:S02]  /*127f0*/  WARPGROUP.DEPBAR.LE gsb0, 0x0 ;  /* 0x00008000000079c5 */ /* 0x000fc40000010000 */
[----:B------:R-:W-:-:S06]  /*12800*/  WARPGROUP.ARRIVE ;  /* 0x00000000000079c5 */ /* 0x000fcc0000000000 */
[----:B------:R-:W-:Y:S01]  /*12810*/  HGMMA.64x32x16.F32 R152, R24, gdesc[UR8].tnspB, R152, gsb0 ;  /* 0x4060000818987df0 */ /* 0x000fe20008000898 */
[----:B------:R-:W-:Y:S01]  /*12820*/  FADD R14, R43, R14 ;  /* 0x0000000e2b0e7221 */ /* 0x000fe20000000000 */
[----:B--2---:R-:W-:Y:S01]  /*12830*/  @!P3 FMUL R149, R149, R149 ;  /* 0x000000959595b220 */ /* 0x004fe20000400000 */
[----:B------:R-:W-:Y:S01]  /*12840*/  FSETP.GEU.AND P6, PT, R147, -126, PT ;  /* 0xc2fc00009300780b */ /* 0x000fe20003fce000 */
[----:B---3--:R-:W-:Y:S01]  /*12850*/  @!P5 FMUL R37, R37, R37 ;  /* 0x000000252525d220 */ /* 0x008fe20000400000 */
[----:B------:R-:W-:Y:S01]  /*12860*/  FSETP.GEU.AND P3, PT, R151, -126, PT ;  /* 0xc2fc00009700780b */ /* 0x000fe20003f6e000 */
[----:B------:R-:W-:Y:S01]  /*12870*/  FADD R15, R14, R15 ;  /* 0x0000000f0e0f7221 */ /* 0x000fe20000000000 */
[----:B----4-:R-:W-:Y:S01]  /*12880*/  @!P4 FMUL R5, R5, R5 ;  /* 0x000000050505c220 */ /* 0x010fe20000400000 */
[----:B------:R-:W-:Y:S02]  /*12890*/  FSETP.GEU.AND P5, PT, R146, -126, PT ;  /* 0xc2fc00009200780b */ /* 0x000fe40003fae000 */
[----:B------:R-:W-:Y:S01]  /*128a0*/  FSETP.GEU.AND P4, PT, R150, -126, PT ;  /* 0xc2fc00009600780b */ /* 0x000fe20003f8e000 */
[----:B------:R-:W-:-:S04]  /*128b0*/  FADD R16, R15, R16 ;  /* 0x000000100f107221 */ /* 0x000fc80000000000 */
[----:B------:R-:W-:Y:S01]  /*128c0*/  FADD R17, R16, R17 ;  /* 0x0000001110117221 */ /* 0x000fe20000000000 */
[----:B------:R-:W-:Y:S02]  /*128d0*/  @!P6 FMUL R147, R147, 0.5 ;  /* 0x3f0000009393e820 */ /* 0x000fe40000400000 */
[----:B------:R-:W-:Y:S01]  /*128e0*/  @!P3 FMUL R151, R151, 0.5 ;  /* 0x3f0000009797b820 */ /* 0x000fe20000400000 */
[----:B------:R-:W-:Y:S02]  /*128f0*/  FADD R17, R17, R46 ;  /* 0x0000002e11117221 */ /* 0x000fe40000000000 */
        /* <DEDUP_REMOVED lines=46> */
[----:B------:R-:W-:-:S04]  /*12be0*/  FADD R23, R44, R23 ;  /* 0x000000172c177221 */ /* 0x000fc80000000000 */
[----:B------:R-:W-:-:S04]  /*12bf0*/  FADD R12, R23, R12 ;  /* 0x0000000c170c7221 */ /* 0x000fc80000000000 */
[----:B------:R-:W-:Y:S01]  /*12c00*/  FADD R45, R12, R45 ;  /* 0x0000002d0c2d7221 */ /* 0x000fe20000000000 */
[----:B------:R-:W-:Y:S02]  /*12c10*/  WARPGROUP.DEPBAR.LE gsb0, 0x0 ;  /* 0x00008000000079c5 */ /* 0x000fe40000010000 */
[----:B------:R-:W-:-:S06]  /*12c20*/  WARPGROUP.ARRIVE ;  /* 0x00000000000079c5 */ /* 0x000fcc0000000000 */
[----:B------:R-:W-:Y:S01]  /*12c30*/  HGMMA.64x32x16.F32 R168, R24, gdesc[UR8].tnspB, R168, gsb0 ;  /* 0x4060000818a87df0 */ /* 0x000fe200080008a8 */
[----:B------:R-:W-:-:S04]  /*12c40*/  FADD R28, R45, R28 ;  /* 0x0000001c2d1c7221 */ /* 0x000fc80000000000 */
[----:B------:R-:W-:Y:S01]  /*12c50*/  FADD R28, R28, R29 ;  /* 0x0000001d1c1c7221 */ /* 0x000fe20000000000 */
[----:B------:R-:W-:-:S03]  /*12c60*/  FADD R19, R18, R19 ;  /* 0x0000001312137221 */ /* 0x000fc60000000000 */
[----:B------:R-:W-:Y:S01]  /*12c70*/  FADD R21, R28, R21 ;  /* 0x000000151c157221 */ /* 0x000fe20000000000 */
[----:B------:R-:W-:-:S03]  /*12c80*/  FADD R32, R19, R32 ;  /* 0x0000002013207221 */ /* 0x000fc60000000000 */
[----:B------:R-:W-:Y:S01]  /*12c90*/  FADD R30, R21, R30 ;  /* 0x0000001e151e7221 */ /* 0x000fe20000000000 */
[----:B------:R-:W-:-:S03]  /*12ca0*/  FADD R31, R32, R31 ;  /* 0x0000001f201f7221 */ /* 0x000fc60000000000 */
[----:B------:R-:W-:Y:S01]  /*12cb0*/  FADD R39, R30, R39 ;  /* 0x000000271e277221 */ /* 0x000fe20000000000 */
[----:B------:R-:W-:-:S03]  /*12cc0*/  UIADD3 UR6, UR6, 0x1bc0, URZ ;  /* 0x00001bc006067890 */ /* 0x000fc6000fffe03f */
[----:B------:R-:W-:Y:S01]  /*12cd0*/  FADD R39, R39, R36 ;  /* 0x0000002427277221 */ /* 0x000fe20000000000 */
[----:B------:R-:W-:-:S03]  /*12ce0*/  FADD R20, R31, R20 ;  /* 0x000000141f147221 */ /* 0x000fc60000000000 */
[----:B------:R-:W-:Y:S01]  /*12cf0*/  FADD R34, R39, R34 ;  /* 0x0000002227227221 */ /* 0x000fe20000000000 */
[----:B------:R-:W-:-:S03]  /*12d00*/  FADD R33, R20, R33 ;  /* 0x0000002114217221 */ /* 0x000fc60000000000 */
[----:B------:R-:W-:Y:S01]  /*12d10*/  FADD R34, R34, R41 ;  /* 0x0000002922227221 */ /* 0x000fe20000000000 */
[----:B------:R-:W-:-:S03]  /*12d20*/  FADD R4, R33, R4 ;  /* 0x0000000421047221 */ /* 0x000fc60000000000 */
[----:B------:R-:W-:Y:S01]  /*12d30*/  FADD R34, R34, R49 ;  /* 0x0000003122227221 */ /* 0x000fe20000000000 */
[----:B------:R-:W-:-:S03]  /*12d40*/  FADD R35, R4, R35 ;  /* 0x0000002304237221 */ /* 0x000fc60000000000 */
[----:B------:R-:W-:Y:S01]  /*12d50*/  FADD R34, R34, R139 ;  /* 0x0000008b22227221 */ /* 0x000fe20000000000 */
[----:B------:R-:W-:Y:S02]  /*12d60*/  WARPGROUP.DEPBAR.LE gsb0, 0x0 ;  /* 0x00008000000079c5 */ /* 0x000fe40000010000 */
[----:B------:R-:W-:-:S06]  /*12d70*/  WARPGROUP.ARRIVE ;  /* 0x00000000000079c5 */ /* 0x000fcc0000000000 */
[----:B------:R-:W-:Y:S01]  /*12d80*/  HGMMA.64x32x16.F32 R152, R24, gdesc[UR4].tnspB, R152, gsb0 ;  /* 0x4060000418987df0 */ /* 0x000fe20008000898 */
[----:B------:R-:W-:Y:S01]  /*12d90*/  FADD R22, R35, R22 ;  /* 0x0000001623167221 */ /* 0x000fe20000000000 */
[----:B------:R-:W-:-:S03]  /*12da0*/  FADD R34, R34, R13 ;  /* 0x0000000d22227221 */ /* 0x000fc60000000000 */
[----:B------:R-:W-:Y:S01]  /*12db0*/  FADD R22, R22, R11 ;  /* 0x0000000b16167221 */ /* 0x000fe20000000000 */
[----:B------:R-:W-:-:S03]  /*12dc0*/  FADD R34, R34, R143 ;  /* 0x0000008f22227221 */ /* 0x000fc60000000000 */
[----:B------:R-:W-:Y:S01]  /*12dd0*/  FADD R22, R22, R37 ;  /* 0x0000002516167221 */ /* 0x000fe20000000000 */
[----:B------:R-:W-:-:S03]  /*12de0*/  FADD R34, R34, R15 ;  /* 0x0000000f22227221 */ /* 0x000fc60000000000 */
[----:B------:R-:W-:Y:S01]  /*12df0*/  FADD R22, R22, R145 ;  /* 0x0000009116167221 */ /* 0x000fe20000000000 */
[----:B------:R-:W-:Y:S01]  /*12e00*/  FADD R34, R34, R147 ;  /* 0x0000009322227221 */ /* 0x000fe20000000000 */
[----:B------:R1:W-:Y:S02]  /*12e10*/  STL.64 [R1], R52 ;  /* 0x0000003401007387 */ /* 0x0003e40000100a00 */
[----:B------:R-:W-:Y:S01]  /*12e20*/  FADD R22, R22, R5 ;  /* 0x0000000516167221 */ /* 0x000fe20000000000 */
[----:B------:R-:W-:Y:S01]  /*12e30*/  FADD R34, R34, R17 ;  /* 0x0000001122227221 */ /* 0x000fe20000000000 */
[----:B------:R1:W-:Y:S02]  /*12e40*/  STL.64 [R1+0x8], R54 ;  /* 0x0000083601007387 */ /* 0x0003e40000100a00 */
[----:B------:R-:W-:Y:S02]  /*12e50*/  FADD R11, R22, R149 ;  /* 0x00000095160b7221 */ /* 0x000fe40000000000 */
[----:B------:R1:W-:Y:S01]  /*12e60*/  STL.64 [R1+0x10], R56 ;  /* 0x0000103801007387 */ /* 0x0003e20000100a00 */
[----:B------:R-:W-:-:S03]  /*12e70*/  FADD R5, R34, R151 ;  /* 0x0000009722057221 */ /* 0x000fc60000000000 */
[----:B------:R1:W-:Y:S01]  /*12e80*/  STL.64 [R1+0x18], R58 ;  /* 0x0000183a01007387 */ /* 0x0003e20000100a00 */
[----:B------:R-:W-:-:S03]  /*12e90*/  USEL UR4, UR4, URZ, UP0 ;  /* 0x0000003f04047287 */ /* 0x000fc60008000000 */
[----:B------:R1:W-:Y:S04]  /*12ea0*/  STL.64 [R1+0x20], R60 ;  /* 0x0000203c01007387 */ /* 0x0003e80000100a00 */
[----:B------:R1:W-:Y:S04]  /*12eb0*/  STL.64 [R1+0x28], R62 ;  /* 0x0000283e01007387 */ /* 0x0003e80000100a00 */
[----:B------:R1:W-:Y:S04]  /*12ec0*/  STL.64 [R1+0x30], R64 ;  /* 0x0000304001007387 */ /* 0x0003e80000100a00 */
[----:B------:R1:W-:Y:S01]  /*12ed0*/  STL.64 [R1+0x38], R66 ;  /* 0x0000384201007387 */ /* 0x0003e20000100a00 */
[----:B------:R-:W-:-:S03]  /*12ee0*/  ULEA UR5, UR4, UR39, 0x3 ;  /* 0x0000002704057291 */ /* 0x000fc6000f8e183f */
[----:B------:R1:W-:Y:S01]  /*12ef0*/  STL [R1+0xd8], R11 ;  /* 0x0000d80b01007387 */ /* 0x0003e20000100800 */
[----:B------:R-:W-:-:S03]  /*12f00*/  UIADD3 UR4, UR4, 0x1, URZ ;  /* 0x0000000104047890 */ /* 0x000fc6000fffe03f */
[----:B------:R1:W-:Y:S01]  /*12f10*/  STL [R1+0xe4], R5 ;  /* 0x0000e40501007387 */ /* 0x0003e20000100800 */
[----:B------:R-:W-:Y:S01]  /*12f20*/  IADD3 R4, R248, 0x1, RZ ;  /* 0x00000001f8047810 */ /* 0x000fe20007ffe0ff */
[----:B------:R-:W-:Y:S02]  /*12f30*/  UISETP.NE.AND UP0, UPT, UR4, 0x4, UPT ;  /* 0x000000040400788c */ /* 0x000fe4000bf05270 */
[----:B------:R-:W-:Y:S01]  /*12f40*/  UPRMT UR5, URZ, 0x654, UR5 ;  /* 0x000006543f057896 */ /* 0x000fe20008000005 */
[----:B------:R-:W-:Y:S01]  /*12f50*/  ISETP.NE.AND P3, PT, R4, 0x4, PT ;  /* 0x000000040400780c */ /* 0x000fe20003f65270 */
[----:B------:R-:W-:-:S03]  /*12f60*/  USEL UR4, UR4, URZ, UP0 ;  /* 0x0000003f04047287 */ /* 0x000fc60008000000 */
[----:B------:R-:W-:Y:S01]  /*12f70*/  SEL R12, RZ, 0x1, P3 ;  /* 0x00000001ff0c7807 */ /* 0x000fe20001800000 */
[----:B------:R-:W-:-:S03]  /*12f80*/  WARPGROUP.DEPBAR.LE gsb0, 0x0 ;  /* 0x00008000000079c5 */ /* 0x000fc60000010000 */
[----:B------:R-:W-:Y:S01]  /*12f90*/  LOP3.LUT R13, R251, R12, RZ, 0x3c, !PT ;  /* 0x0000000cfb0d7212 */ /* 0x000fe200078e3cff */
[----:B------:R-:W-:Y:S01]  /*12fa0*/  SYNCS.ARRIVE.TRANS64.RED.A1T0 RZ, [UR5], RZ ;  /* 0x000000ffffff79a7 */ /* 0x000fe20008100405 */
[----:B------:R-:W-:Y:S01]  /*12fb0*/  IMAD.U32 R12, RZ, RZ, UR4 ;  /* 0x00000004ff0c7e24 */ /* 0x000fe2000f8e00ff */
[----:B------:R-:W-:Y:S01]  /*12fc0*/  SEL R4, R4, RZ, P3 ;  /* 0x000000ff04047207 */ /* 0x000fe20001800000 */
[----:B-1----:R-:W-:Y:S06]  /*12fd0*/  @P2 BRA `(.L_x_31) ;  /* 0x0000000400482947 */ /* 0x002fec0003800000 */
[----:B------:R-:W-:Y:S01]  /*12fe0*/  ISETP.LT.OR P2, PT, R9, 0x1, !P0 ;  /* 0x000000010900780c */ /* 0x000fe20004741670 */
[----:B------:R-:W-:-:S12]  /*12ff0*/  BSSY B0, `(.L_x_32) ;  /* 0x000004f000007945 */ /* 0x000fd80003800000 */
[----:B------:R-:W-:Y:S05]  /*13000*/  @P2 BRA `(.L_x_33) ;  /* 0x0000000400342947 */ /* 0x000fea0003800000 */
[----:B------:R-:W1:Y:S01]  /*13010*/  S2R R252, SR_TID.X ;  /* 0x0000000000fc7919 */ /* 0x000e620000002100 */
[----:B------:R-:W-:Y:S01]  /*13020*/  MOV R14, 0x400 ;  /* 0x00000400000e7802 */ /* 0x000fe20000000f00 */
[----:B------:R-:W2:Y:S01]  /*13030*/  S2R R16, SR_CgaCtaId ;  /* 0x0000000000107919 */ /* 0x000ea20000008800 */
[----:B-1----:R-:W-:-:S04]  /*13040*/  SHF.R.S32.HI R18, RZ, 0x1f, R252 ;  /* 0x0000001fff127819 */ /* 0x002fc800000114fc */
[----:B------:R-:W-:Y:S02]  /*13050*/  LEA.HI R18, R18, R252, RZ, 0x7 ;  /* 0x000000fc12127211 */ /* 0x000fe400078f38ff */
[----:B--2---:R-:W-:Y:S02]  /*13060*/  LEA R14, R16, R14, 0x18 ;  /* 0x0000000e100e7211 */ /* 0x004fe400078ec0ff */
[----:B------:R-:W-:-:S03]  /*13070*/  LOP3.LUT R18, R18, 0xffffff80, RZ, 0xc0, !PT ;  /* 0xffffff8012127812 */ /* 0x000fc600078ec0ff */
[----:B------:R-:W-:Y:S01]  /*13080*/  IMAD R5, R6, 0x8, R14 ;  /* 0x0000000806057824 */ /* 0x000fe200078e020e */
[----:B------:R-:W-:Y:S02]  /*13090*/  IADD3 R18, R252, -R18, RZ ;  /* 0x80000012fc127210 */ /* 0x000fe40007ffe0ff */
[----:B------:R-:W-:Y:S02]  /*130a0*/  SHF.L.U32 R14, R10, 0x1f, RZ ;  /* 0x0000001f0a0e7819 */ /* 0x000fe400000006ff */
[----:B------:R-:W-:-:S13]  /*130b0*/  ISETP.NE.AND P3, PT, R18, RZ, PT ;  /* 0x000000ff1200720c */ /* 0x000fda0003f65270 */
.L_x_34:
[----:B-1----:R1:W2:Y:S02]  /*130c0*/  SYNCS.PHASECHK.TRANS64.TRYWAIT P2, [R5+URZ+0x77020], R14 ;  /* 0x0770200e050075a7 */ /* 0x0022a4000804017f */
[----:B--2---:R-:W-:Y:S05]  /*130d0*/  @!P2 NANOSLEEP.SYNCS 0x989680 ;  /* 0x009896800000a95d */ /* 0x004fea0003900000 */
[----:B------:R-:W2:Y:S02]  /*130e0*/  @!P2 SYNCS.PHASECHK.TRANS64 P2, [R5+URZ+0x77020], R14 ;  /* 0x0770200e0500a5a7 */ /* 0x000ea4000804007f */
[----:B--2---:R-:W-:Y:S05]  /*130f0*/  @!P2 BRA `(.L_x_34) ;  /* 0xfffffffc00f0a947 */ /* 0x004fea000383ffff */
[----:B------:R-:W-:Y:S05]  /*13100*/  @P3 BRA `(.L_x_35) ;  /* 0x0000000000183947 */ /* 0x000fea0003800000 */
[----:B------:R-:W2:Y:S01]  /*13110*/  S2R R11, SR_TID.X ;  /* 0x00000000000b7919 */ /* 0x000ea20000002100 */
[----:B-1----:R-:W-:-:S04]  /*13120*/  MOV R14, 0x1c000 ;  /* 0x0001c000000e7802 */ /* 0x002fc80000000f00 */
[----:B------:R3:W-:Y:S01]  /*13130*/  SYNCS.ARRIVE.TRANS64 RZ, [R5+URZ+0x77000], R14 ;  /* 0x0770000e05ff79a7 */ /* 0x0007e2000800003f */
[----:B--2---:R-:W-:-:S13]  /*13140*/  LOP3.LUT P2, RZ, R11, 0x1f, RZ, 0xc0, !PT ;  /* 0x0000001f0bff7812 */ /* 0x004fda000784c0ff */
[----:B---3--:R-:W-:Y:S05]  /*13150*/  @!P2 BRA `(.L_x_35) ;  /* 0x000000000004a947 */ /* 0x008fea0003800000 */
[----:B------:R-:W-:Y:S01]  /*13160*/  BPT.TRAP 0x1 ;  /* 0x000000040000795c */ /* 0x000fe20000300000 */
.L_x_35:
[----:B-1----:R-:W2:Y:S01]  /*13170*/  LDL.LU R14, [R1+0x80] ;  /* 0x00008000010e7983 */ /* 0x002ea20000300800 */
        /* <DEDUP_REMOVED lines=28> */
[----:B------:R-:W-:-:S05]  /*13340*/  VIADD R6, R6, 0x1 ;  /* 0x0000000106067836 */ /* 0x000fca0000000000 */
        /* <DEDUP_REMOVED lines=11> */
[----:B------:R-:W-:Y:S01]  /*13400*/  IADD3 R14, R14, 0x1, RZ ;  /* 0x000000010e0e7810 */ /* 0x000fe20007ffe0ff */
        /* <DEDUP_REMOVED lines=10> */
[----:B------:R1:W-:Y:S01]  /*134b0*/  UTMALDG.4D [UR8], [UR4], desc[UR14] ;  /* 0x00000e08040075b4 */ /* 0x0003e20008019000 */
[----:B------:R1:W-:Y:S01]  /*134c0*/  STL [R1+0x80], R14 ;  /* 0x0000800e01007387 */ /* 0x0003e20000100800 */
[----:B------:R-:W-:Y:S01]  /*134d0*/  NOP ;  /* 0x0000000000007918 */ /* 0x000fe20000000000 */
.L_x_33:
[----:B-1----:R-:W-:Y:S05]  /*134e0*/  BSYNC B0 ;  /* 0x0000000000007941 */ /* 0x002fea0003800000 */
.L_x_32:
[----:B------:R-:W-:-:S07]  /*134f0*/  VIADD R9, R9, 0xffffffff ;  /* 0xffffffff09097836 */ /* 0x000fce0000000000 */
.L_x_31:
[----:B-----5:R-:W-:Y:S01]  /*13500*/  IADD3 R0, R0, 0x100, RZ ;  /* 0x0000010000007810 */ /* 0x020fe20007ffe0ff */
[----:B------:R-:W-:Y:S01]  /*13510*/  IMAD.MOV.U32 R5, RZ, RZ, R8 ;  /* 0x000000ffff057224 */ /* 0x000fe200078e0008 */
[----:B------:R-:W-:Y:S01]  /*13520*/  MOV R11, R7 ;  /* 0x00000007000b7202 */ /* 0x000fe20000000f00 */
[----:B------:R-:W-:Y:S06]  /*13530*/  @P1 BRA `(.L_x_36) ;  /* 0xffffff7400dc1947 */ /* 0x000fec000383ffff */
[----:B------:R1:W-:Y:S02]  /*13540*/  STL [R1+0xec], R250 ;  /* 0x0000ecfa01007387 */ /* 0x0003e40000100800 */
.L_x_24:
[----:B------:R-:W2:Y:S02]  /*13550*/  LDL R5, [R1+0xec] ;  /* 0x0000ec0001057983 */ /* 0x000ea40000100800 */
[----:B--2---:R-:W-:-:S13]  /*13560*/  ISETP.GE.AND P1, PT, R5, 0x1, PT ;  /* 0x000000010500780c */ /* 0x004fda0003f26270 */
[----:B------:R-:W-:Y:S05]  /*13570*/  @!P1 BRA `(.L_x_37) ;  /* 0x000000ac008c9947 */ /* 0x000fea0003800000 */
[----:B------:R-:W-:Y:S01]  /*13580*/  IMAD.MOV.U32 R11, RZ, RZ, R8 ;  /* 0x000000ffff0b7224 */ /* 0x000fe200078e0008 */
[----:B------:R-:W-:-:S07]  /*13590*/  MOV R5, R7 ;  /* 0x0000000700057202 */ /* 0x000fce0000000f00 */
.L_x_51:
[----:B--2---:R-:W2:Y:S01]  /*135a0*/  S2R R8, SR_CgaCtaId ;  /* 0x0000000000087919 */ /* 0x004ea20000008800 */
[----:B------:R-:W-:-:S04]  /*135b0*/  MOV R7, 0x400 ;  /* 0x0000040000077802 */ /* 0x000fc80000000f00 */
[----:B--2---:R-:W-:-:S05]  /*135c0*/  LEA R7, R8, R7, 0x18 ;  /* 0x0000000708077211 */ /* 0x004fca00078ec0ff */
[----:B------:R-:W-:Y:S01]  /*135d0*/  IMAD R8, R4, 0x8, R7 ;  /* 0x0000000804087824 */ /* 0x000fe200078e0207 */
[----:B-----5:R-:W-:-:S07]  /*135e0*/  SHF.L.U32 R7, R13, 0x1f, RZ ;  /* 0x0000001f0d077819 */ /* 0x020fce00000006ff */
.L_x_38:
[----:B--2---:R2:W3:Y:S02]  /*135f0*/  SYNCS.PHASECHK.TRANS64.TRYWAIT P1, [R8+URZ+0x77000], R7 ;  /* 0x07700007080075a7 */ /* 0x0044e4000802017f */
[----:B---3--:R-:W-:Y:S05]  /*13600*/  @!P1 NANOSLEEP.SYNCS 0x989680 ;  /* 0x009896800000995d */ /* 0x008fea0003900000 */
[----:B------:R-:W3:Y:S02]  /*13610*/  @!P1 SYNCS.PHASECHK.TRANS64 P1, [R8+URZ+0x77000], R7 ;  /* 0x07700007080095a7 */ /* 0x000ee4000802007f */
[----:B---3--:R-:W-:Y:S05]  /*13620*/  @!P1 BRA `(.L_x_38) ;  /* 0xfffffffc00f09947 */ /* 0x008fea000383ffff */
[----:B------:R-:W-:Y:S05]  /*13630*/  WARPSYNC.ALL ;  /* 0x0000000000007948 */ /* 0x000fea0003800000 */
[----:B------:R-:W3:Y:S04]  /*13640*/  LDL.64 R28, [R1+0x138] ;  /* 0x00013800011c7983 */ /* 0x000ee80000100a00 */
[----:B------:R-:W4:Y:S01]  /*13650*/  LDL.64 R248, [R1+0x130] ;  /* 0x0001300001f87983 */ /* 0x000f220000100a00 */
[----:B------:R-:W-:Y:S01]  /*13660*/  MOV R19, UR40 ;  /* 0x0000002800137c02 */ /* 0x000fe20008000f00 */
[----:B------:R-:W-:Y:S01]  /*13670*/  IMAD.MOV.U32 R21, RZ, RZ, -0x7fffffe0 ;  /* 0x80000020ff157424 */ /* 0x000fe200078e00ff */
[----:B------:R-:W-:Y:S01]  /*13680*/  MOV R17, UR43 ;  /* 0x0000002b00117c02 */ /* 0x000fe20008000f00 */
[----:B------:R2:W-:Y:S01]  /*13690*/  STL.64 [R1+0x148], R2 ;  /* 0x0001480201007387 */ /* 0x0005e20000100a00 */
[----:B------:R-:W-:Y:S01]  /*136a0*/  MOV R16, UR40 ;  /* 0x0000002800107c02 */ /* 0x000fe20008000f00 */
[----:B------:R-:W-:Y:S01]  /*136b0*/  IMAD R18, R4, 0x1c00, R19 ;  /* 0x00001c0004127824 */ /* 0x000fe200078e0213 */
[----:B------:R-:W-:Y:S01]  /*136c0*/  MOV R25, 0x80000020 ;  /* 0x8000002000197802 */ /* 0x000fe20000000f00 */
[----:B------:R-:W-:Y:S01]  /*136d0*/  IMAD.MOV.U32 R19, RZ, RZ, -0x7fffffe0 ;  /* 0x80000020ff137424 */ /* 0x000fe200078e00ff */
[----:B------:R-:W-:Y:S01]  /*136e0*/  MOV R27, 0x80000020 ;  /* 0x80000020001b7802 */ /* 0x000fe20000000f00 */
[C---:B------:R-:W-:Y:S01]  /*136f0*/  VIADD R20, R18.reuse, 0x2 ;  /* 0x0000000212147836 */ /* 0x040fe20000000000 */
[C---:B------:R-:W-:Y:S01]  /*13700*/  IADD3 R24, R18.reuse, 0x402, RZ ;  /* 0x0000040212187810 */ /* 0x040fe20007ffe0ff */
[----:B------:R-:W-:Y:S01]  /*13710*/  IMAD.MOV.U32 R23, RZ, RZ, -0x7fffffe0 ;  /* 0x80000020ff177424 */ /* 0x000fe200078e00ff */
[----:B------:R-:W-:Y:S01]  /*13720*/  R2UR UR42, R18 ;  /* 0x00000000122a72ca */ /* 0x000fe200000e0000 */
[----:B-1----:R-:W4:Y:S01]  /*13730*/  LDL.64 R250, [R1+0x100] ;  /* 0x0001000001fa7983 */ /* 0x002f220000100a00 */
[----:B------:R-:W-:Y:S01]  /*13740*/  R2UR UR10, R24 ;  /* 0x00000000180a72ca */ /* 0x000fe200000e0000 */
[C---:B------:R-:W-:Y:S01]  /*13750*/  VIADD R24, R18.reuse, 0xc02 ;  /* 0x00000c0212187836 */ /* 0x040fe20000000000 */
[----:B------:R-:W-:Y:S01]  /*13760*/  R2UR UR43, R19 ;  /* 0x00000000132b72ca */ /* 0x000fe200000e0000 */
[----:B--2---:R-:W2:Y:S01]  /*13770*/  LDL.64 R2, [R1+0x108] ;  /* 0x0001080001027983 */ /* 0x004ea20000100a00 */
[----:B------:R-:W-:-:S02]  /*13780*/  IADD3 R26, R18, 0x1800, RZ ;  /* 0x00001800121a7810 */ /* 0x000fc40007ffe0ff */
[----:B------:R-:W-:Y:S01]  /*13790*/  R2UR UR26, R24 ;  /* 0x00000000181a72ca */ /* 0x000fe200000e0000 */
[----:B------:R-:W-:Y:S01]  /*137a0*/  VIADD R24, R18, 0x1402 ;  /* 0x0000140212187836 */ /* 0x000fe20000000000 */
[C---:B------:R-:W-:Y:S02]  /*137b0*/  R2UR UR11, R25.reuse ;  /* 0x00000000190b72ca */ /* 0x040fe400000e0000 */
[C---:B------:R-:W-:Y:S02]  /*137c0*/  R2UR UR27, R25.reuse ;  /* 0x00000000191b72ca */ /* 0x040fe400000e0000 */
[----:B------:R-:W-:Y:S02]  /*137d0*/  R2UR UR50, R24 ;  /* 0x00000000183272ca */ /* 0x000fe400000e0000 */
[----:B------:R-:W-:Y:S02]  /*137e0*/  R2UR UR51, R25 ;  /* 0x00000000193372ca */ /* 0x000fe400000e0000 */
[----:B------:R-:W-:-:S02]  /*137f0*/  R2UR UR54, R26 ;  /* 0x000000001a3672ca */ /* 0x000fc400000e0000 */
[----:B------:R-:W-:Y:S02]  /*13800*/  R2UR UR55, R27 ;  /* 0x000000001b3772ca */ /* 0x000fe400000e0000 */
[----:B------:R-:W-:Y:S02]  /*13810*/  IADD3 R22, R18, 0x400, RZ ;  /* 0x0000040012167810 */ /* 0x000fe40007ffe0ff */
[----:B------:R-:W-:Y:S02]  /*13820*/  MOV R14, UR38 ;  /* 0x00000026000e7c02 */ /* 0x000fe40008000f00 */
[----:B------:R-:W-:Y:S01]  /*13830*/  R2UR UR6, R22 ;  /* 0x00000000160672ca */ /* 0x000fe200000e0000 */
[----:B------:R-:W-:Y:S01]  /*13840*/  VIADD R22, R18, 0x802 ;  /* 0x0000080212167836 */ /* 0x000fe20000000000 */
[----:B------:R-:W-:Y:S02]  /*13850*/  R2UR UR38, R20 ;  /* 0x00000000142672ca */ /* 0x000fe400000e0000 */
[----:B------:R-:W-:-:S02]  /*13860*/  IADD3 R20, R18, 0x800, RZ ;  /* 0x0000080012147810 */ /* 0x000fc40007ffe0ff */
[----:B------:R-:W-:Y:S02]  /*13870*/  R2UR UR18, R22 ;  /* 0x00000000161272ca */ /* 0x000fe400000e0000 */
[----:B------:R-:W-:Y:S02]  /*13880*/  R2UR UR14, R20 ;  /* 0x00000000140e72ca */ /* 0x000fe400000e0000 */
[C---:B------:R-:W-:Y:S02]  /*13890*/  IADD3 R20, R18.reuse, 0xc00, RZ ;  /* 0x00000c0012147810 */ /* 0x040fe40007ffe0ff */
[----:B------:R-:W-:Y:S02]  /*138a0*/  IADD3 R22, R18, 0x1000, RZ ;  /* 0x0000100012167810 */ /* 0x000fe40007ffe0ff */
[----:B------:R-:W-:Y:S01]  /*138b0*/  R2UR UR22, R20 ;  /* 0x00000000141672ca */ /* 0x000fe200000e0000 */
[----:B------:R-:W-:Y:S01]  /*138c0*/  VIADD R20, R18, 0x1002 ;  /* 0x0000100212147836 */ /* 0x000fe20000000000 */
[----:B------:R-:W-:-:S02]  /*138d0*/  R2UR UR30, R22 ;  /* 0x00000000161e72ca */ /* 0x000fc400000e0000 */
[C---:B------:R-:W-:Y:S01]  /*138e0*/  IADD3 R22, R18.reuse, 0x1400, RZ ;  /* 0x0000140012167810 */ /* 0x040fe20007ffe0ff */
[----:B------:R-:W-:Y:S01]  /*138f0*/  VIADD R18, R18, 0x1802 ;  /* 0x0000180212127836 */ /* 0x000fe20000000000 */
[----:B------:R-:W-:Y:S02]  /*13900*/  R2UR UR59, R19 ;  /* 0x00000000133b72ca */ /* 0x000fe400000e0000 */
[----:B------:R-:W-:Y:S02]  /*13910*/  MOV R15, UR39 ;  /* 0x00000027000f7c02 */ /* 0x000fe40008000f00 */
[----:B------:R-:W-:Y:S02]  /*13920*/  R2UR UR58, R18 ;  /* 0x00000000123a72ca */ /* 0x000fe400000e0000 */
[----:B------:R-:W2:Y:S01]  /*13930*/  LDL.64 R18, [R1+0x128] ;  /* 0x0001280001127983 */ /* 0x000ea20000100a00 */
[----:B------:R-:W-:Y:S02]  /*13940*/  MOV R8, UR37 ;  /* 0x0000002500087c02 */ /* 0x000fe40008000f00 */
[----:B------:R-:W-:-:S02]  /*13950*/  MOV R7, UR36 ;  /* 0x0000002400077c02 */ /* 0x000fc40008000f00 */
[----:B------:R-:W-:Y:S02]  /*13960*/  R2UR UR39, R21 ;  /* 0x00000000152772ca */ /* 0x000fe400000e0000 */
[C---:B------:R-:W-:Y:S02]  /*13970*/  R2UR UR7, R23.reuse ;  /* 0x00000000170772ca */ /* 0x040fe400000e0000 */
[C---:B------:R-:W-:Y:S02]  /*13980*/  R2UR UR19, R23.reuse ;  /* 0x00000000171372ca */ /* 0x040fe400000e0000 */
[C---:B------:R-:W-:Y:S02]  /*13990*/  R2UR UR31, R23.reuse ;  /* 0x00000000171f72ca */ /* 0x040fe400000e0000 */
[----:B------:R-:W-:Y:S02]  /*139a0*/  R2UR UR46, R22 ;  /* 0x00000000162e72ca */ /* 0x000fe400000e0000 */
[----:B------:R-:W-:-:S02]  /*139b0*/  R2UR UR47, R23 ;  /* 0x00000000172f72ca */ /* 0x000fc400000e0000 */
[----:B------:R-:W2:Y:S01]  /*139c0*/  LDL.64 R22, [R1+0xf8] ;  /* 0x0000f80001167983 */ /* 0x000ea20000100a00 */
[C---:B------:R-:W-:Y:S02]  /*139d0*/  R2UR UR15, R21.reuse ;  /* 0x00000000150f72ca */ /* 0x040fe400000e0000 */
[C---:B------:R-:W-:Y:S02]  /*139e0*/  R2UR UR23, R21.reuse ;  /* 0x00000000151772ca */ /* 0x040fe400000e0000 */
[----:B------:R-:W-:Y:S02]  /*139f0*/  R2UR UR34, R20 ;  /* 0x00000000142272ca */ /* 0x000fe400000e0000 */
[----:B------:R-:W-:Y:S02]  /*13a00*/  R2UR UR35, R21 ;  /* 0x00000000152372ca */ /* 0x000fe400000e0000 */
[----:B------:R-:W2:Y:S01]  /*13a10*/  LDL.64 R20, [R1+0xf0] ;  /* 0x0000f00001147983 */ /* 0x000ea20000100a00 */
[----:B---3--:R-:W-:-:S02]  /*13a20*/  R2UR UR40, R28 ;  /* 0x000000001c2872ca */ /* 0x008fc400000e0000 */
[----:B------:R-:W-:Y:S02]  /*13a30*/  R2UR UR41, R29 ;  /* 0x000000001d2972ca */ /* 0x000fe400000e0000 */
[----:B------:R-:W-:-:S11]  /*13a40*/  WARPGROUP.ARRIVE ;  /* 0x00000000000079c5 */ /* 0x000fd60000000000 */
[----:B------:R-:W-:Y:S01]  /*13a50*/  HGMMA.64x256x16.F32 R24, gdesc[UR40], RZ, !UPT, gsb0 ;  /* 0x03e00000281879f0 */ /* 0x000fe2000c0008ff */
[----:B----4-:R-:W-:Y:S02]  /*13a60*/  R2UR UR36, R248 ;  /* 0x00000000f82472ca */ /* 0x010fe400000e0000 */
[----:B------:R-:W-:Y:S01]  /*13a70*/  R2UR UR37, R249 ;  /* 0x00000000f92572ca */ /* 0x000fe200000e0000 */
[----:B------:R-:W3:Y:S01]  /*13a80*/  LDL R248, [R1+0x140] ;  /* 0x0001400001f87983 */ /* 0x000ee20000100800 */
[----:B--2---:R-:W-:Y:S02]  /*13a90*/  R2UR UR4, R18 ;  /* 0x00000000120472ca */ /* 0x004fe400000e0000 */
[----:B------:R-:W-:Y:S02]  /*13aa0*/  R2UR UR5, R19 ;  /* 0x00000000130572ca */ /* 0x000fe400000e0000 */
[----:B------:R-:W-:Y:S01]  /*13ab0*/  R2UR UR8, R2 ;  /* 0x00000000020872ca */ /* 0x000fe200000e0000 */
[----:B------:R-:W2:Y:S01]  /*13ac0*/  LDL.64 R18, [R1+0x120] ;  /* 0x0001200001127983 */ /* 0x000ea20000100a00 */
[----:B------:R-:W-:-:S02]  /*13ad0*/  WARPGROUP.DEPBAR.LE gsb0, 0x0 ;  /* 0x00008000000079c5 */ /* 0x000fc40000010000 */
[----:B------:R-:W-:-:S15]  /*13ae0*/  WARPGROUP.ARRIVE ;  /* 0x00000000000079c5 */ /* 0x000fde0000000000 */
[----:B------:R-:W-:Y:S01]  /*13af0*/  HGMMA.64x256x16.F32 R24, gdesc[UR36], R24, gsb0 ;  /* 0x03e00000241879f0 */ /* 0x000fe20008000818 */
[----:B------:R-:W-:Y:S02]  /*13b00*/  R2UR UR9, R3 ;  /* 0x00000000030972ca */ /* 0x000fe400000e0000 */
[----:B------:R-:W-:Y:S02]  /*13b10*/  WARPGROUP.DEPBAR.LE gsb0, 0x0 ;  /* 0x00008000000079c5 */ /* 0x000fe40000010000 */
[----:B------:R-:W-:-:S15]  /*13b20*/  WARPGROUP.ARRIVE ;  /* 0x00000000000079c5 */ /* 0x000fde0000000000 */
[----:B------:R-:W-:-:S08]  /*13b30*/  NOP ;  /* 0x0000000000007918 */ /* 0x000fd00000000000 */
[----:B------:R-:W-:Y:S01]  /*13b40*/  HGMMA.64x256x16.F32 R24, gdesc[UR4], R24, gsb0 ;  /* 0x03e00000041879f0 */ /* 0x000fe20008000818 */
[----:B------:R-:W-:Y:S02]  /*13b50*/  R2UR UR12, R250 ;  /* 0x00000000fa0c72ca */ /* 0x000fe400000e0000 */
[----:B------:R-:W-:Y:S01]  /*13b60*/  R2UR UR13, R251 ;  /* 0x00000000fb0d72ca */ /* 0x000fe200000e0000 */
[----:B------:R-:W-:Y:S02]  /*13b70*/  WARPGROUP.DEPBAR.LE gsb0, 0x0 ;  /* 0x00008000000079c5 */ /* 0x000fe40000010000 */
[----:B------:R-:W-:-:S15]  /*13b80*/  WARPGROUP.ARRIVE ;  /* 0x00000000000079c5 */ /* 0x000fde0000000000 */
[----:B------:R-:W-:-:S07]  /*13b90*/  NOP ;  /* 0x0000000000007918 */ /* 0x000fce0000000000 */
        /* <DEDUP_REMOVED lines=8> */
[----:B------:R-:W-:Y:S02]  /*13c20*/  R2UR UR21, R21 ;  /* 0x00000000151572ca */ /* 0x000fe400000e0000 */
[----:B------:R-:W-:Y:S02]  /*13c30*/  R2UR UR43, R17 ;  /* 0x00000000112b72ca */ /* 0x000fe400000e0000 */
[----:B------:R-:W-:Y:S02]  /*13c40*/  R2UR UR40, R16 ;  /* 0x00000000102872ca */ /* 0x000fe400000e0000 */
[----:B------:R-:W4:Y:S01]  /*13c50*/  LDL.64 R16, [R1+0x118] ;  /* 0x0001180001107983 */ /* 0x000f220000100a00 */
[----:B------:R-:W-:-:S02]  /*13c60*/  WARPGROUP.DEPBAR.LE gsb0, 0x0 ;  /* 0x00008000000079c5 */ /* 0x000fc40000010000 */
[----:B------:R-:W-:-:S15]  /*13c70*/  WARPGROUP.ARRIVE ;  /* 0x00000000000079c5 */ /* 0x000fde0000000000 */
[----:B------:R-:W-:-:S01]  /*13c80*/  NOP ;  /* 0x0000000000007918 */ /* 0x000fc20000000000 */
[----:B------:R-:W-:Y:S01]  /*13c90*/  HGMMA.64x256x16.F32 R24, gdesc[UR16], R24, gsb0 ;  /* 0x03e00000101879f0 */ /* 0x000fe20008000818 */
[----:B--2---:R-:W-:Y:S02]  /*13ca0*/  R2UR UR24, R18 ;  /* 0x00000000121872ca */ /* 0x004fe400000e0000 */
[----:B------:R-:W-:Y:S02]  /*13cb0*/  R2UR UR25, R19 ;  /* 0x00000000131972ca */ /* 0x000fe400000e0000 */
[----:B------:R-:W-:Y:S02]  /*13cc0*/  R2UR UR39, R15 ;  /* 0x000000000f2772ca */ /* 0x000fe400000e0000 */
[----:B------:R-:W-:Y:S02]  /*13cd0*/  R2UR UR38, R14 ;  /* 0x000000000e2672ca */ /* 0x000fe400000e0000 */
[----:B------:R-:W2:Y:S04]  /*13ce0*/  LDL.64 R14, [R1+0x110] ;  /* 0x00011000010e7983 */ /* 0x000ea80000100a00 */
[----:B------:R1:W5:Y:S01]  /*13cf0*/  LDL.LU.64 R2, [R1+0x148] ;  /* 0x0001480001027983 */ /* 0x0003620000300a00 */
[----:B------:R-:W-:-:S02]  /*13d00*/  WARPGROUP.DEPBAR.LE gsb0, 0x0 ;  /* 0x00008000000079c5 */ /* 0x000fc40000010000 */
[----:B------:R-:W-:-:S12]  /*13d10*/  WARPGROUP.ARRIVE ;  /* 0x00000000000079c5 */ /* 0x000fd80000000000 */
[----:B------:R-:W-:Y:S01]  /*13d20*/  HGMMA.64x256x16.F32 R24, gdesc[UR20], R24, gsb0 ;  /* 0x03e00000141879f0 */ /* 0x000fe20008000818 */
[----:B----4-:R-:W-:Y:S02]  /*13d30*/  R2UR UR28, R16 ;  /* 0x00000000101c72ca */ /* 0x010fe400000e0000 */
[----:B------:R-:W-:Y:S01]  /*13d40*/  R2UR UR29, R17 ;  /* 0x00000000111d72ca */ /* 0x000fe200000e0000 */
[----:B------:R-:W-:Y:S02]  /*13d50*/  WARPGROUP.DEPBAR.LE gsb0, 0x0 ;  /* 0x00008000000079c5 */ /* 0x000fe40000010000 */
[----:B------:R-:W-:-:S15]  /*13d60*/  WARPGROUP.ARRIVE ;  /* 0x00000000000079c5 */ /* 0x000fde0000000000 */
[----:B------:R-:W-:-:S07]  /*13d70*/  NOP ;  /* 0x0000000000007918 */ /* 0x000fce0000000000 */
[----:B------:R-:W-:Y:S01]  /*13d80*/  HGMMA.64x256x16.F32 R24, gdesc[UR24], R24, gsb0 ;  /* 0x03e00000181879f0 */ /* 0x000fe20008000818 */
[----:B--2---:R-:W-:Y:S02]  /*13d90*/  R2UR UR32, R14 ;  /* 0x000000000e2072ca */ /* 0x004fe400000e0000 */
[----:B------:R-:W-:Y:S01]  /*13da0*/  R2UR UR33, R15 ;  /* 0x000000000f2172ca */ /* 0x000fe200000e0000 */
[----:B------:R-:W-:Y:S02]  /*13db0*/  WARPGROUP.DEPBAR.LE gsb0, 0x0 ;  /* 0x00008000000079c5 */ /* 0x000fe40000010000 */
[----:B------:R-:W-:-:S15]  /*13dc0*/  WARPGROUP.ARRIVE ;  /* 0x00000000000079c5 */ /* 0x000fde0000000000 */
[----:B------:R-:W-:-:S07]  /*13dd0*/  NOP ;  /* 0x0000000000007918 */ /* 0x000fce0000000000 */
[----:B------:R-:W-:Y:S03]  /*13de0*/  HGMMA.64x256x16.F32 R24, gdesc[UR28], R24, gsb0 ;  /* 0x03e000001c1879f0 */ /* 0x000fe60008000818 */
[----:B------:R-:W-:Y:S02]  /*13df0*/  WARPGROUP.DEPBAR.LE gsb0, 0x0 ;  /* 0x00008000000079c5 */ /* 0x000fe40000010000 */
[----:B------:R-:W-:-:S15]  /*13e00*/  WARPGROUP.ARRIVE ;  /* 0x00000000000079c5 */ /* 0x000fde0000000000 */
[----:B------:R-:W-:-:S08]  /*13e10*/  NOP ;  /* 0x0000000000007918 */ /* 0x000fd00000000000 */
        /* <DEDUP_REMOVED lines=12> */
[----:B------:R-:W-:Y:S01]  /*13ee0*/  HGMMA.64x256x16.F32 R24, gdesc[UR52], R24, gsb0 ;  /* 0x03e00000341879f0 */ /* 0x000fe20008000818 */
[----:B---3--:R-:W-:-:S13]  /*13ef0*/  R2UR UR4, R248 ;  /* 0x00000000f80472ca */ /* 0x008fda00000e0000 */
[----:B------:R-:W-:Y:S02]  /*13f00*/  ISETP.NE.AND P1, PT, RZ, UR4, PT ;  /* 0x00000004ff007c0c */ /* 0x000fe4000bf25270 */
[----:B------:R-:W-:Y:S02]  /*13f10*/  R2UR UR37, R8 ;  /* 0x00000000082572ca */ /* 0x000fe400000e0000 */
[----:B------:R-:W-:Y:S01]  /*13f20*/  R2UR UR36, R7 ;  /* 0x00000000072472ca */ /* 0x000fe200000e0000 */
[----:B------:R-:W-:Y:S02]  /*13f30*/  WARPGROUP.DEPBAR.LE gsb0, 0x0 ;  /* 0x00008000000079c5 */ /* 0x000fe40000010000 */
[----:B------:R-:W-:-:S07]  /*13f40*/  WARPGROUP.ARRIVE ;  /* 0x00000000000079c5 */ /* 0x000fce0000000000 */
[----:B------:R-:W-:Y:S03]  /*13f50*/  HGMMA.64x256x16.F32 R24, gdesc[UR56], R24, gsb0 ;  /* 0x03e00000381879f0 */ /* 0x000fe60008000818 */
[----:B------:R-:W-:Y:S02]  /*13f60*/  WARPGROUP.DEPBAR.LE gsb0, 0x0 ;  /* 0x00008000000079c5 */ /* 0x000fe40000010000 */
[----:B-1----:R-:W-:Y:S05]  /*13f70*/  @P1 BRA `(.L_x_39) ;  /* 0x0000000400481947 */ /* 0x002fea0003800000 */
        /* <DEDUP_REMOVED lines=10> */
[----:B------:R-:W-:Y:S02]  /*14020*/  LEA R7, R6, R7, 0x3 ;  /* 0x0000000706077211 */ /* 0x000fe400078e18ff */
[----:B------:R-:W-:Y:S01]  /*14030*/  SHF.L.U32 R8, R10, 0x1f, RZ ;  /* 0x0000001f0a087819 */ /* 0x000fe200000006ff */
[----:B------:R-:W-:-:S05]  /*14040*/  IMAD.IADD R14, R248, 0x1, -R14 ;  /* 0x00000001f80e7824 */ /* 0x000fca00078e0a0e */
[----:B------:R-:W-:-:S13]  /*14050*/  ISETP.NE.AND P3, PT, R14, RZ, PT ;  /* 0x000000ff0e00720c */ /* 0x000fda0003f65270 */
.L_x_42:
        /* <DEDUP_REMOVED lines=8> */
[----:B--2---:R-:W-:-:S04]  /*140e0*/  LOP3.LUT R14, R14, 0x1f, RZ, 0xc0, !PT ;  /* 0x0000001f0e0e7812 */ /* 0x004fc800078ec0ff */
[----:B------:R-:W-:-:S13]  /*140f0*/  ISETP.NE.AND P2, PT, R14, RZ, PT ;  /* 0x000000ff0e00720c */ /* 0x000fda0003f45270 */
[----:B---3--:R-:W-:Y:S05]  /*14100*/  @!P2 BRA `(.L_x_43) ;  /* 0x000000000004a947 */ /* 0x008fea0003800000 */
[----:B------:R-:W-:Y:S01]  /*14110*/  BPT.TRAP 0x1 ;  /* 0x000000040000795c */ /* 0x000fe20000300000 */
.L_x_43:
[----:B-1----:R-:W2:Y:S01]  /*14120*/  LDL R8, [R1+0x80] ;  /* 0x0000800001087983 */ /* 0x002ea20000100800 */
[----:B------:R-:W-:Y:S01]  /*14130*/  MOV R14, 0x400 ;  /* 0x00000400000e7802 */ /* 0x000fe20000000f00 */
[----:B------:R-:W1:Y:S01]  /*14140*/  S2R R15, SR_CgaCtaId ;  /* 0x00000000000f7919 */ /* 0x000e620000008800 */
[----:B------:R-:W-:Y:S01]  /*14150*/  R2UR UR33, R7 ;  /* 0x00000000072172ca */ /* 0x000fe200000e0000 */
[----:B------:R-:W-:Y:S02]  /*14160*/  ULDC.64 UR4, c[0x0][0x198] ;  /* 0x0000660000047ab9 */ /* 0x000fe40000000a00 */
        /* <DEDUP_REMOVED lines=49> */
.L_x_41:
[----:B------:R-:W-:Y:S05]  /*14480*/  BSYNC B0 ;  /* 0x0000000000007941 */ /* 0x000fea0003800000 */
.L_x_40:
[----:B------:R-:W-:-:S07]  /*14490*/  VIADD R9, R9, 0xffffffff ;  /* 0xffffffff09097836 */ /* 0x000fce0000000000 */
.L_x_39:
[----:B------:R-:W-:Y:S01]  /*144a0*/  IADD3 R7, R0, 0x1, RZ ;  /* 0x0000000100077810 */ /* 0x000fe20007ffe0ff */
[----:B------:R1:W-:Y:S01]  /*144b0*/  STL [R1+0x18c], R171 ;  /* 0x00018cab01007387 */ /* 0x0003e20000100800 */
[----:B------:R-:W-:Y:S02]  /*144c0*/  MOV R8, 0x400 ;  /* 0x0000040000087802 */ /* 0x000fe40000000f00 */
[-C--:B-----5:R-:W-:Y:S01]  /*144d0*/  ISETP.GE.AND P2, PT, R3, R7.reuse, PT ;  /* 0x000000070300720c */ /* 0x0a0fe20003f46270 */
[----:B------:R2:W-:Y:S01]  /*144e0*/  STL [R1+0x188], R174 ;  /* 0x000188ae01007387 */ /* 0x0005e20000100800 */
[----:B------:R-:W-:Y:S01]  /*144f0*/  ISETP.GE.AND P3, PT, R2, R7, PT ;  /* 0x000000070200720c */ /* 0x000fe20003f66270 */
[----:B------:R-:W-:Y:S01]  /*14500*/  VIADD R7, R0, 0x8 ;  /* 0x0000000800077836 */ /* 0x000fe20000000000 */
[----:B------:R-:W-:Y:S01]  /*14510*/  FSEL R248, R25, -INF , P2 ;  /* 0xff80000019f87808 */ /* 0x000fe20001000000 */
[----:B------:R3:W-:Y:S01]  /*14520*/  STL [R1+0x184], R175 ;  /* 0x000184af01007387 */ /* 0x0007e20000100800 */
[----:B------:R-:W-:-:S02]  /*14530*/  FSEL R249, R27, -INF , P3 ;  /* 0xff8000001bf97808 */ /* 0x000fc40001800000 */
[CC--:B------:R-:W-:Y:S01]  /*14540*/  ISETP.GE.AND P4, PT, R3.reuse, R7.reuse, PT ;  /* 0x000000070300720c */ /* 0x0c0fe20003f86270 */
[----:B------:R-:W4:Y:S01]  /*14550*/  S2R R14, SR_CgaCtaId ;  /* 0x00000000000e7919 */ /* 0x000f220000008800 */
[----:B------:R-:W-:Y:S02]  /*14560*/  ISETP.GE.AND P5, PT, R2, R7, PT ;  /* 0x000000070200720c */ /* 0x000fe40003fa6270 */
[----:B------:R-:W-:Y:S01]  /*14570*/  IADD3 R7, R0, 0x9, RZ ;  /* 0x0000000900077810 */ /* 0x000fe20007ffe0ff */
[----:B------:R3:W-:Y:S01]  /*14580*/  STL [R1+0x180], R178 ;  /* 0x000180b201007387 */ /* 0x0007e20000100800 */
[----:B------:R-:W-:Y:S02]  /*14590*/  FSEL R25, R28, -INF , P4 ;  /* 0xff8000001c197808 */ /* 0x000fe40002000000 */
[-C--:B------:R-:W-:Y:S01]  /*145a0*/  ISETP.GE.AND P6, PT, R3, R7.reuse, PT ;  /* 0x000000070300720c */ /* 0x080fe20003fc6270 */
[----:B------:R4:W-:Y:S01]  /*145b0*/  STL [R1+0x17c], R179 ;  /* 0x00017cb301007387 */ /* 0x0009e20000100800 */
[----:B------:R-:W-:Y:S01]  /*145c0*/  ISETP.GE.AND P2, PT, R2, R7, PT ;  /* 0x000000070200720c */ /* 0x000fe20003f46270 */
[----:B------:R-:W-:Y:S01]  /*145d0*/  VIADD R7, R0, 0x10 ;  /* 0x0000001000077836 */ /* 0x000fe20000000000 */
[----:B------:R-:W-:Y:S01]  /*145e0*/  FSEL R27, R30, -INF , P5 ;  /* 0xff8000001e1b7808 */ /* 0x000fe20002800000 */
[----:B------:R4:W-:Y:S01]  /*145f0*/  STL [R1+0x178], R182 ;  /* 0x000178b601007387 */ /* 0x0009e20000100800 */
[----:B------:R-:W-:-:S02]  /*14600*/  FSEL R29, R29, -INF , P6 ;  /* 0xff8000001d1d7808 */ /* 0x000fc40003000000 */
[-C--:B------:R-:W-:Y:S01]  /*14610*/  ISETP.GE.AND P3, PT, R3, R7.reuse, PT ;  /* 0x000000070300720c */ /* 0x080fe20003f66270 */
[----:B------:R4:W-:Y:S01]  /*14620*/  STL [R1+0x174], R183 ;  /* 0x000174b701007387 */ /* 0x0009e20000100800 */
[----:B------:R-:W-:Y:S01]  /*14630*/  ISETP.GE.AND P4, PT, R2, R7, PT ;  /* 0x000000070200720c */ /* 0x000fe20003f86270 */
[----:B------:R-:W-:Y:S01]  /*14640*/  VIADD R7, R0, 0x11 ;  /* 0x0000001100077836 */ /* 0x000fe20000000000 */
[----:B------:R-:W-:Y:S01]  /*14650*/  FSEL R31, R31, -INF , P2 ;  /* 0xff8000001f1f7808 */ /* 0x000fe20001000000 */
[----:B------:R4:W-:Y:S01]  /*14660*/  STL [R1+0x170], R154 ;  /* 0x0001709a01007387 */ /* 0x0009e20000100800 */
[----:B------:R-:W-:Y:S02]  /*14670*/  FSEL R250, R32, -INF , P3 ;  /* 0xff80000020fa7808 */ /* 0x000fe40001800000 */
[-C--:B------:R-:W-:Y:S01]  /*14680*/  ISETP.GE.AND P5, PT, R3, R7.reuse, PT ;  /* 0x000000070300720c */ /* 0x080fe20003fa6270 */
[----:B------:R4:W-:Y:S01]  /*14690*/  STL [R1+0x16c], R155 ;  /* 0x00016c9b01007387 */ /* 0x0009e20000100800 */
[----:B------:R-:W-:-:S02]  /*146a0*/  ISETP.GE.AND P6, PT, R2, R7, PT ;  /* 0x000000070200720c */ /* 0x000fc40003fc6270 */
        /* <DEDUP_REMOVED lines=10> */
[CC--:B------:R-:W-:Y:S01]  /*14750*/  ISETP.GE.AND P4, PT, R3.reuse, R7.reuse, PT ;  /* 0x000000070300720c */ /* 0x0c0fe20003f86270 */
[----:B------:R4:W-:Y:S01]  /*14760*/  STL [R1+0x15c], R163 ;  /* 0x00015ca301007387 */ /* 0x0009e20000100800 */
        /* <DEDUP_REMOVED lines=13> */
[----:B------:R-:W-:Y:S02]  /*14840*/  ISETP.GE.AND P4, PT, R2, R7, PT ;  /* 0x000000070200720c */ /* 0x000fe40003f86270 */
[----:B------:R-:W-:Y:S01]  /*14850*/  IADD3 R7, R0, 0x28, RZ ;  /* 0x0000002800077810 */ /* 0x000fe20007ffe0ff */
[----:B------:R4:W-:Y:S01]  /*14860*/  STL [R1+0x148], R6 ;  /* 0x0001480601007387 */ /* 0x0009e20000100800 */
[----:B------:R-:W-:Y:S02]  /*14870*/  FSEL R23, R39, -INF , P5 ;  /* 0xff80000027177808 */ /* 0x000fe40002800000 */
[----:B-1----:R-:W-:Y:S02]  /*14880*/  FSEL R171, R40, -INF , P6 ;  /* 0xff80000028ab7808 */ /* 0x002fe40003000000 */
[----:B------:R-:W-:-:S02]  /*14890*/  ISETP.GE.AND P5, PT, R3, R7, PT ;  /* 0x000000070300720c */ /* 0x000fc40003fa6270 */
[----:B------:R-:W-:Y:S01]  /*148a0*/  ISETP.GE.AND P6, PT, R2, R7, PT ;  /* 0x000000070200720c */ /* 0x000fe20003fc6270 */
[----:B------:R-:W-:Y:S01]  /*148b0*/  VIADD R7, R0, 0x29 ;  /* 0x0000002900077836 */ /* 0x000fe20000000000 */
[----:B--2---:R-:W-:Y:S01]  /*148c0*/  FSEL R174, R42, -INF , P2 ;  /* 0xff8000002aae7808 */ /* 0x004fe20001000000 */
[----:B------:R1:W-:Y:S01]  /*148d0*/  STL [R1+0x40], R171 ;  /* 0x000040ab01007387 */ /* 0x0003e20000100800 */
[----:B------:R-:W-:Y:S02]  /*148e0*/  FSEL R252, R41, -INF , P3 ;  /* 0xff80000029fc7808 */ /* 0x000fe40001800000 */
[-C--:B------:R-:W-:Y:S01]  /*148f0*/  ISETP.GE.AND P2, PT, R3, R7.reuse, PT ;  /* 0x000000070300720c */ /* 0x080fe20003f46270 */
[----:B------:R2:W-:Y:S01]  /*14900*/  STL [R1+0xe0], R174 ;  /* 0x0000e0ae01007387 */ /* 0x0005e20000100800 */
[----:B------:R-:W-:Y:S02]  /*14910*/  ISETP.GE.AND P3, PT, R2, R7, PT ;  /* 0x000000070200720c */ /* 0x000fe40003f66270 */
[----:B------:R-:W-:-:S02]  /*14920*/  IADD3 R7, R0, 0x30, RZ ;  /* 0x0000003000077810 */ /* 0x000fc40007ffe0ff */
[----:B---3--:R-:W-:Y:S02]  /*14930*/  FSEL R175, R43, -INF , P4 ;  /* 0xff8000002baf7808 */ /* 0x008fe40002000000 */
[----:B------:R-:W-:Y:S02]  /*14940*/  FSEL R43, R44, -INF , P5 ;  /* 0xff8000002c2b7808 */ /* 0x000fe40002800000 */
[-C--:B------:R-:W-:Y:S01]  /*14950*/  ISETP.GE.AND P4, PT, R3, R7.reuse, PT ;  /* 0x000000070300720c */ /* 0x080fe20003f86270 */
[----:B------:R3:W-:Y:S01]  /*14960*/  STL [R1+0xdc], R175 ;  /* 0x0000dcaf01007387 */ /* 0x0007e20000100800 */
[----:B------:R-:W-:Y:S01]  /*14970*/  ISETP.GE.AND P5, PT, R2, R7, PT ;  /* 0x000000070200720c */ /* 0x000fe20003fa6270 */
[----:B------:R-:W-:Y:S01]  /*14980*/  VIADD R7, R0, 0x31 ;  /* 0x0000003100077836 */ /* 0x000fe20000000000 */
[----:B------:R-:W-:Y:S02]  /*14990*/  FSEL R178, R46, -INF , P6 ;  /* 0xff8000002eb27808 */ /* 0x000fe40003000000 */
[----:B------:R-:W-:-:S02]  /*149a0*/  FSEL R45, R45, -INF , P2 ;  /* 0xff8000002d2d7808 */ /* 0x000fc40001000000 */
[-C--:B------:R-:W-:Y:S01]  /*149b0*/  ISETP.GE.AND P6, PT, R3, R7.reuse, PT ;  /* 0x000000070300720c */ /* 0x080fe20003fc6270 */
[----:B------:R3:W-:Y:S01]  /*149c0*/  STL [R1+0xd4], R178 ;  /* 0x0000d4b201007387 */ /* 0x0007e20000100800 */
[----:B------:R-:W-:Y:S02]  /*149d0*/  ISETP.GE.AND P2, PT, R2, R7, PT ;  /* 0x000000070200720c */ /* 0x000fe40003f46270 */
[----:B------:R-:W-:Y:S02]  /*149e0*/  IADD3 R7, R0, 0x38, RZ ;  /* 0x0000003800077810 */ /* 0x000fe40007ffe0ff */
[----:B----4-:R-:W-:Y:S02]  /*149f0*/  FSEL R179, R47, -INF , P3 ;  /* 0xff8000002fb37808 */ /* 0x010fe40001800000 */
[----:B------:R-:W-:Y:S02]  /*14a00*/  FSEL R48, R48, -INF , P4 ;  /* 0xff80000030307808 */ /* 0x000fe40002000000 */
[-C--:B------:R-:W-:Y:S01]  /*14a10*/  ISETP.GE.AND P3, PT, R3, R7.reuse, PT ;  /* 0x000000070300720c */ /* 0x080fe20003f66270 */
[----:B------:R4:W-:Y:S01]  /*14a20*/  STL [R1+0xd0], R179 ;  /* 0x0000d0b301007387 */ /* 0x0009e20000100800 */
[----:B------:R-:W-:Y:S01]  /*14a30*/  ISETP.GE.AND P4, PT, R2, R7, PT ;  /* 0x000000070200720c */ /* 0x000fe20003f86270 */
[----:B------:R-:W-:Y:S01]  /*14a40*/  VIADD R7, R0, 0x39 ;  /* 0x0000003900077836 */ /* 0x000fe20000000000 */
[----:B------:R-:W-:-:S02]  /*14a50*/  FSEL R182, R50, -INF , P5 ;  /* 0xff80000032b67808 */ /* 0x000fc40002800000 */
[----:B------:R-:W-:Y:S02]  /*14a60*/  FSEL R41, R49, -INF , P6 ;  /* 0xff80000031297808 */ /* 0x000fe40003000000 */
[-C--:B------:R-:W-:Y:S01]  /*14a70*/  ISETP.GE.AND P5, PT, R3, R7.reuse, PT ;  /* 0x000000070300720c */ /* 0x080fe20003fa6270 */
[----:B------:R4:W-:Y:S01]  /*14a80*/  STL [R1+0xcc], R182 ;  /* 0x0000ccb601007387 */ /* 0x0009e20000100800 */
[----:B------:R-:W-:Y:S02]  /*14a90*/  ISETP.GE.AND P6, PT, R2, R7, PT ;  /* 0x000000070200720c */ /* 0x000fe40003fc6270 */
[----:B------:R-:W-:Y:S02]  /*14aa0*/  IADD3 R7, R0, 0x40, RZ ;  /* 0x0000004000077810 */ /* 0x000fe40007ffe0ff */
[----:B------:R-:W-:Y:S02]  /*14ab0*/  FSEL R183, R51, -INF , P2 ;  /* 0xff80000033b77808 */ /* 0x000fe40001000000 */
[----:B------:R-:W-:-:S02]  /*14ac0*/  FSEL R52, R52, -INF , P3 ;  /* 0xff80000034347808 */ /* 0x000fc40001800000 */
[-C--:B------:R-:W-:Y:S01]  /*14ad0*/  ISETP.GE.AND P2, PT, R3, R7.reuse, PT ;  /* 0x000000070300720c */ /* 0x080fe20003f46270 */
[----:B------:R4:W-:Y:S01]  /*14ae0*/  STL [R1+0xc8], R183 ;  /* 0x0000c8b701007387 */ /* 0x0009e20000100800 */
[----:B------:R-:W-:Y:S01]  /*14af0*/  ISETP.GE.AND P3, PT, R2, R7, PT ;  /* 0x000000070200720c */ /* 0x000fe20003f66270 */
[----:B------:R-:W-:Y:S01]  /*14b00*/  VIADD R7, R0, 0x41 ;  /* 0x0000004100077836 */ /* 0x000fe20000000000 */
[----:B------:R-:W-:Y:S02]  /*14b10*/  FSEL R154, R54, -INF , P4 ;  /* 0xff800000369a7808 */ /* 0x000fe40002000000 */
[----:B------:R-:W-:Y:S02]  /*14b20*/  FSEL R53, R53, -INF , P5 ;  /* 0xff80000035357808 */ /* 0x000fe40002800000 */
[-C--:B------:R-:W-:Y:S01]  /*14b30*/  ISETP.GE.AND P4, PT, R3, R7.reuse, PT ;  /* 0x000000070300720c */ /* 0x080fe20003f86270 */
[----:B------:R4:W-:Y:S01]  /*14b40*/  STL [R1+0xc4], R154 ;  /* 0x0000c49a01007387 */ /* 0x0009e20000100800 */
[----:B------:R-:W-:-:S02]  /*14b50*/  ISETP.GE.AND P5, PT, R2, R7, PT ;  /* 0x000000070200720c */ /* 0x000fc40003fa6270 */
[----:B------:R-:W-:Y:S02]  /*14b60*/  IADD3 R7, R0, 0x48, RZ ;  /* 0x0000004800077810 */ /* 0x000fe40007ffe0ff */
[----:B------:R-:W-:Y:S02]  /*14b70*/  LEA R8, R14, R8, 0x18 ;  /* 0x000000080e087211 */ /* 0x000fe400078ec0ff */
[----:B------:R-:W-:Y:S02]  /*14b80*/  FSEL R155, R55, -INF , P6 ;  /* 0xff800000379b7808 */ /* 0x000fe40003000000 */
        /* <DEDUP_REMOVED lines=62> */
[----:B------:R-:W-:Y:S01]  /*14f70*/  STL [R1+0x98], R72 ;  /* 0x0000984801007387 */ /* 0x000fe20000100800 */
[----:B------:R-:W-:Y:S01]  /*14f80*/  ISETP.GE.AND P2, PT, R2, R7, PT ;  /* 0x000000070200720c */ /* 0x000fe20003f46270 */
[----:B------:R-:W-:Y:S01]  /*14f90*/  VIADD R7, R0, 0x71 ;  /* 0x0000007100077836 */ /* 0x000fe20000000000 */
[----:B------:R-:W-:Y:S02]  /*14fa0*/  FSEL R71, R78, -INF , P3 ;  /* 0xff8000004e477808 */ /* 0x000fe40001800000 */
[----:B------:R-:W-:Y:S02]  /*14fb0*/  FSEL R77, R77, -INF , P4 ;  /* 0xff8000004d4d7808 */ /* 0x000fe40002000000 */
[-C--:B------:R-:W-:Y:S01]  /*14fc0*/  ISETP.GE.AND P3, PT, R3, R7.reuse, PT ;  /* 0x000000070300720c */ /* 0x080fe20003f66270 */
[----:B------:R-:W-:Y:S01]  /*14fd0*/  STL [R1+0x94], R71 ;  /* 0x0000944701007387 */ /* 0x000fe20000100800 */
[----:B------:R-:W-:-:S02]  /*14fe0*/  ISETP.GE.AND P4, PT, R2, R7, PT ;  /* 0x000000070200720c */ /* 0x000fc40003f86270 */
[----:B------:R-:W-:Y:S02]  /*14ff0*/  IADD3 R7, R0, 0x78, RZ ;  /* 0x0000007800077810 */ /* 0x000fe40007ffe0ff */
[----:B------:R-:W-:Y:S02]  /*15000*/  FSEL R70, R79, -INF , P5 ;  /* 0xff8000004f467808 */ /* 0x000fe40002800000 */
[----:B------:R-:W-:Y:S02]  /*15010*/  FSEL R79, R80, -INF , P6 ;  /* 0xff800000504f7808 */ /* 0x000fe40003000000 */
[-C--:B------:R-:W-:Y:S01]  /*15020*/  ISETP.GE.AND P5, PT, R3, R7.reuse, PT ;  /* 0x000000070300720c */ /* 0x080fe20003fa6270 */
[----:B------:R-:W-:Y:S01]  /*15030*/  STL [R1+0x90], R70 ;  /* 0x0000904601007387 */ /* 0x000fe20000100800 */
[----:B------:R-:W-:Y:S01]  /*15040*/  ISETP.GE.AND P6, PT, R2, R7, PT ;  /* 0x000000070200720c */ /* 0x000fe20003fc6270 */
[----:B------:R-:W-:Y:S01]  /*15050*/  VIADD R7, R0, 0x79 ;  /* 0x0000007900077836 */ /* 0x000fe20000000000 */
[----:B------:R-:W-:-:S02]  /*15060*/  FSEL R74, R82, -INF , P2 ;  /* 0xff800000524a7808 */ /* 0x000fc40001000000 */
[----:B------:R-:W-:Y:S02]  /*15070*/  FSEL R78, R81, -INF , P3 ;  /* 0xff800000514e7808 */ /* 0x000fe40001800000 */
[-C--:B------:R-:W-:Y:S02]  /*15080*/  ISETP.GE.AND P2, PT, R3, R7.reuse, PT ;  /* 0x000000070300720c */ /* 0x080fe40003f46270 */
        /* <DEDUP_REMOVED lines=10> */
[-C--:B------:R-:W-:Y:S02]  /*15130*/  ISETP.GE.AND P6, PT, R3, R7.reuse, PT ;  /* 0x000000070300720c */ /* 0x080fe40003fc6270 */
        /* <DEDUP_REMOVED lines=16> */
[-C--:B------:R-:W-:Y:S02]  /*15240*/  ISETP.GE.AND P2, PT, R3, R7.reuse, PT ;  /* 0x000000070300720c */ /* 0x080fe40003f46270 */
        /* <DEDUP_REMOVED lines=33> */
[-C--:B------:R-:W-:Y:S02]  /*15460*/  ISETP.GE.AND P4, PT, R3, R7.reuse, PT ;  /* 0x000000070300720c */ /* 0x080fe40003f86270 */
[----:B------:R-:W-:Y:S01]  /*15470*/  ISETP.GE.AND P5, PT, R2, R7, PT ;  /* 0x000000070200720c */ /* 0x000fe20003fa6270 */
[----:B------:R-:W-:Y:S01]  /*15480*/  VIADD R7, R0, 0xa9 ;  /* 0x000000a900077836 */ /* 0x000fe20000000000 */
[----:B------:R-:W-:-:S02]  /*15490*/  FSEL R106, R106, -INF , P6 ;  /* 0xff8000006a6a7808 */ /* 0x000fc40003000000 */
[----:B------:R-:W-:Y:S02]  /*154a0*/  FSEL R47, R105, -INF , P2 ;  /* 0xff800000692f7808 */ /* 0x000fe40001000000 */
[-C--:B------:R-:W-:Y:S01]  /*154b0*/  ISETP.GE.AND P6, PT, R3, R7.reuse, PT ;  /* 0x000000070300720c */ /* 0x080fe20003fc6270 */
[----:B------:R-:W-:Y:S01]  /*154c0*/  STL [R1+0x6c], R106 ;  /* 0x00006c6a01007387 */ /* 0x000fe20000100800 */
        /* <DEDUP_REMOVED lines=98> */
[----:B------:R-:W-:Y:S02]  /*15af0*/  ISETP.GE.AND P4, PT, R3, R0, PT ;  /* 0x000000000300720c */ /* 0x000fe40003f86270 */
[----:B------:R-:W-:Y:S02]  /*15b00*/  FSEL R142, R142, -INF , P2 ;  /* 0xff8000008e8e7808 */ /* 0x000fe40001000000 */
[----:B------:R-:W-:-:S02]  /*15b10*/  FSEL R141, R141, -INF , P3 ;  /* 0xff8000008d8d7808 */ /* 0x000fc40001800000 */
[CC--:B------:R-:W-:Y:S02]  /*15b20*/  ISETP.GE.AND P2, PT, R3.reuse, R7.reuse, PT ;  /* 0x000000070300720c */ /* 0x0c0fe40003f46270 */
[----:B------:R-:W-:Y:S02]  /*15b30*/  ISETP.GE.AND P3, PT, R2, R7, PT ;  /* 0x000000070200720c */ /* 0x000fe40003f66270 */
[----:B------:R-:W-:Y:S02]  /*15b40*/  IADD3 R7, R0, 0xf8, RZ ;  /* 0x000000f800077810 */ /* 0x000fe40007ffe0ff */
[----:B------:R-:W-:Y:S02]  /*15b50*/  FSEL R24, R24, -INF , P4 ;  /* 0xff80000018187808 */ /* 0x000fe40002000000 */
[----:B------:R-:W-:Y:S02]  /*15b60*/  FSEL R22, R144, -INF , P5 ;  /* 0xff80000090167808 */ /* 0x000fe40002800000 */
[----:B------:R-:W-:-:S02]  /*15b70*/  ISETP.GE.AND P5, PT, R3, R7, PT ;  /* 0x000000070300720c */ /* 0x000fc40003fa6270 */
[----:B------:R-:W-:Y:S02]  /*15b80*/  ISETP.GE.AND P4, PT, R2, R7, PT ;  /* 0x000000070200720c */ /* 0x000fe40003f86270 */
[----:B------:R-:W-:Y:S02]  /*15b90*/  FMNMX R7, R24, R11, !PT ;  /* 0x0000000b18077209 */ /* 0x000fe40007800000 */
[----:B------:R-:W-:Y:S02]  /*15ba0*/  MOV R28, R8 ;  /* 0x00000008001c7202 */ /* 0x000fe40000000f00 */
[----:B------:R-:W-:Y:S02]  /*15bb0*/  FMNMX R7, R248, R7, !PT ;  /* 0x00000007f8077209 */ /* 0x000fe40007800000 */
[----:B------:R-:W-:Y:S02]  /*15bc0*/  FSEL R145, R145, -INF , P2 ;  /* 0xff80000091917808 */ /* 0x000fe40001000000 */
[----:B------:R-:W-:-:S02]  /*15bd0*/  FMNMX R7, R25, R7, !PT ;  /* 0x0000000719077209 */ /* 0x000fc40007800000 */
[----:B------:R-:W-:Y:S02]  /*15be0*/  ISETP.GE.AND P2, PT, R2, R0, PT ;  /* 0x000000000200720c */ /* 0x000fe40003f46270 */
[----:B------:R-:W-:Y:S01]  /*15bf0*/  FMNMX R8, R29, R7, !PT ;  /* 0x000000071d087209 */ /* 0x000fe20007800000 */
[----:B------:R-:W-:Y:S01]  /*15c00*/  VIADD R7, R0, 0xf9 ;  /* 0x000000f900077836 */ /* 0x000fe20000000000 */
[----:B------:R-:W-:Y:S02]  /*15c10*/  FSEL R26, R26, -INF , P2 ;  /* 0xff8000001a1a7808 */ /* 0x000fe40001000000 */
[----:B------:R-:W-:Y:S02]  /*15c20*/  FMNMX R8, R250, R8, !PT ;  /* 0x00000008fa087209 */ /* 0x000fe40007800000 */
[----:B------:R-:W-:Y:S02]  /*15c30*/  FSEL R148, R148, -INF , P5 ;  /* 0xff80000094947808 */ /* 0x000fe40002800000 */
[----:B------:R-:W-:-:S02]  /*15c40*/  ISETP.GE.AND P5, PT, R3, R7, PT ;  /* 0x000000070300720c */ /* 0x000fc40003fa6270 */
[----:B------:R-:W-:Y:S02]  /*15c50*/  ISETP.GE.AND P2, PT, R2, R7, PT ;  /* 0x000000070200720c */ /* 0x000fe40003f46270 */
[----:B------:R-:W-:Y:S02]  /*15c60*/  FMNMX R7, R30, R8, !PT ;  /* 0x000000081e077209 */ /* 0x000fe40007800000 */
[----:B------:R-:W-:Y:S02]  /*15c70*/  FMNMX R8, R26, R5, !PT ;  /* 0x000000051a087209 */ /* 0x000fe40007800000 */
[----:B------:R-:W-:Y:S02]  /*15c80*/  FMNMX R7, R36, R7, !PT ;  /* 0x0000000724077209 */ /* 0x000fe40007800000 */
[----:B------:R-:W-:Y:S02]  /*15c90*/  FMNMX R8, R249, R8, !PT ;  /* 0x00000008f9087209 */ /* 0x000fe40007800000 */
[----:B------:R-:W-:-:S02]  /*15ca0*/  FMNMX R7, R37, R7, !PT ;  /* 0x0000000725077209 */ /* 0x000fc40007800000 */
[----:B------:R-:W-:Y:S02]  /*15cb0*/  FMNMX R8, R27, R8, !PT ;  /* 0x000000081b087209 */ /* 0x000fe40007800000 */
[----:B------:R-:W-:Y:S02]  /*15cc0*/  FMNMX R7, R171, R7, !PT ;  /* 0x00000007ab077209 */ /* 0x000fe40007800000 */
[----:B------:R-:W-:Y:S01]  /*15cd0*/  FMNMX R8, R31, R8, !PT ;  /* 0x000000081f087209 */ /* 0x000fe20007800000 */
[----:B-1----:R-:W4:Y:S01]  /*15ce0*/  LDL.LU R171, [R1+0x18c] ;  /* 0x00018c0001ab7983 */ /* 0x002f220000300800 */
        /* <DEDUP_REMOVED lines=10> */
[----:B------:R-:W-:Y:S01]  /*15d90*/  FMNMX R7, R52, R7, !PT ;  /* 0x0000000734077209 */ /* 0x000fe20007800000 */
[----:B--2---:R-:W2:Y:S01]  /*15da0*/  LDL.LU R174, [R1+0x188] ;  /* 0x0001880001ae7983 */ /* 0x004ea20000300800 */
[----:B------:R-:W-:Y:S02]  /*15db0*/  FMNMX R8, R175, R8, !PT ;  /* 0x00000008af087209 */ /* 0x000fe40007800000 */
[----:B------:R-:W-:Y:S01]  /*15dc0*/  FMNMX R7, R53, R7, !PT ;  /* 0x0000000735077209 */ /* 0x000fe20007800000 */
[----:B---3--:R-:W3:Y:S01]  /*15dd0*/  LDL.LU R175, [R1+0x184] ;  /* 0x0001840001af7983 */ /* 0x008ee20000300800 */
[----:B------:R-:W-:Y:S02]  /*15de0*/  FMNMX R8, R178, R8, !PT ;  /* 0x00000008b2087209 */ /* 0x000fe40007800000 */
[----:B------:R-:W-:Y:S01]  /*15df0*/  FMNMX R7, R14, R7, !PT ;  /* 0x000000070e077209 */ /* 0x000fe20007800000 */
[----:B------:R-:W3:Y:S01]  /*15e00*/  LDL.LU R178, [R1+0x180] ;  /* 0x0001800001b27983 */ /* 0x000ee20000300800 */
[----:B------:R-:W-:-:S02]  /*15e10*/  FMNMX R8, R179, R8, !PT ;  /* 0x00000008b3087209 */ /* 0x000fc40007800000 */
[----:B------:R-:W-:Y:S01]  /*15e20*/  FMNMX R7, R15, R7, !PT ;  /* 0x000000070f077209 */ /* 0x000fe20007800000 */
[----:B----4-:R-:W4:Y:S01]  /*15e30*/  LDL.LU R179, [R1+0x17c] ;  /* 0x00017c0001b37983 */ /* 0x010f220000300800 */
        /* <DEDUP_REMOVED lines=12> */
[----:B------:R-:W-:-:S03]  /*15f00*/  FMNMX R8, R158, R8, !PT ;  /* 0x000000089e087209 */ /* 0x000fc60007800000 */
[----:B------:R-:W4:Y:S01]  /*15f10*/  LDL.LU R158, [R1+0x168] ;  /* 0x00016800019e7983 */ /* 0x000f220000300800 */
[----:B------:R-:W-:Y:S02]  /*15f20*/  FMNMX R8, R159, R8, !PT ;  /* 0x000000089f087209 */ /* 0x000fe40007800000 */
        /* <DEDUP_REMOVED lines=16> */
[----:B------:R1:W5:Y:S01]  /*16030*/  LDL.LU R10, [R1+0x150] ;  /* 0x00015000010a7983 */ /* 0x0003620000300800 */
[----:B------:R-:W-:-:S02]  /*16040*/  FMNMX R8, R9, R8, !PT ;  /* 0x0000000809087209 */ /* 0x000fc40007800000 */
[----:B------:R-:W-:Y:S01]  /*16050*/  FMNMX R7, R79, R7, !PT ;  /* 0x000000074f077209 */ /* 0x000fe20007800000 */
[----:B------:R1:W5:Y:S01]  /*16060*/  LDL.LU R9, [R1+0x14c] ;  /* 0x00014c0001097983 */ /* 0x0003620000300800 */
[----:B------:R-:W-:Y:S02]  /*16070*/  FMNMX R8, R6, R8, !PT ;  /* 0x0000000806087209 */ /* 0x000fe40007800000 */
[----:B------:R-:W-:Y:S01]  /*16080*/  FMNMX R7, R78, R7, !PT ;  /* 0x000000074e077209 */ /* 0x000fe20007800000 */
[----:B------:R1:W5:Y:S01]  /*16090*/  LDL.LU R6, [R1+0x148] ;  /* 0x0001480001067983 */ /* 0x0003620000300800 */
[----:B------:R-:W-:Y:S02]  /*160a0*/  FMNMX R8, R72, R8, !PT ;  /* 0x0000000848087209 */ /* 0x000fe40007800000 */
[----:B------:R-:W-:Y:S01]  /*160b0*/  FMNMX R7, R18, R7, !PT ;  /* 0x0000000712077209 */ /* 0x000fe20007800000 */
[----:B------:R-:W2:Y:S01]  /*160c0*/  LDL.LU R91, [R1] ;  /* 0x00000000015b7983 */ /* 0x000ea20000300800 */
        /* <DEDUP_REMOVED lines=13> */
[----:B------:R-:W3:Y:S01]  /*161a0*/  LDL.LU R90, [R1+0x4] ;  /* 0x00000400015a7983 */ /* 0x000ee20000300800 */
        /* <DEDUP_REMOVED lines=11> */
[----:B------:R-:W-:Y:S01]  /*16260*/  VIADD R4, R4, 0x1 ;  /* 0x0000000104047836 */ /* 0x000fe20000000000 */
[----:B------:R-:W-:Y:S01]  /*16270*/  FMNMX R7, R47, R7, !PT ;  /* 0x000000072f077209 */ /* 0x000fe20007800000 */
[----:B------:R-:W-:Y:S05]  /*16280*/  WARPSYNC.ALL ;  /* 0x0000000000007948 */ /* 0x000fea0003800000 */
[----:B------:R-:W-:Y:S01]  /*16290*/  FMNMX R7, R50, R7, !PT ;  /* 0x0000000732077209 */ /* 0x000fe20007800000 */
[----:B------:R-:W-:Y:S01]  /*162a0*/  ULDC UR4, c[0x0][0x604] ;  /* 0x0001810000047ab9 */ /* 0x000fe20000000800 */
        /* <DEDUP_REMOVED lines=48> */
[----:B------:R-:W-:Y:S02]  /*165b0*/  FSEL R149, R149, -INF , P5 ;  /* 0xff80000095957808 */ /* 0x000fe40002800000 */
[----:B------:R-:W-:Y:S02]  /*165c0*/  ISETP.NE.AND P5, PT, R4, 0x4, PT ;  /* 0x000000040400780c */ /* 0x000fe40003fa5270 */
[----:B------:R-:W-:Y:S02]  /*165d0*/  FMNMX R8, R138, R8, !PT ;  /* 0x000000088a087209 */ /* 0x000fe40007800000 */
[----:B------:R-:W-:Y:S02]  /*165e0*/  FMNMX R7, R148, R7, !PT ;  /* 0x0000000794077209 */ /* 0x000fe40007800000 */
[----:B------:R-:W-:Y:S02]  /*165f0*/  MOV R70, R28 ;  /* 0x0000001c00467202 */ /* 0x000fe40000000f00 */
[----:B------:R-:W-:-:S02]  /*16600*/  SEL R28, RZ, 0x1, P5 ;  /* 0x00000001ff1c7807 */ /* 0x000fc40002800000 */
[----:B------:R-:W-:Y:S02]  /*16610*/  FMNMX R8, R139, R8, !PT ;  /* 0x000000088b087209 */ /* 0x000fe40007800000 */
[----:B------:R-:W-:Y:S02]  /*16620*/  FMNMX R7, R149, R7, !PT ;  /* 0x0000000795077209 */ /* 0x000fe40007800000 */
[----:B------:R-:W-:Y:S02]  /*16630*/  LOP3.LUT R144, R13, R28, RZ, 0x3c, !PT ;  /* 0x0000001c0d907212 */ /* 0x000fe400078e3cff */
[----:B------:R-:W-:Y:S02]  /*16640*/  FMNMX R13, R142, R8, !PT ;  /* 0x000000088e0d7209 */ /* 0x000fe40007800000 */
[----:B------:R-:W1:Y:S01]  /*16650*/  SHFL.BFLY PT, R8, R7, 0x1, 0x1f ;  /* 0x0c201f0007087f89 */ /* 0x000e6200000e0000 */
[----:B------:R-:W-:Y:S02]  /*16660*/  FSEL R146, R146, -INF , P6 ;  /* 0xff80000092927808 */ /* 0x000fe40003000000 */
[----:B------:R-:W-:-:S02]  /*16670*/  FMNMX R13, R143, R13, !PT ;  /* 0x0000000d8f0d7209 */ /* 0x000fc40007800000 */
[----:B------:R-:W-:Y:S02]  /*16680*/  FSEL R147, R147, -INF , P3 ;  /* 0xff80000093937808 */ /* 0x000fe40001800000 */
[----:B------:R-:W-:Y:S02]  /*16690*/  FMNMX R13, R146, R13, !PT ;  /* 0x0000000d920d7209 */ /* 0x000fe40007800000 */
[----:B------:R-:W-:Y:S02]  /*166a0*/  FSEL R150, R150, -INF , P4 ;  /* 0xff80000096967808 */ /* 0x000fe40002000000 */
[----:B------:R-:W-:Y:S02]  /*166b0*/  FMNMX R13, R147, R13, !PT ;  /* 0x0000000d930d7209 */ /* 0x000fe40007800000 */
[----:B------:R-:W-:Y:S02]  /*166c0*/  FSEL R151, R151, -INF , P2 ;  /* 0xff80000097977808 */ /* 0x000fe40001000000 */
[----:B------:R-:W-:-:S04]  /*166d0*/  FMNMX R13, R150, R13, !PT ;  /* 0x0000000d960d7209 */ /* 0x000fc80007800000 */
[----:B------:R-:W-:Y:S02]  /*166e0*/  FMNMX R13, R151, R13, !PT ;  /* 0x0000000d970d7209 */ /* 0x000fe40007800000 */
[----:B-1----:R-:W-:-:S03]  /*166f0*/  FMNMX R8, R7, R8, !PT ;  /* 0x0000000807087209 */ /* 0x002fc60007800000 */
[----:B------:R-:W1:Y:S02]  /*16700*/  SHFL.BFLY PT, R7, R13, 0x1, 0x1f ;  /* 0x0c201f000d077f89 */ /* 0x000e6400000e0000 */
[----:B-1----:R-:W-:Y:S02]  /*16710*/  FMNMX R7, R13, R7, !PT ;  /* 0x000000070d077209 */ /* 0x002fe40007800000 */
[----:B------:R-:W1:Y:S02]  /*16720*/  SHFL.BFLY PT, R13, R8, 0x2, 0x1f ;  /* 0x0c401f00080d7f89 */ /* 0x000e6400000e0000 */
[----:B-1----:R-:W-:-:S04]  /*16730*/  FMNMX R8, R8, R13, !PT ;  /* 0x0000000d08087209 */ /* 0x002fc80007800000 */
[----:B------:R-:W-:-:S04]  /*16740*/  FSETP.NEU.AND P2, PT, R8, -INF , PT ;  /* 0xff8000000800780b */ /* 0x000fc80003f4d000 */
[----:B------:R-:W-:-:S05]  /*16750*/  FSEL R57, R8, RZ, P2 ;  /* 0x000000ff08397208 */ /* 0x000fca0001000000 */
[----:B------:R-:W-:-:S04]  /*16760*/  FADD R11, -R57, R11 ;  /* 0x0000000b390b7221 */ /* 0x000fc80000000100 */
[----:B------:R-:W-:-:S05]  /*16770*/  FMUL R11, R11, UR4 ;  /* 0x000000040b0b7c20 */ /* 0x000fca0008400000 */
[----:B------:R-:W-:-:S13]  /*16780*/  FSETP.GEU.AND P2, PT, R11, -126, PT ;  /* 0xc2fc00000b00780b */ /* 0x000fda0003f4e000 */
[----:B------:R-:W-:-:S06]  /*16790*/  @!P2 FMUL R11, R11, 0.5 ;  /* 0x3f0000000b0ba820 */ /* 0x000fcc0000400000 */
[----:B------:R-:W1:Y:S01]  /*167a0*/  MUFU.EX2 R11, R11 ;  /* 0x0000000b000b7308 */ /* 0x000e620000000800 */
[----:B------:R-:W-:Y:S01]  /*167b0*/  SEL R133, R4, RZ, P5 ;  /* 0x000000ff04857207 */ /* 0x000fe20002800000 */
[----:B-1----:R-:W-:-:S04]  /*167c0*/  @!P2 FMUL R11, R11, R11 ;  /* 0x0000000b0b0ba220 */ /* 0x002fc80000400000 */
[----:B--2---:R-:W-:-:S05]  /*167d0*/  FMUL R91, R91, R11 ;  /* 0x0000000b5b5b7220 */ /* 0x004fca0000400000 */
[----:B------:R-:W-:Y:S01]  /*167e0*/  STL [R1], R91 ;  /* 0x0000005b01007387 */ /* 0x000fe20000100800 */
[-C--:B---3--:R-:W-:Y:S01]  /*167f0*/  FMUL R90, R90, R11.reuse ;  /* 0x0000000b5a5a7220 */ /* 0x088fe20000400000 */
[----:B----4-:R-:W-:-:S04]  /*16800*/  FMUL R89, R89, R11 ;  /* 0x0000000b59597220 */ /* 0x010fc80000400000 */
[----:B------:R-:W-:Y:S01]  /*16810*/  STL [R1+0x4], R90 ;  /* 0x0000045a01007387 */ /* 0x000fe20000100800 */
[----:B------:R-:W-:-:S03]  /*16820*/  FMUL R88, R88, R11 ;  /* 0x0000000b58587220 */ /* 0x000fc60000400000 */
[----:B------:R-:W-:Y:S01]  /*16830*/  STL [R1+0x10], R89 ;  /* 0x0000105901007387 */ /* 0x000fe20000100800 */
[----:B------:R-:W-:-:S03]  /*16840*/  FMUL R87, R87, R11 ;  /* 0x0000000b57577220 */ /* 0x000fc60000400000 */
[----:B------:R-:W-:Y:S04]  /*16850*/  STL [R1+0x14], R88 ;  /* 0x0000145801007387 */ /* 0x000fe80000100800 */
[----:B------:R-:W-:Y:S04]  /*16860*/  STL [R1+0x20], R87 ;  /* 0x0000205701007387 */ /* 0x000fe80000100800 */
[----:B------:R-:W2:Y:S04]  /*16870*/  LDL.LU R4, [R1+0x8] ;  /* 0x0000080001047983 */ /* 0x000ea80000300800 */
[----:B------:R-:W1:Y:S02]  /*16880*/  SHFL.BFLY PT, R13, R7, 0x2, 0x1f ;  /* 0x0c401f00070d7f89 */ /* 0x000e6400000e0000 */
[----:B-1----:R-:W-:-:S04]  /*16890*/  FMNMX R7, R7, R13, !PT ;  /* 0x0000000d07077209 */ /* 0x002fc80007800000 */
[----:B------:R-:W-:-:S04]  /*168a0*/  FSETP.NEU.AND P3, PT, R7, -INF , PT ;  /* 0xff8000000700780b */ /* 0x000fc80003f6d000 */
[----:B------:R-:W-:-:S05]  /*168b0*/  FSEL R13, R7, RZ, P3 ;  /* 0x000000ff070d7208 */ /* 0x000fca0001800000 */
[----:B------:R-:W-:-:S04]  /*168c0*/  FADD R5, -R13, R5 ;  /* 0x000000050d057221 */ /* 0x000fc80000000100 */
[----:B------:R-:W-:-:S05]  /*168d0*/  FMUL R5, R5, UR4 ;  /* 0x0000000405057c20 */ /* 0x000fca0008400000 */
[----:B------:R-:W-:-:S13]  /*168e0*/  FSETP.GEU.AND P3, PT, R5, -126, PT ;  /* 0xc2fc00000500780b */ /* 0x000fda0003f6e000 */
[----:B------:R-:W-:-:S04]  /*168f0*/  @!P3 FMUL R5, R5, 0.5 ;  /* 0x3f0000000505b820 */ /* 0x000fc80000400000 */
[----:B------:R-:W1:Y:S01]  /*16900*/  MUFU.EX2 R56, R5 ;  /* 0x0000000500387308 */ /* 0x000e620000000800 */
[-C--:B------:R-:W-:Y:S01]  /*16910*/  FMUL R86, R86, R11.reuse ;  /* 0x0000000b56567220 */ /* 0x080fe20000400000 */
[-C--:B------:R-:W-:Y:S01]  /*16920*/  FMUL R85, R85, R11.reuse ;  /* 0x0000000b55557220 */ /* 0x080fe20000400000 */
[----:B------:R-:W-:-:S03]  /*16930*/  FMUL R84, R84, R11 ;  /* 0x0000000b54547220 */ /* 0x000fc60000400000 */
[----:B------:R-:W-:Y:S04]  /*16940*/  STL [R1+0x24], R86 ;  /* 0x0000245601007387 */ /* 0x000fe80000100800 */
[----:B------:R-:W-:Y:S01]  /*16950*/  STL [R1+0x30], R85 ;  /* 0x0000305501007387 */ /* 0x000fe20000100800 */
[----:B-1----:R-:W-:-:S03]  /*16960*/  @!P3 FMUL R56, R56, R56 ;  /* 0x000000383838b220 */ /* 0x002fc60000400000 */
[----:B------:R-:W-:Y:S01]  /*16970*/  STL [R1+0x34], R84 ;  /* 0x0000345401007387 */ /* 0x000fe20000100800 */
[-C--:B------:R-:W-:Y:S01]  /*16980*/  FMUL R83, R83, R56.reuse ;  /* 0x0000003853537220 */ /* 0x080fe20000400000 */
[-C--:B------:R-:W-:Y:S01]  /*16990*/  FMUL R82, R82, R56.reuse ;  /* 0x0000003852527220 */ /* 0x080fe20000400000 */
[-C--:B------:R-:W-:Y:S01]  /*169a0*/  FMUL R81, R81, R56.reuse ;  /* 0x0000003851517220 */ /* 0x080fe20000400000 */
[-C--:B------:R-:W-:Y:S01]  /*169b0*/  FMUL R80, R80, R56.reuse ;  /* 0x0000003850507220 */ /* 0x080fe20000400000 */
[-C--:B------:R-:W-:Y:S01]  /*169c0*/  FMUL R73, R73, R56.reuse ;  /* 0x0000003849497220 */ /* 0x080fe20000400000 */
[-C--:B------:R-:W-:Y:S01]  /*169d0*/  FMUL R72, R72, R56.reuse ;  /* 0x0000003848487220 */ /* 0x080fe20000400000 */
[----:B------:R-:W-:Y:S01]  /*169e0*/  FMUL R71, R71, R56 ;  /* 0x0000003847477220 */ /* 0x000fe20000400000 */
[C---:B------:R-:W-:Y:S02]  /*169f0*/  LEA R5, R12.reuse, UR39, 0x3 ;  /* 0x000000270c057c11 */ /* 0x040fe4000f8e18ff */
[----:B------:R-:W-:-:S02]  /*16a00*/  IADD3 R134, R12, 0x1, RZ ;  /* 0x000000010c867810 */ /* 0x000fc40007ffe0ff */
[----:B------:R-:W-:Y:S01]  /*16a10*/  PRMT R5, RZ, 0x654, R5 ;  /* 0x00000654ff057816 */ /* 0x000fe20000000005 */
[----:B------:R-:W-:Y:S01]  /*16a20*/  BSSY B0, `(.L_x_44) ;  /* 0x0000072000007945 */ /* 0x000fe20003800000 */
[----:B------:R-:W-:Y:S01]  /*16a30*/  ISETP.NE.AND P2, PT, R134, 0x4, PT ;  /* 0x000000048600780c */ /* 0x000fe20003f45270 */
[-C--:B------:R-:W-:Y:S01]  /*16a40*/  FMUL R232, R232, R11.reuse ;  /* 0x0000000be8e87220 */ /* 0x080fe20000400000 */
[----:B------:R1:W-:Y:S01]  /*16a50*/  SYNCS.ARRIVE.TRANS64.RED.A1T0 RZ, [R5+URZ], RZ ;  /* 0x000000ff05ff79a7 */ /* 0x0003e2000810043f */
        /* <DEDUP_REMOVED lines=95> */
[----:B-1----:R-:W-:Y:S01]  /*17050*/  SHF.L.U32 R5, R144, 0x1f, RZ ;  /* 0x0000001f90057819 */ /* 0x002fe200000006ff */
[----:B--2---:R-:W-:-:S05]  /*17060*/  FMUL R4, R4, R56 ;  /* 0x0000003804047220 */ /* 0x004fca0000400000 */
[----:B------:R1:W-:Y:S04]  /*17070*/  STL [R1+0x8], R4 ;  /* 0x0000080401007387 */ /* 0x0003e80000100800 */
[----:B------:R2:W-:Y:S04]  /*17080*/  STL [R1+0xc], R83 ;  /* 0x00000c5301007387 */ /* 0x0005e80000100800 */
[----:B------:R2:W-:Y:S04]  /*17090*/  STL [R1+0x18], R82 ;  /* 0x0000185201007387 */ /* 0x0005e80000100800 */
[----:B------:R2:W-:Y:S04]  /*170a0*/  STL [R1+0x1c], R81 ;  /* 0x00001c5101007387 */ /* 0x0005e80000100800 */
[----:B------:R2:W-:Y:S04]  /*170b0*/  STL [R1+0x28], R80 ;  /* 0x0000285001007387 */ /* 0x0005e80000100800 */
[----:B------:R2:W-:Y:S04]  /*170c0*/  STL [R1+0x2c], R73 ;  /* 0x00002c4901007387 */ /* 0x0005e80000100800 */
[----:B------:R2:W-:Y:S04]  /*170d0*/  STL [R1+0x38], R72 ;  /* 0x0000384801007387 */ /* 0x0005e80000100800 */
[----:B------:R2:W-:Y:S01]  /*170e0*/  STL [R1+0x3c], R71 ;  /* 0x00003c4701007387 */ /* 0x0005e20000100800 */
[----:B-1----:R-:W-:-:S07]  /*170f0*/  IMAD R4, R133, 0x8, R70 ;  /* 0x0000000885047824 */ /* 0x002fce00078e0246 */
.L_x_45:
[----:B-1----:R1:W3:Y:S02]  /*17100*/  SYNCS.PHASECHK.TRANS64.TRYWAIT P3, [R4+URZ+0x77000], R5 ;  /* 0x07700005040075a7 */ /* 0x0022e4000806017f */
[----:B---3--:R-:W-:Y:S05]  /*17110*/  @!P3 NANOSLEEP.SYNCS 0x989680 ;  /* 0x009896800000b95d */ /* 0x008fea0003900000 */
[----:B------:R-:W3:Y:S02]  /*17120*/  @!P3 SYNCS.PHASECHK.TRANS64 P3, [R4+URZ+0x77000], R5 ;  /* 0x077000050400b5a7 */ /* 0x000ee4000806007f */
[----:B---3--:R-:W-:Y:S05]  /*17130*/  @!P3 BRA `(.L_x_45) ;  /* 0xfffffffc00f0b947 */ /* 0x008fea000383ffff */
[----:B------:R-:W-:Y:S05]  /*17140*/  BSYNC B0 ;  /* 0x0000000000007941 */ /* 0x000fea0003800000 */
.L_x_44:
[----:B------:R-:W3:Y:S01]  /*17150*/  LDL.LU R12, [R1+0xd8] ;  /* 0x0000d800010c7983 */ /* 0x000ee20000300800 */
[----:B------:R-:W1:Y:S03]  /*17160*/  LDC R28, c[0x0][0x604] ;  /* 0x00018100ff1c7b82 */ /* 0x000e660000000800 */
[----:B------:R-:W4:Y:S04]  /*17170*/  LDL.LU R70, [R1+0xe4] ;  /* 0x0000e40001467983 */ /* 0x000f280000300800 */
[----:B------:R-:W4:Y:S04]  /*17180*/  LDL.LU.64 R84, [R1] ;  /* 0x0000000001547983 */ /* 0x000f280000300a00 */
[----:B------:R-:W4:Y:S04]  /*17190*/  LDL.LU.64 R86, [R1+0x8] ;  /* 0x0000080001567983 */ /* 0x000f280000300a00 */
[----:B------:R-:W4:Y:S04]  /*171a0*/  LDL.LU.64 R88, [R1+0x10] ;  /* 0x0000100001587983 */ /* 0x000f280000300a00 */
[----:B------:R-:W4:Y:S04]  /*171b0*/  LDL.LU.64 R90, [R1+0x18] ;  /* 0x00001800015a7983 */ /* 0x000f280000300a00 */
[----:B------:R-:W4:Y:S01]  /*171c0*/  LDL.LU.64 R92, [R1+0x20] ;  /* 0x00002000015c7983 */ /* 0x000f220000300a00 */
[----:B-1----:R-:W-:-:S03]  /*171d0*/  FMUL R5, R57, R28 ;  /* 0x0000001c39057220 */ /* 0x002fc60000400000 */
[----:B------:R-:W4:Y:S01]  /*171e0*/  LDL.LU.64 R94, [R1+0x28] ;  /* 0x00002800015e7983 */ /* 0x000f220000300a00 */
[-CC-:B------:R-:W-:Y:S01]  /*171f0*/  FFMA R24, R24, R28.reuse, -R5.reuse ;  /* 0x0000001c18187223 */ /* 0x180fe20000000805 */
[-CC-:B------:R-:W-:Y:S01]  /*17200*/  FFMA R248, R248, R28.reuse, -R5.reuse ;  /* 0x0000001cf8f87223 */ /* 0x180fe20000000805 */
[-CC-:B------:R-:W-:Y:S01]  /*17210*/  FFMA R25, R25, R28.reuse, -R5.reuse ;  /* 0x0000001c19197223 */ /* 0x180fe20000000805 */
[----:B------:R-:W4:Y:S01]  /*17220*/  LDL.LU.64 R96, [R1+0x30] ;  /* 0x0000300001607983 */ /* 0x000f220000300a00 */
[-CC-:B------:R-:W-:Y:S01]  /*17230*/  FFMA R29, R29, R28.reuse, -R5.reuse ;  /* 0x0000001c1d1d7223 */ /* 0x180fe20000000805 */
[----:B------:R-:W-:Y:S02]  /*17240*/  FSETP.GEU.AND P3, PT, R24, -126, PT ;  /* 0xc2fc00001800780b */ /* 0x000fe40003f6e000 */
[----:B------:R-:W4:Y:S02]  /*17250*/  LDL.LU.64 R98, [R1+0x38] ;  /* 0x0000380001627983 */ /* 0x000f240000300a00 */
[C---:B------:R-:W-:Y:S01]  /*17260*/  FSETP.GEU.AND P4, PT, R29.reuse, -126, PT ;  /* 0xc2fc00001d00780b */ /* 0x040fe20003f8e000 */
[----:B------:R-:W-:Y:S01]  /*17270*/  IMAD.MOV.U32 R57, RZ, RZ, -0x7fffffe0 ;  /* 0x80000020ff397424 */ /* 0x000fe200078e00ff */
[----:B------:R-:W-:Y:S05]  /*17280*/  WARPSYNC.ALL ;  /* 0x0000000000007948 */ /* 0x000fea0003800000 */
[-CC-:B------:R-:W-:Y:S01]  /*17290*/  FFMA R103, R250, R28.reuse, -R5.reuse ;  /* 0x0000001cfa677223 */ /* 0x180fe20000000805 */
[-CC-:B--2---:R-:W-:Y:S01]  /*172a0*/  FFMA R73, R30, R28.reuse, -R5.reuse ;  /* 0x0000001c1e497223 */ /* 0x184fe20000000805 */
[----:B------:R-:W-:Y:S01]  /*172b0*/  @!P3 FMUL R24, R24, 0.5 ;  /* 0x3f0000001818b820 */ /* 0x000fe20000400000 */
[----:B------:R-:W-:Y:S01]  /*172c0*/  FFMA R36, R36, R28, -R5 ;  /* 0x0000001c24247223 */ /* 0x000fe20000000805 */
[----:B------:R-:W2:Y:S02]  /*172d0*/  LDL.LU R80, [R1+0x40] ;  /* 0x0000400001507983 */ /* 0x000ea40000300800 */
[----:B------:R-:W-:-:S02]  /*172e0*/  @!P4 FMUL R29, R29, 0.5 ;  /* 0x3f0000001d1dc820 */ /* 0x000fc40000400000 */
[----:B------:R-:W1:Y:S08]  /*172f0*/  MUFU.EX2 R24, R24 ;  /* 0x0000001800187308 */ /* 0x000e700000000800 */
[----:B------:R-:W1:Y:S02]  /*17300*/  MUFU.EX2 R29, R29 ;  /* 0x0000001d001d7308 */ /* 0x000e640000000800 */
[----:B-1----:R-:W-:Y:S01]  /*17310*/  @!P3 FMUL R24, R24, R24 ;  /* 0x000000181818b220 */ /* 0x002fe20000400000 */
[----:B------:R-:W-:Y:S01]  /*17320*/  FSETP.GEU.AND P3, PT, R248, -126, PT ;  /* 0xc2fc0000f800780b */ /* 0x000fe20003f6e000 */
[----:B------:R-:W-:-:S12]  /*17330*/  @!P4 FMUL R29, R29, R29 ;  /* 0x0000001d1d1dc220 */ /* 0x000fd80000400000 */
[----:B------:R-:W-:-:S06]  /*17340*/  @!P3 FMUL R248, R248, 0.5 ;  /* 0x3f000000f8f8b820 */ /* 0x000fcc0000400000 */
[----:B------:R-:W1:Y:S02]  /*17350*/  MUFU.EX2 R248, R248 ;  /* 0x000000f800f87308 */ /* 0x000e640000000800 */
[----:B-1----:R-:W-:Y:S01]  /*17360*/  @!P3 FMUL R248, R248, R248 ;  /* 0x000000f8f8f8b220 */ /* 0x002fe20000400000 */
[----:B------:R-:W-:-:S13]  /*17370*/  FSETP.GEU.AND P3, PT, R25, -126, PT ;  /* 0xc2fc00001900780b */ /* 0x000fda0003f6e000 */
[----:B------:R-:W-:Y:S01]  /*17380*/  @!P3 FMUL R25, R25, 0.5 ;  /* 0x3f0000001919b820 */ /* 0x000fe20000400000 */
[----:B------:R-:W-:Y:S01]  /*17390*/  R2UR UR7, R57 ;  /* 0x00000000390772ca */ /* 0x000fe200000e0000 */
[----:B---3--:R-:W-:Y:S01]  /*173a0*/  FFMA R4, R11, R12, R24 ;  /* 0x0000000c0b047223 */ /* 0x008fe20000000018 */
[----:B------:R-:W-:Y:S01]  /*173b0*/  FMUL R11, R13, R28 ;  /* 0x0000001c0d0b7220 */ /* 0x000fe20000400000 */
[----:B------:R-:W-:Y:S02]  /*173c0*/  F2FP.F16.F32.PACK_AB R24, R248, R24 ;  /* 0x00000018f818723e */ /* 0x000fe400000000ff */
[----:B------:R-:W-:Y:S01]  /*173d0*/  FADD R4, R4, R248 ;  /* 0x000000f804047221 */ /* 0x000fe20000000000 */
[----:B------:R-:W-:Y:S02]  /*173e0*/  FFMA R12, R26, R28, -R11 ;  /* 0x0000001c1a0c7223 */ /* 0x000fe4000000080b */
[----:B------:R-:W1:Y:S03]  /*173f0*/  MUFU.EX2 R26, R25 ;  /* 0x00000019001a7308 */ /* 0x000e660000000800 */
[----:B------:R-:W-:-:S13]  /*17400*/  FSETP.GEU.AND P5, PT, R12, -126, PT ;  /* 0xc2fc00000c00780b */ /* 0x000fda0003fae000 */
[----:B------:R-:W-:Y:S01]  /*17410*/  @!P5 FMUL R12, R12, 0.5 ;  /* 0x3f0000000c0cd820 */ /* 0x000fe20000400000 */
[----:B-1----:R-:W-:-:S03]  /*17420*/  @!P3 FMUL R26, R26, R26 ;  /* 0x0000001a1a1ab220 */ /* 0x002fc60000400000 */
[----:B------:R1:W3:Y:S01]  /*17430*/  MUFU.EX2 R25, R12 ;  /* 0x0000000c00197308 */ /* 0x0002e20000000800 */
[-CC-:B------:R-:W-:Y:S01]  /*17440*/  FFMA R249, R249, R28.reuse, -R11.reuse ;  /* 0x0000001cf9f97223 */ /* 0x180fe2000000080b */
[----:B------:R-:W-:Y:S01]  /*17450*/  FFMA R27, R27, R28, -R11 ;  /* 0x0000001c1b1b7223 */ /* 0x000fe2000000080b */
[----:B-1----:R-:W-:Y:S01]  /*17460*/  FADD R12, R4, R26 ;  /* 0x0000001a040c7221 */ /* 0x002fe20000000000 */
[----:B------:R-:W-:-:S03]  /*17470*/  F2FP.F16.F32.PACK_AB R26, R29, R26 ;  /* 0x0000001a1d1a723e */ /* 0x000fc600000000ff */
[----:B------:R-:W-:Y:S01]  /*17480*/  FADD R248, R12, R29 ;  /* 0x0000001d0cf87221 */ /* 0x000fe20000000000 */
[----:B------:R-:W-:Y:S01]  /*17490*/  FFMA R29, R31, R28, -R11 ;  /* 0x0000001c1f1d7223 */ /* 0x000fe2000000080b */
[----:B------:R-:W-:Y:S01]  /*174a0*/  FSETP.GEU.AND P3, PT, R249, -126, PT ;  /* 0xc2fc0000f900780b */ /* 0x000fe20003f6e000 */
[----:B---3--:R-:W-:Y:S01]  /*174b0*/  @!P5 FMUL R25, R25, R25 ;  /* 0x000000191919d220 */ /* 0x008fe20000400000 */
[----:B------:R-:W-:Y:S02]  /*174c0*/  FSETP.GEU.AND P4, PT, R27, -126, PT ;  /* 0xc2fc00001b00780b */ /* 0x000fe40003f8e000 */
[----:B------:R-:W-:Y:S01]  /*174d0*/  FSETP.GEU.AND P5, PT, R29, -126, PT ;  /* 0xc2fc00001d00780b */ /* 0x000fe20003fae000 */
[----:B----4-:R-:W-:-:S08]  /*174e0*/  FFMA R4, R56, R70, R25 ;  /* 0x0000004638047223 */ /* 0x010fd00000000019 */
[----:B------:R-:W-:Y:S02]  /*174f0*/  @!P3 FMUL R249, R249, 0.5 ;  /* 0x3f000000f9f9b820 */ /* 0x000fe40000400000 */
[----:B------:R-:W-:Y:S02]  /*17500*/  @!P4 FMUL R27, R27, 0.5 ;  /* 0x3f0000001b1bc820 */ /* 0x000fe40000400000 */
[----:B------:R-:W-:Y:S01]  /*17510*/  @!P5 FMUL R29, R29, 0.5 ;  /* 0x3f0000001d1dd820 */ /* 0x000fe20000400000 */
[----:B------:R-:W1:Y:S08]  /*17520*/  MUFU.EX2 R31, R249 ;  /* 0x000000f9001f7308 */ /* 0x000e700000000800 */
[----:B------:R-:W3:Y:S08]  /*17530*/  MUFU.EX2 R27, R27 ;  /* 0x0000001b001b7308 */ /* 0x000ef00000000800 */
[----:B------:R-:W4:Y:S01]  /*17540*/  MUFU.EX2 R29, R29 ;  /* 0x0000001d001d7308 */ /* 0x000f220000000800 */
[----:B------:R-:W-:Y:S01]  /*17550*/  MOV R56, UR38 ;  /* 0x0000002600387c02 */ /* 0x000fe20008000f00 */
[----:B-1----:R-:W-:-:S04]  /*17560*/  @!P3 FMUL R31, R31, R31 ;  /* 0x0000001f1f1fb220 */ /* 0x002fc80000400000 */
[----:B------:R-:W-:Y:S02]  /*17570*/  IMAD R56, R133, 0x1c00, R56 ;  /* 0x00001c0085387824 */ /* 0x000fe400078e0238 */
[----:B------:R-:W-:Y:S01]  /*17580*/  FADD R4, R4, R31 ;  /* 0x0000001f04047221 */ /* 0x000fe20000000000 */
[----:B---3--:R-:W-:Y:S02]  /*17590*/  @!P4 FMUL R27, R27, R27 ;  /* 0x0000001b1b1bc220 */ /* 0x008fe40000400000 */
[----:B------:R-:W-:Y:S02]  /*175a0*/  R2UR UR6, R56 ;  /* 0x00000000380672ca */ /* 0x000fe400000e0000 */
[----:B------:R-:W-:Y:S01]  /*175b0*/  FADD R4, R4, R27 ;  /* 0x0000001b04047221 */ /* 0x000fe20000000000 */
[----:B----4-:R-:W-:Y:S01]  /*175c0*/  @!P5 FMUL R29, R29, R29 ;  /* 0x0000001d1d1dd220 */ /* 0x010fe20000400000 */
[----:B------:R-:W-:-:S04]  /*175d0*/  F2FP.F16.F32.PACK_AB R25, R31, R25 ;  /* 0x000000191f19723e */ /* 0x000fc800000000ff */
[----:B------:R-:W-:-:S04]  /*175e0*/  F2FP.F16.F32.PACK_AB R27, R29, R27 ;  /* 0x0000001b1d1b723e */ /* 0x000fc800000000ff */
[----:B------:R-:W-:-:S06]  /*175f0*/  WARPGROUP.ARRIVE ;  /* 0x00000000000079c5 */ /* 0x000fcc0000000000 */
[----:B------:R-:W-:Y:S01]  /*17600*/  HGMMA.64x32x16.F32 R84, R24, gdesc[UR4].tnspB, R84, gsb0 ;  /* 0x4060000418547df0 */ /* 0x000fe20008000854 */
[----:B------:R-:W-:Y:S01]  /*17610*/  IMAD.MOV.U32 R13, RZ, RZ, -0x7fffffe0 ;  /* 0x80000020ff0d7424 */ /* 0x000fe200078e00ff */
[----:B------:R-:W-:-:S04]  /*17620*/  IADD3 R12, R56, 0x400, RZ ;  /* 0x00000400380c7810 */ /* 0x000fc80007ffe0ff */
[----:B------:R-:W-:Y:S02]  /*17630*/  R2UR UR10, R12 ;  /* 0x000000000c0a72ca */ /* 0x000fe400000e0000 */
[----:B------:R-:W-:Y:S01]  /*17640*/  R2UR UR11, R13 ;  /* 0x000000000d0b72ca */ /* 0x000fe200000e0000 */
[----:B------:R-:W-:Y:S02]  /*17650*/  WARPGROUP.DEPBAR.LE gsb0, 0x0 ;  /* 0x00008000000079c5 */ /* 0x000fe40000010000 */
[----:B------:R-:W-:-:S10]  /*17660*/  WARPGROUP.ARRIVE ;  /* 0x00000000000079c5 */ /* 0x000fd40000000000 */
[----:B------:R-:W-:Y:S01]  /*17670*/  HGMMA.64x32x16.F32 R232, R24, gdesc[UR8].tnspB, R232, gsb0 ;  /* 0x4060000818e87df0 */ /* 0x000fe200080008e8 */
[----:B------:R-:W-:Y:S02]  /*17680*/  IADD3 R12, R56, 0x800, RZ ;  /* 0x00000800380c7810 */ /* 0x000fe40007ffe0ff */
[----:B------:R-:W-:Y:S02]  /*17690*/  R2UR UR15, R13 ;  /* 0x000000000d0f72ca */ /* 0x000fe400000e0000 */
[----:B------:R-:W-:Y:S01]  /*176a0*/  R2UR UR14, R12 ;  /* 0x000000000c0e72ca */ /* 0x000fe200000e0000 */
[----:B------:R-:W-:Y:S02]  /*176b0*/  WARPGROUP.DEPBAR.LE gsb0, 0x0 ;  /* 0x00008000000079c5 */ /* 0x000fe40000010000 */
[----:B------:R-:W-:-:S10]  /*176c0*/  WARPGROUP.ARRIVE ;  /* 0x00000000000079c5 */ /* 0x000fd40000000000 */
[----:B------:R-:W-:Y:S01]  /*176d0*/  HGMMA.64x32x16.F32 R216, R24, gdesc[UR12].tnspB, R216, gsb0 ;  /* 0x4060000c18d87df0 */ /* 0x000fe200080008d8 */
[----:B------:R-:W-:Y:S01]  /*176e0*/  VIADD R12, R56, 0xc00 ;  /* 0x00000c00380c7836 */ /* 0x000fe20000000000 */
[----:B------:R-:W-:-:S04]  /*176f0*/  R2UR UR19, R13 ;  /* 0x000000000d1372ca */ /* 0x000fc800000e0000 */
        /* <DEDUP_REMOVED lines=13> */
[----:B------:R-:W-:Y:S01]  /*177d0*/  FFMA R30, R37, R28, -R5 ;  /* 0x0000001c251e7223 */ /* 0x000fe20000000805 */
[----:B------:R-:W-:Y:S02]  /*177e0*/  FSETP.GEU.AND P5, PT, R103, -126, PT ;  /* 0xc2fc00006700780b */ /* 0x000fe40003fae000 */
[----:B------:R-:W-:Y:S01]  /*177f0*/  FSETP.GEU.AND P6, PT, R73, -126, PT ;  /* 0xc2fc00004900780b */ /* 0x000fe20003fce000 */
[----:B------:R-:W-:Y:S02]  /*17800*/  WARPGROUP.DEPBAR.LE gsb0, 0x0 ;  /* 0x00008000000079c5 */ /* 0x000fe40000010000 */
[----:B------:R-:W-:-:S06]  /*17810*/  WARPGROUP.ARRIVE ;  /* 0x00000000000079c5 */ /* 0x000fcc0000000000 */
[----:B------:R-:W-:Y:S01]  /*17820*/  HGMMA.64x32x16.F32 R168, R24, gdesc[UR24].tnspB, R168, gsb0 ;  /* 0x4060001818a87df0 */ /* 0x000fe200080008a8 */
[----:B------:R-:W-:Y:S02]  /*17830*/  FSETP.GEU.AND P4, PT, R30, -126, PT ;  /* 0xc2fc00001e00780b */ /* 0x000fe40003f8e000 */
[----:B------:R-:W-:Y:S02]  /*17840*/  FSETP.GEU.AND P3, PT, R36, -126, PT ;  /* 0xc2fc00002400780b */ /* 0x000fe40003f6e000 */
[----:B------:R-:W-:Y:S01]  /*17850*/  IADD3 R12, R56, 0x1800, RZ ;  /* 0x00001800380c7810 */ /* 0x000fe20007ffe0ff */
[----:B------:R-:W-:Y:S01]  /*17860*/  @!P5 FMUL R103, R103, 0.5 ;  /* 0x3f0000006767d820 */ /* 0x000fe20000400000 */
[----:B------:R-:W-:Y:S01]  /*17870*/  R2UR UR31, R13 ;  /* 0x000000000d1f72ca */ /* 0x000fe200000e0000 */
[----:B------:R-:W-:Y:S01]  /*17880*/  @!P6 FMUL R73, R73, 0.5 ;  /* 0x3f0000004949e820 */ /* 0x000fe20000400000 */
[----:B------:R-:W-:-:S05]  /*17890*/  R2UR UR30, R12 ;  /* 0x000000000c1e72ca */ /* 0x000fca00000e0000 */
[----:B------:R-:W-:Y:S02]  /*178a0*/  @!P4 FMUL R30, R30, 0.5 ;  /* 0x3f0000001e1ec820 */ /* 0x000fe40000400000 */
[----:B------:R-:W-:Y:S01]  /*178b0*/  @!P3 FMUL R36, R36, 0.5 ;  /* 0x3f0000002424b820 */ /* 0x000fe20000400000 */
[----:B------:R-:W1:Y:S08]  /*178c0*/  MUFU.EX2 R103, R103 ;  /* 0x0000006700677308 */ /* 0x000e700000000800 */
[----:B------:R-:W3:Y:S08]  /*178d0*/  MUFU.EX2 R73, R73 ;  /* 0x0000004900497308 */ /* 0x000ef00000000800 */
[----:B------:R-:W4:Y:S08]  /*178e0*/  MUFU.EX2 R72, R36 ;  /* 0x0000002400487308 */ /* 0x000f300000000800 */
[----:B------:R-:W2:Y:S01]  /*178f0*/  MUFU.EX2 R30, R30 ;  /* 0x0000001e001e7308 */ /* 0x000ea20000000800 */
[----:B------:R-:W-:-:S02]  /*17900*/  WARPGROUP.DEPBAR.LE gsb0, 0x0 ;  /* 0x00008000000079c5 */ /* 0x000fc40000010000 */
[----:B------:R-:W-:Y:S01]  /*17910*/  WARPGROUP.ARRIVE ;  /* 0x00000000000079c5 */ /* 0x000fe20000000000 */
[----:B------:R-:W-:-:S05]  /*17920*/  FFMA R112, R251, R28, -R11 ;  /* 0x0000001cfb707223 */ /* 0x000fca000000080b */
[----:B------:R-:W-:Y:S01]  /*17930*/  HGMMA.64x32x16.F32 R152, R24, gdesc[UR28].tnspB, R152, gsb0 ;  /* 0x4060001c18987df0 */ /* 0x000fe20008000898 */
[-CC-:B------:R-:W-:Y:S01]  /*17940*/  FFMA R35, R35, R28.reuse, -R11.reuse ;  /* 0x0000001c23237223 */ /* 0x180fe2000000080b */
[-CC-:B------:R-:W-:Y:S01]  /*17950*/  FFMA R38, R38, R28.reuse, -R11.reuse ;  /* 0x0000001c26267223 */ /* 0x180fe2000000080b */
[----:B------:R-:W-:Y:S01]  /*17960*/  FFMA R23, R23, R28, -R11 ;  /* 0x0000001c17177223 */ /* 0x000fe2000000080b */
[----:B-1----:R-:W-:Y:S01]  /*17970*/  @!P5 FMUL R103, R103, R103 ;  /* 0x000000676767d220 */ /* 0x002fe20000400000 */
[----:B------:R-:W-:Y:S01]  /*17980*/  FSETP.GEU.AND P5, PT, R112, -126, PT ;  /* 0xc2fc00007000780b */ /* 0x000fe20003fae000 */
[----:B---3--:R-:W-:Y:S01]  /*17990*/  @!P6 FMUL R73, R73, R73 ;  /* 0x000000494949e220 */ /* 0x008fe20000400000 */
[----:B----4-:R-:W-:Y:S01]  /*179a0*/  @!P3 FMUL R72, R72, R72 ;  /* 0x000000484848b220 */ /* 0x010fe20000400000 */
[----:B--2---:R-:W-:Y:S01]  /*179b0*/  @!P4 FMUL R30, R30, R30 ;  /* 0x0000001e1e1ec220 */ /* 0x004fe20000400000 */
[----:B------:R-:W-:Y:S02]  /*179c0*/  FSETP.GEU.AND P6, PT, R35, -126, PT ;  /* 0xc2fc00002300780b */ /* 0x000fe40003fce000 */
[----:B------:R-:W-:-:S02]  /*179d0*/  FSETP.GEU.AND P3, PT, R38, -126, PT ;  /* 0xc2fc00002600780b */ /* 0x000fc40003f6e000 */
[----:B------:R-:W-:-:S05]  /*179e0*/  FSETP.GEU.AND P4, PT, R23, -126, PT ;  /* 0xc2fc00001700780b */ /* 0x000fca0003f8e000 */
[----:B------:R-:W-:-:S04]  /*179f0*/  @!P5 FMUL R112, R112, 0.5 ;  /* 0x3f0000007070d820 */ /* 0x000fc80000400000 */
[----:B------:R-:W-:Y:S02]  /*17a00*/  @!P6 FMUL R35, R35, 0.5 ;  /* 0x3f0000002323e820 */ /* 0x000fe40000400000 */
[----:B------:R-:W-:Y:S02]  /*17a10*/  @!P3 FMUL R38, R38, 0.5 ;  /* 0x3f0000002626b820 */ /* 0x000fe40000400000 */
[----:B------:R-:W-:Y:S01]  /*17a20*/  @!P4 FMUL R23, R23, 0.5 ;  /* 0x3f0000001717c820 */ /* 0x000fe20000400000 */
[----:B------:R-:W1:Y:S08]  /*17a30*/  MUFU.EX2 R112, R112 ;  /* 0x0000007000707308 */ /* 0x000e700000000800 */
[----:B------:R-:W2:Y:S08]  /*17a40*/  MUFU.EX2 R71, R35 ;  /* 0x0000002300477308 */ /* 0x000eb00000000800 */
[----:B------:R-:W3:Y:S08]  /*17a50*/  MUFU.EX2 R70, R38 ;  /* 0x0000002600467308 */ /* 0x000ef00000000800 */
[----:B------:R-:W4:Y:S01]  /*17a60*/  MUFU.EX2 R31, R23 ;  /* 0x00000017001f7308 */ /* 0x000f220000000800 */
[----:B------:R-:W-:Y:S01]  /*17a70*/  VIADD R12, R56, 0x40 ;  /* 0x00000040380c7836 */ /* 0x000fe20000000000 */
[----:B------:R-:W-:Y:S01]  /*17a80*/  MOV R13, 0x80000020 ;  /* 0x80000020000d7802 */ /* 0x000fe20000000f00 */
[----:B-1----:R-:W-:Y:S01]  /*17a90*/  @!P5 FMUL R112, R112, R112 ;  /* 0x000000707070d220 */ /* 0x002fe20000400000 */
[----:B--2---:R-:W-:-:S02]  /*17aa0*/  @!P6 FMUL R71, R71, R71 ;  /* 0x000000474747e220 */ /* 0x004fc40000400000 */
[----:B------:R-:W-:Y:S01]  /*17ab0*/  R2UR UR6, R12 ;  /* 0x000000000c0672ca */ /* 0x000fe200000e0000 */
[----:B---3--:R-:W-:Y:S01]  /*17ac0*/  @!P3 FMUL R70, R70, R70 ;  /* 0x000000464646b220 */ /* 0x008fe20000400000 */
[----:B------:R-:W-:Y:S01]  /*17ad0*/  R2UR UR7, R13 ;  /* 0x000000000d0772ca */ /* 0x000fe200000e0000 */
[----:B------:R-:W-:Y:S02]  /*17ae0*/  WARPGROUP.DEPBAR.LE gsb0, 0x0 ;  /* 0x00008000000079c5 */ /* 0x000fe40000010000 */
[----:B----4-:R-:W-:Y:S01]  /*17af0*/  @!P4 FMUL R31, R31, R31 ;  /* 0x0000001f1f1fc220 */ /* 0x010fe20000400000 */
[----:B------:R-:W-:Y:S02]  /*17b00*/  F2FP.F16.F32.PACK_AB R24, R73, R103 ;  /* 0x000000674918723e */ /* 0x000fe400000000ff */
[----:B------:R-:W-:Y:S02]  /*17b10*/  F2FP.F16.F32.PACK_AB R26, R30, R72 ;  /* 0x000000481e1a723e */ /* 0x000fe400000000ff */
[----:B------:R-:W-:-:S02]  /*17b20*/  F2FP.F16.F32.PACK_AB R25, R71, R112 ;  /* 0x000000704719723e */ /* 0x000fc400000000ff */
[----:B------:R-:W-:-:S04]  /*17b30*/  F2FP.F16.F32.PACK_AB R27, R31, R70 ;  /* 0x000000461f1b723e */ /* 0x000fc800000000ff */
[----:B------:R-:W-:-:S06]  /*17b40*/  WARPGROUP.ARRIVE ;  /* 0x00000000000079c5 */ /* 0x000fcc0000000000 */
[----:B------:R-:W-:Y:S01]  /*17b50*/  HGMMA.64x32x16.F32 R84, R24, gdesc[UR4].tnspB, R84, gsb0 ;  /* 0x4060000418547df0 */ /* 0x000fe20008000854 */
[----:B------:R-:W-:Y:S01]  /*17b60*/  VIADD R12, R56, 0x440 ;  /* 0x00000440380c7836 */ /* 0x000fe20000000000 */
[----:B------:R-:W-:-:S04]  /*17b70*/  MOV R13, 0x80000020 ;  /* 0x80000020000d7802 */ /* 0x000fc80000000f00 */
[----:B------:R-:W-:Y:S02]  /*17b80*/  R2UR UR10, R12 ;  /* 0x000000000c0a72ca */ /* 0x000fe400000e0000 */
[----:B------:R-:W-:Y:S01]  /*17b90*/  R2UR UR11, R13 ;  /* 0x000000000d0b72ca */ /* 0x000fe200000e0000 */
[----:B------:R-:W-:Y:S02]  /*17ba0*/  WARPGROUP.DEPBAR.LE gsb0, 0x0 ;  /* 0x00008000000079c5 */ /* 0x000fe40000010000 */
[----:B------:R-:W-:-:S10]  /*17bb0*/  WARPGROUP.ARRIVE ;  /* 0x00000000000079c5 */ /* 0x000fd40000000000 */
        /* <DEDUP_REMOVED lines=33> */
[----:B------:R-:W-:Y:S01]  /*17dd0*/  STL.64 [R1], R84 ;  /* 0x0000005401007387 */ /* 0x000fe20000100a00 */
[----:B------:R-:W-:Y:S02]  /*17de0*/  WARPGROUP.DEPBAR.LE gsb0, 0x0 ;  /* 0x00008000000079c5 */ /* 0x000fe40000010000 */
[----:B------:R-:W-:-:S09]  /*17df0*/  WARPGROUP.ARRIVE ;  /* 0x00000000000079c5 */ /* 0x000fd20000000000 */
[----:B------:R-:W-:Y:S01]  /*17e00*/  HGMMA.64x32x16.F32 R152, R24, gdesc[UR28].tnspB, R152, gsb0 ;  /* 0x4060001c18987df0 */ /* 0x000fe20008000898 */
[----:B------:R-:W-:Y:S04]  /*17e10*/  STL.64 [R1+0x8], R86 ;  /* 0x0000085601007387 */ /* 0x000fe80000100a00 */
[----:B------:R-:W-:Y:S04]  /*17e20*/  STL.64 [R1+0x10], R88 ;  /* 0x0000105801007387 */ /* 0x000fe80000100a00 */
[----:B------:R-:W-:Y:S04]  /*17e30*/  STL.64 [R1+0x18], R90 ;  /* 0x0000185a01007387 */ /* 0x000fe80000100a00 */
[----:B------:R-:W-:Y:S04]  /*17e40*/  STL.64 [R1+0x20], R92 ;  /* 0x0000205c01007387 */ /* 0x000fe80000100a00 */
[----:B------:R-:W-:Y:S04]  /*17e50*/  STL.64 [R1+0x28], R94 ;  /* 0x0000285e01007387 */ /* 0x000fe80000100a00 */
[----:B------:R-:W-:Y:S04]  /*17e60*/  STL.64 [R1+0x30], R96 ;  /* 0x0000306001007387 */ /* 0x000fe80000100a00 */
[----:B------:R1:W-:Y:S04]  /*17e70*/  STL.64 [R1+0x38], R98 ;  /* 0x0000386201007387 */ /* 0x0003e80000100a00 */
[----:B-1----:R-:W2:Y:S04]  /*17e80*/  LDL.LU R98, [R1+0xe0] ;  /* 0x0000e00001627983 */ /* 0x002ea80000300800 */
[----:B------:R-:W3:Y:S04]  /*17e90*/  LDL.LU R97, [R1+0xdc] ;  /* 0x0000dc0001617983 */ /* 0x000ee80000300800 */
[----:B------:R-:W4:Y:S04]  /*17ea0*/  LDL.LU R96, [R1+0xd4] ;  /* 0x0000d40001607983 */ /* 0x000f280000300800 */
[----:B------:R-:W3:Y:S04]  /*17eb0*/  LDL.LU R95, [R1+0xd0] ;  /* 0x0000d000015f7983 */ /* 0x000ee80000300800 */
[----:B------:R-:W4:Y:S04]  /*17ec0*/  LDL.LU R94, [R1+0xcc] ;  /* 0x0000cc00015e7983 */ /* 0x000f280000300800 */
[----:B------:R-:W4:Y:S04]  /*17ed0*/  LDL.LU R92, [R1+0xc8] ;  /* 0x0000c800015c7983 */ /* 0x000f280000300800 */
[----:B------:R-:W4:Y:S04]  /*17ee0*/  LDL.LU R90, [R1+0xc4] ;  /* 0x0000c400015a7983 */ /* 0x000f280000300800 */
[----:B------:R-:W4:Y:S01]  /*17ef0*/  LDL.LU R38, [R1+0xc0] ;  /* 0x0000c00001267983 */ /* 0x000f220000300800 */
[----:B------:R-:W-:-:S03]  /*17f00*/  WARPGROUP.DEPBAR.LE gsb0, 0x0 ;  /* 0x00008000000079c5 */ /* 0x000fc60000010000 */
[----:B------:R-:W4:Y:S04]  /*17f10*/  LDL.LU R37, [R1+0xbc] ;  /* 0x0000bc0001257983 */ /* 0x000f280000300800 */
[----:B------:R-:W4:Y:S04]  /*17f20*/  LDL.LU R36, [R1+0xb8] ;  /* 0x0000b80001247983 */ /* 0x000f280000300800 */
[----:B------:R-:W4:Y:S04]  /*17f30*/  LDL.LU R35, [R1+0xb4] ;  /* 0x0000b40001237983 */ /* 0x000f280000300800 */
[----:B------:R-:W4:Y:S01]  /*17f40*/  LDL.LU R27, [R1+0xb0] ;  /* 0x0000b000011b7983 */ /* 0x000f220000300800 */
[----:B------:R-:W-:-:S03]  /*17f50*/  FFMA R121, R80, R28, -R5 ;  /* 0x0000001c50797223 */ /* 0x000fc60000000805 */
[----:B------:R-:W4:Y:S04]  /*17f60*/  LDL.LU R83, [R1+0xac] ;  /* 0x0000ac0001537983 */ /* 0x000f280000300800 */
[----:B------:R-:W4:Y:S04]  /*17f70*/  LDL.LU R82, [R1+0xa8] ;  /* 0x0000a80001527983 */ /* 0x000f280000300800 */
[----:B------:R-:W4:Y:S04]  /*17f80*/  LDL.LU R81, [R1+0xa4] ;  /* 0x0000a40001517983 */ /* 0x000f280000300800 */
[----:B------:R-:W4:Y:S04]  /*17f90*/  LDL.LU R80, [R1+0xa0] ;  /* 0x0000a00001507983 */ /* 0x000f280000300800 */
[----:B------:R-:W4:Y:S04]  /*17fa0*/  LDL.LU R24, [R1+0x9c] ;  /* 0x00009c0001187983 */ /* 0x000f280000300800 */
[----:B------:R-:W4:Y:S01]  /*17fb0*/  LDL.LU R23, [R1+0x98] ;  /* 0x0000980001177983 */ /* 0x000f220000300800 */
[----:B------:R-:W-:-:S03]  /*17fc0*/  FADD R135, R4, R29 ;  /* 0x0000001d04877221 */ /* 0x000fc60000000000 */
[----:B------:R-:W4:Y:S04]  /*17fd0*/  LDL.LU R13, [R1+0x94] ;  /* 0x00009400010d7983 */ /* 0x000f280000300800 */
[----:B------:R-:W4:Y:S01]  /*17fe0*/  LDL.LU R4, [R1+0x90] ;  /* 0x0000900001047983 */ /* 0x000f220000300800 */
[-CC-:B------:R-:W-:Y:S01]  /*17ff0*/  FFMA R109, R53, R28.reuse, -R5.reuse ;  /* 0x0000001c356d7223 */ /* 0x180fe20000000805 */
[-CC-:B------:R-:W-:Y:S01]  /*18000*/  FFMA R108, R52, R28.reuse, -R5.reuse ;  /* 0x0000001c346c7223 */ /* 0x180fe20000000805 */
[-CC-:B------:R-:W-:Y:S01]  /*18010*/  FFMA R110, R48, R28.reuse, -R5.reuse ;  /* 0x0000001c306e7223 */ /* 0x180fe20000000805 */
[----:B------:R-:W4:Y:S01]  /*18020*/  LDL.LU R53, [R1+0x8c] ;  /* 0x00008c0001357983 */ /* 0x000f220000300800 */
[-CC-:B------:R-:W-:Y:S01]  /*18030*/  FFMA R118, R45, R28.reuse, -R5.reuse ;  /* 0x0000001c2d767223 */ /* 0x180fe20000000805 */
[----:B------:R-:W-:-:S02]  /*18040*/  FFMA R119, R43, R28, -R5 ;  /* 0x0000001c2b777223 */ /* 0x000fc40000000805 */
[----:B------:R-:W4:Y:S01]  /*18050*/  LDL.LU R52, [R1+0x88] ;  /* 0x0000880001347983 */ /* 0x000f220000300800 */
[----:B------:R-:W-:-:S03]  /*18060*/  FFMA R111, R41, R28, -R5 ;  /* 0x0000001c296f7223 */ /* 0x000fc60000000805 */
[----:B------:R-:W4:Y:S04]  /*18070*/  LDL.LU R48, [R1+0x84] ;  /* 0x0000840001307983 */ /* 0x000f280000300800 */
[----:B------:R-:W4:Y:S04]  /*18080*/  LDL.LU R45, [R1+0x7c] ;  /* 0x00007c00012d7983 */ /* 0x000f280000300800 */
[----:B------:R-:W4:Y:S04]  /*18090*/  LDL.LU R43, [R1+0x78] ;  /* 0x00007800012b7983 */ /* 0x000f280000300800 */
[----:B------:R-:W4:Y:S01]  /*180a0*/  LDL.LU R41, [R1+0x74] ;  /* 0x0000740001297983 */ /* 0x000f220000300800 */
[-CC-:B------:R-:W-:Y:S01]  /*180b0*/  FFMA R85, R77, R28.reuse, -R5.reuse ;  /* 0x0000001c4d557223 */ /* 0x180fe20000000805 */
        /* <DEDUP_REMOVED lines=17> */
[-C--:B------:R-:W-:Y:S01]  /*181d0*/  FFMA R78, R78, R28.reuse, -R5 ;  /* 0x0000001c4e4e7223 */ /* 0x080fe20000000805 */
[-CC-:B--2---:R-:W-:Y:S01]  /*181e0*/  FFMA R117, R98, R28.reuse, -R11.reuse ;  /* 0x0000001c62757223 */ /* 0x184fe2000000080b */
[-CC-:B---3--:R-:W-:Y:S01]  /*181f0*/  FFMA R114, R95, R28.reuse, -R11.reuse ;  /* 0x0000001c5f727223 */ /* 0x188fe2000000080b */
[-CC-:B----4-:R-:W-:Y:S01]  /*18200*/  FFMA R106, R94, R28.reuse, -R11.reuse ;  /* 0x0000001c5e6a7223 */ /* 0x190fe2000000080b */
[----:B------:R-:W-:-:S02]  /*18210*/  FFMA R105, R38, R28, -R11 ;  /* 0x0000001c26697223 */ /* 0x000fc4000000080b */
[----:B------:R-:W2:Y:S01]  /*18220*/  LDL.LU R38, [R1+0x70] ;  /* 0x0000700001267983 */ /* 0x000ea20000300800 */
[----:B------:R-:W-:-:S03]  /*18230*/  FFMA R98, R37, R28, -R11 ;  /* 0x0000001c25627223 */ /* 0x000fc6000000080b */
[----:B------:R-:W3:Y:S01]  /*18240*/  LDL.LU R37, [R1+0x6c] ;  /* 0x00006c0001257983 */ /* 0x000ee20000300800 */
[----:B------:R-:W-:-:S03]  /*18250*/  FFMA R99, R36, R28, -R11 ;  /* 0x0000001c24637223 */ /* 0x000fc6000000080b */
[----:B------:R-:W4:Y:S01]  /*18260*/  LDL.LU R36, [R1+0x68] ;  /* 0x0000680001247983 */ /* 0x000f220000300800 */
[----:B------:R-:W-:-:S03]  /*18270*/  FFMA R94, R35, R28, -R11 ;  /* 0x0000001c235e7223 */ /* 0x000fc6000000080b */
[----:B------:R-:W4:Y:S01]  /*18280*/  LDL.LU R35, [R1+0x64] ;  /* 0x0000640001237983 */ /* 0x000f220000300800 */
[----:B------:R-:W-:-:S03]  /*18290*/  FFMA R95, R27, R28, -R11 ;  /* 0x0000001c1b5f7223 */ /* 0x000fc6000000080b */
[----:B------:R-:W4:Y:S01]  /*182a0*/  LDL.LU R27, [R1+0x60] ;  /* 0x00006000011b7983 */ /* 0x000f220000300800 */
[-CC-:B------:R-:W-:Y:S01]  /*182b0*/  FFMA R104, R90, R28.reuse, -R11.reuse ;  /* 0x0000001c5a687223 */ /* 0x180fe2000000080b */
[-CC-:B------:R-:W-:Y:S01]  /*182c0*/  FFMA R107, R92, R28.reuse, -R11.reuse ;  /* 0x0000001c5c6b7223 */ /* 0x180fe2000000080b */
[-CC-:B------:R-:W-:Y:S01]  /*182d0*/  FFMA R90, R83, R28.reuse, -R11.reuse ;  /* 0x0000001c535a7223 */ /* 0x180fe2000000080b */
[-CC-:B------:R-:W-:Y:S01]  /*182e0*/  FFMA R115, R96, R28.reuse, -R11.reuse ;  /* 0x0000001c60737223 */ /* 0x180fe2000000080b */
[-CC-:B------:R-:W-:Y:S01]  /*182f0*/  FFMA R92, R82, R28.reuse, -R11.reuse ;  /* 0x0000001c525c7223 */ /* 0x180fe2000000080b */
[-C--:B------:R-:W-:Y:S01]  /*18300*/  FFMA R116, R97, R28.reuse, -R11 ;  /* 0x0000001c61747223 */ /* 0x080fe2000000080b */
[-C--:B------:R-:W-:Y:S01]  /*18310*/  FFMA R67, R67, R28.reuse, -R5 ;  /* 0x0000001c43437223 */ /* 0x080fe20000000805 */
[-C--:B------:R-:W-:Y:S01]  /*18320*/  FFMA R96, R81, R28.reuse, -R11 ;  /* 0x0000001c51607223 */ /* 0x080fe2000000080b */
[-CC-:B------:R-:W-:Y:S01]  /*18330*/  FFMA R63, R63, R28.reuse, -R5.reuse ;  /* 0x0000001c3f3f7223 */ /* 0x180fe20000000805 */
[-CC-:B------:R-:W-:Y:S01]  /*18340*/  FFMA R62, R62, R28.reuse, -R5.reuse ;  /* 0x0000001c3e3e7223 */ /* 0x180fe20000000805 */
[-C--:B------:R-:W-:Y:S01]  /*18350*/  FFMA R59, R59, R28.reuse, -R5 ;  /* 0x0000001c3b3b7223 */ /* 0x080fe20000000805 */
[----:B------:R-:W-:-:S02]  /*18360*/  FFMA R83, R24, R28, -R11 ;  /* 0x0000001c18537223 */ /* 0x000fc4000000080b */
[----:B------:R-:W4:Y:S01]  /*18370*/  LDL.LU R24, [R1+0x5c] ;  /* 0x00005c0001187983 */ /* 0x000f220000300800 */
[----:B------:R-:W-:-:S03]  /*18380*/  FFMA R82, R23, R28, -R11 ;  /* 0x0000001c17527223 */ /* 0x000fc6000000080b */
[----:B------:R-:W4:Y:S01]  /*18390*/  LDL.LU R23, [R1+0x58] ;  /* 0x0000580001177983 */ /* 0x000f220000300800 */
[-C--:B------:R-:W-:Y:S01]  /*183a0*/  FFMA R58, R58, R28.reuse, -R5 ;  /* 0x0000001c3a3a7223 */ /* 0x080fe20000000805 */
[-C--:B------:R-:W-:Y:S02]  /*183b0*/  FFMA R81, R13, R28.reuse, -R11 ;  /* 0x0000001c0d517223 */ /* 0x080fe4000000080b */
[----:B------:R-:W4:Y:S01]  /*183c0*/  LDL.LU R18, [R1+0x54] ;  /* 0x0000540001127983 */ /* 0x000f220000300800 */
[-CC-:B------:R-:W-:Y:S01]  /*183d0*/  FFMA R55, R55, R28.reuse, -R5.reuse ;  /* 0x0000001c37377223 */ /* 0x180fe20000000805 */
[-CC-:B------:R-:W-:Y:S01]  /*183e0*/  FFMA R46, R46, R28.reuse, -R5.reuse ;  /* 0x0000001c2e2e7223 */ /* 0x180fe20000000805 */
[-CC-:B------:R-:W-:Y:S01]  /*183f0*/  FFMA R47, R47, R28.reuse, -R5.reuse ;  /* 0x0000001c2f2f7223 */ /* 0x180fe20000000805 */
        /* <DEDUP_REMOVED lines=23> */
[-CC-:B------:R-:W-:Y:S01]  /*18570*/  FFMA R97, R80, R28.reuse, -R11.reuse ;  /* 0x0000001c50617223 */ /* 0x180fe2000000080b */
[----:B------:R-:W4:Y:S01]  /*18580*/  LDL.LU R13, [R1+0x4c] ;  /* 0x00004c00010d7983 */ /* 0x000f220000300800 */
[----:B------:R-:W-:-:S03]  /*18590*/  FFMA R80, R4, R28, -R11 ;  /* 0x0000001c04507223 */ /* 0x000fc6000000080b */
        /* <DEDUP_REMOVED lines=9> */
[----:B------:R-:W-:Y:S01]  /*18630*/  FFMA R60, R43, R28, -R11 ;  /* 0x0000001c2b3c7223 */ /* 0x000fe2000000080b */
[----:B------:R-:W-:Y:S01]  /*18640*/  STL.64 [R1+0x180], R54 ;  /* 0x0001803601007387 */ /* 0x000fe20000100a00 */
[----:B------:R-:W-:-:S13]  /*18650*/  FSETP.GEU.AND P6, PT, R120, -126, PT ;  /* 0xc2fc00007800780b */ /* 0x000fda0003fce000 */
[----:B------:R-:W-:-:S06]  /*18660*/  @!P6 FMUL R120, R120, 0.5 ;  /* 0x3f0000007878e820 */ /* 0x000fcc0000400000 */
[----:B------:R-:W1:Y:S01]  /*18670*/  MUFU.EX2 R120, R120 ;  /* 0x0000007800787308 */ /* 0x000e620000000800 */
[-CC-:B------:R-:W-:Y:S01]  /*18680*/  FFMA R74, R74, R28.reuse, -R11.reuse ;  /* 0x0000001c4a4a7223 */ /* 0x180fe2000000080b */
[-CC-:B------:R-:W-:Y:S01]  /*18690*/  FFMA R75, R75, R28.reuse, -R11.reuse ;  /* 0x0000001c4b4b7223 */ /* 0x180fe2000000080b */
[-CC-:B------:R-:W-:Y:S01]  /*186a0*/  FFMA R66, R66, R28.reuse, -R11.reuse ;  /* 0x0000001c42427223 */ /* 0x180fe2000000080b */
[-CC-:B------:R-:W-:Y:S01]  /*186b0*/  FFMA R124, R124, R28.reuse, -R11.reuse ;  /* 0x0000001c7c7c7223 */ /* 0x180fe2000000080b */
[-CC-:B------:R-:W-:Y:S01]  /*186c0*/  FFMA R130, R130, R28.reuse, -R11.reuse ;  /* 0x0000001c82827223 */ /* 0x180fe2000000080b */
[-CC-:B------:R-:W-:Y:S01]  /*186d0*/  FFMA R129, R129, R28.reuse, -R11.reuse ;  /* 0x0000001c81817223 */ /* 0x180fe2000000080b */
[-CC-:B------:R-:W-:Y:S01]  /*186e0*/  FFMA R128, R128, R28.reuse, -R11.reuse ;  /* 0x0000001c80807223 */ /* 0x180fe2000000080b */
[-CC-:B--2---:R-:W-:Y:S01]  /*186f0*/  FFMA R52, R38, R28.reuse, -R11.reuse ;  /* 0x0000001c26347223 */ /* 0x184fe2000000080b */
[----:B---3--:R-:W-:-:S04]  /*18700*/  FFMA R48, R37, R28, -R11 ;  /* 0x0000001c25307223 */ /* 0x008fc8000000080b */
[----:B------:R-:W-:Y:S01]  /*18710*/  STL.64 [R1+0x178], R52 ;  /* 0x0001783401007387 */ /* 0x000fe20000100a00 */
[----:B----4-:R-:W-:-:S03]  /*18720*/  FFMA R45, R36, R28, -R11 ;  /* 0x0000001c242d7223 */ /* 0x010fc6000000080b */
[----:B------:R-:W-:Y:S01]  /*18730*/  STL.64 [R1+0x170], R50 ;  /* 0x0001703201007387 */ /* 0x000fe20000100a00 */
[----:B------:R-:W-:-:S03]  /*18740*/  FFMA R41, R35, R28, -R11 ;  /* 0x0000001c23297223 */ /* 0x000fc6000000080b */
[----:B------:R-:W-:Y:S01]  /*18750*/  STL.64 [R1+0x168], R48 ;  /* 0x0001683001007387 */ /* 0x000fe20000100a00 */
[----:B------:R-:W-:-:S03]  /*18760*/  FFMA R43, R27, R28, -R11 ;  /* 0x0000001c1b2b7223 */ /* 0x000fc6000000080b */
[----:B------:R-:W-:Y:S04]  /*18770*/  STL.64 [R1+0x160], R46 ;  /* 0x0001602e01007387 */ /* 0x000fe80000100a00 */
[----:B------:R-:W-:Y:S04]  /*18780*/  STL.64 [R1+0x158], R44 ;  /* 0x0001582c01007387 */ /* 0x000fe80000100a00 */
[----:B------:R-:W-:Y:S04]  /*18790*/  STL.64 [R1+0x150], R42 ;  /* 0x0001502a01007387 */ /* 0x000fe80000100a00 */
[----:B------:R2:W-:Y:S04]  /*187a0*/  STL.64 [R1+0x148], R40 ;  /* 0x0001482801007387 */ /* 0x0005e80000100a00 */
[----:B--2---:R-:W2:Y:S04]  /*187b0*/  LDL.LU.64 R40, [R1] ;  /* 0x0000000001287983 */ /* 0x004ea80000300a00 */
[----:B------:R-:W2:Y:S04]  /*187c0*/  LDL.LU.64 R42, [R1+0x8] ;  /* 0x00000800012a7983 */ /* 0x000ea80000300a00 */
[----:B------:R-:W2:Y:S04]  /*187d0*/  LDL.LU.64 R44, [R1+0x10] ;  /* 0x00001000012c7983 */ /* 0x000ea80000300a00 */
[----:B------:R-:W2:Y:S04]  /*187e0*/  LDL.LU.64 R46, [R1+0x18] ;  /* 0x00001800012e7983 */ /* 0x000ea80000300a00 */
[----:B------:R-:W2:Y:S04]  /*187f0*/  LDL.LU.64 R48, [R1+0x20] ;  /* 0x0000200001307983 */ /* 0x000ea80000300a00 */
[----:B------:R-:W2:Y:S04]  /*18800*/  LDL.LU.64 R50, [R1+0x28] ;  /* 0x0000280001327983 */ /* 0x000ea80000300a00 */
[----:B------:R-:W2:Y:S04]  /*18810*/  LDL.LU.64 R52, [R1+0x30] ;  /* 0x0000300001347983 */ /* 0x000ea80000300a00 */
[----:B------:R-:W2:Y:S01]  /*18820*/  LDL.LU.64 R54, [R1+0x38] ;  /* 0x0000380001367983 */ /* 0x000ea20000300a00 */
        /* <DEDUP_REMOVED lines=14> */
[--C-:B------:R-:W-:Y:S01]  /*18910*/  FFMA R5, R150, R28, -R11.reuse ;  /* 0x0000001c96057223 */ /* 0x100fe2000000080b */
[----:B-1----:R-:W-:Y:S01]  /*18920*/  @!P6 FMUL R120, R120, R120 ;  /* 0x000000787878e220 */ /* 0x002fe20000400000 */
[----:B------:R-:W-:Y:S01]  /*18930*/  FFMA R11, R151, R28, -R11 ;  /* 0x0000001c970b7223 */ /* 0x000fe2000000080b */
[----:B------:R-:W-:Y:S01]  /*18940*/  FSETP.GEU.AND P6, PT, R116, -126, PT ;  /* 0xc2fc00007400780b */ /* 0x000fe20003fce000 */
[----:B------:R-:W-:-:S05]  /*18950*/  VIADD R28, R56, 0x80 ;  /* 0x00000080381c7836 */ /* 0x000fca0000000000 */
[----:B------:R-:W-:Y:S01]  /*18960*/  R2UR UR22, R28 ;  /* 0x000000001c1672ca */ /* 0x000fe200000e0000 */
[----:B------:R-:W-:-:S05]  /*18970*/  VIADD R28, R56, 0x480 ;  /* 0x00000480381c7836 */ /* 0x000fca0000000000 */
[----:B------:R-:W-:Y:S01]  /*18980*/  R2UR UR26, R28 ;  /* 0x000000001c1a72ca */ /* 0x000fe200000e0000 */
[----:B------:R-:W-:Y:S02]  /*18990*/  VIADD R28, R56, 0x880 ;  /* 0x00000880381c7836 */ /* 0x000fe40000000000 */
[----:B------:R-:W-:-:S03]  /*189a0*/  @!P6 FMUL R116, R116, 0.5 ;  /* 0x3f0000007474e820 */ /* 0x000fc60000400000 */
[----:B------:R-:W-:Y:S01]  /*189b0*/  R2UR UR30, R28 ;  /* 0x000000001c1e72ca */ /* 0x000fe200000e0000 */
[----:B------:R-:W-:Y:S02]  /*189c0*/  VIADD R28, R56, 0xc80 ;  /* 0x00000c80381c7836 */ /* 0x000fe40000000000 */
[----:B------:R-:W1:Y:S03]  /*189d0*/  MUFU.EX2 R116, R116 ;  /* 0x0000007400747308 */ /* 0x000e660000000800 */
[----:B------:R-:W-:Y:S01]  /*189e0*/  R2UR UR34, R28 ;  /* 0x000000001c2272ca */ /* 0x000fe200000e0000 */
[----:B------:R-:W-:-:S05]  /*189f0*/  VIADD R28, R56, 0x1080 ;  /* 0x00001080381c7836 */ /* 0x000fca0000000000 */
[----:B------:R-:W-:Y:S01]  /*18a00*/  R2UR UR46, R28 ;  /* 0x000000001c2e72ca */ /* 0x000fe200000e0000 */
[----:B------:R-:W-:-:S05]  /*18a10*/  VIADD R28, R56, 0x1480 ;  /* 0x00001480381c7836 */ /* 0x000fca0000000000 */
[----:B------:R-:W-:Y:S01]  /*18a20*/  R2UR UR50, R28 ;  /* 0x000000001c3272ca */ /* 0x000fe200000e0000 */
[----:B-1----:R-:W-:Y:S01]  /*18a30*/  @!P6 FMUL R116, R116, R116 ;  /* 0x000000747474e220 */ /* 0x002fe20000400000 */
[----:B------:R-:W-:Y:S01]  /*18a40*/  VIADD R28, R56, 0x1880 ;  /* 0x00001880381c7836 */ /* 0x000fe20000000000 */
[----:B------:R-:W-:Y:S02]  /*18a50*/  FSETP.GEU.AND P6, PT, R111, -126, PT ;  /* 0xc2fc00006f00780b */ /* 0x000fe40003fce000 */
[----:B------:R-:W-:Y:S02]  /*18a60*/  FSETP.GEU.AND P5, PT, R121, -126, PT ;  /* 0xc2fc00007900780b */ /* 0x000fe40003fae000 */
[----:B------:R-:W-:Y:S01]  /*18a70*/  R2UR UR6, R28 ;  /* 0x000000001c0672ca */ /* 0x000fe200000e0000 */
[----:B------:R-:W-:Y:S01]  /*18a80*/  VIADD R28, R56, 0xc0 ;  /* 0x000000c0381c7836 */ /* 0x000fe20000000000 */
[----:B------:R-:W-:Y:S02]  /*18a90*/  MOV R29, 0x80000020 ;  /* 0x80000020001d7802 */ /* 0x000fe40000000f00 */
[----:B------:R-:W-:-:S02]  /*18aa0*/  FSETP.GEU.AND P3, PT, R119, -126, PT ;  /* 0xc2fc00007700780b */ /* 0x000fc40003f6e000 */
[----:B------:R-:W-:Y:S01]  /*18ab0*/  R2UR UR10, R28 ;  /* 0x000000001c0a72ca */ /* 0x000fe200000e0000 */
[----:B------:R-:W-:Y:S01]  /*18ac0*/  VIADD R28, R56, 0x4c0 ;  /* 0x000004c0381c7836 */ /* 0x000fe20000000000 */
[----:B------:R-:W-:Y:S01]  /*18ad0*/  R2UR UR23, R29 ;  /* 0x000000001d1772ca */ /* 0x000fe200000e0000 */
[----:B------:R-:W-:Y:S01]  /*18ae0*/  @!P6 FMUL R111, R111, 0.5 ;  /* 0x3f0000006f6fe820 */ /* 0x000fe20000400000 */
[----:B------:R-:W-:Y:S02]  /*18af0*/  MOV R29, 0x80000020 ;  /* 0x80000020001d7802 */ /* 0x000fe40000000f00 */
[----:B------:R-:W-:Y:S02]  /*18b00*/  FSETP.GEU.AND P4, PT, R118, -126, PT ;  /* 0xc2fc00007600780b */ /* 0x000fe40003f8e000 */
[----:B------:R-:W-:Y:S02]  /*18b10*/  R2UR UR27, R29 ;  /* 0x000000001d1b72ca */ /* 0x000fe400000e0000 */
[----:B------:R-:W-:Y:S01]  /*18b20*/  R2UR UR14, R28 ;  /* 0x000000001c0e72ca */ /* 0x000fe200000e0000 */
[----:B------:R-:W-:Y:S01]  /*18b30*/  VIADD R28, R56, 0x8c0 ;  /* 0x000008c0381c7836 */ /* 0x000fe20000000000 */
[----:B------:R-:W-:Y:S01]  /*18b40*/  MOV R29, 0x80000020 ;  /* 0x80000020001d7802 */ /* 0x000fe20000000f00 */
[----:B------:R-:W1:Y:S01]  /*18b50*/  MUFU.EX2 R111, R111 ;  /* 0x0000006f006f7308 */ /* 0x000e620000000800 */
[----:B------:R-:W-:-:S02]  /*18b60*/  @!P5 FMUL R121, R121, 0.5 ;  /* 0x3f0000007979d820 */ /* 0x000fc40000400000 */
[----:B------:R-:W-:Y:S01]  /*18b70*/  R2UR UR31, R29 ;  /* 0x000000001d1f72ca */ /* 0x000fe200000e0000 */
[----:B------:R-:W-:Y:S01]  /*18b80*/  @!P3 FMUL R119, R119, 0.5 ;  /* 0x3f0000007777b820 */ /* 0x000fe20000400000 */
[----:B------:R-:W-:Y:S02]  /*18b90*/  MOV R29, 0x80000020 ;  /* 0x80000020001d7802 */ /* 0x000fe40000000f00 */
[----:B------:R-:W-:Y:S02]  /*18ba0*/  R2UR UR18, R28 ;  /* 0x000000001c1272ca */ /* 0x000fe400000e0000 */
[----:B------:R-:W3:Y:S01]  /*18bb0*/  MUFU.EX2 R28, R121 ;  /* 0x00000079001c7308 */ /* 0x000ee20000000800 */
[----:B------:R-:W-:Y:S01]  /*18bc0*/  R2UR UR35, R29 ;  /* 0x000000001d2372ca */ /* 0x000fe200000e0000 */
[----:B------:R-:W-:Y:S01]  /*18bd0*/  @!P4 FMUL R118, R118, 0.5 ;  /* 0x3f0000007676c820 */ /* 0x000fe20000400000 */
[----:B------:R-:W-:-:S05]  /*18be0*/  MOV R29, 0x80000020 ;  /* 0x80000020001d7802 */ /* 0x000fca0000000f00 */
[----:B------:R-:W4:Y:S01]  /*18bf0*/  MUFU.EX2 R119, R119 ;  /* 0x0000007700777308 */ /* 0x000f220000000800 */
[----:B------:R-:W-:Y:S02]  /*18c00*/  R2UR UR47, R29 ;  /* 0x000000001d2f72ca */ /* 0x000fe400000e0000 */
[----:B------:R-:W-:Y:S01]  /*18c10*/  MOV R29, 0x80000020 ;  /* 0x80000020001d7802 */ /* 0x000fe20000000f00 */
[----:B-1----:R-:W-:Y:S01]  /*18c20*/  @!P6 FMUL R111, R111, R111 ;  /* 0x0000006f6f6fe220 */ /* 0x002fe20000400000 */
[----:B------:R-:W-:-:S03]  /*18c30*/  FSETP.GEU.AND P6, PT, R107, -126, PT ;  /* 0xc2fc00006b00780b */ /* 0x000fc60003fce000 */
[----:B------:R-:W1:Y:S01]  /*18c40*/  MUFU.EX2 R118, R118 ;  /* 0x0000007600767308 */ /* 0x000e620000000800 */
[----:B------:R-:W-:Y:S02]  /*18c50*/  R2UR UR51, R29 ;  /* 0x000000001d3372ca */ /* 0x000fe400000e0000 */
[----:B------:R-:W-:Y:S01]  /*18c60*/  MOV R29, 0x80000020 ;  /* 0x80000020001d7802 */ /* 0x000fe20000000f00 */
[----:B---3--:R-:W-:Y:S01]  /*18c70*/  @!P5 FMUL R28, R28, R28 ;  /* 0x0000001c1c1cd220 */ /* 0x008fe20000400000 */
[----:B------:R-:W-:Y:S02]  /*18c80*/  FSETP.GEU.AND P5, PT, R117, -126, PT ;  /* 0xc2fc00007500780b */ /* 0x000fe40003fae000 */
[----:B------:R-:W-:Y:S02]  /*18c90*/  R2UR UR7, R29 ;  /* 0x000000001d0772ca */ /* 0x000fe400000e0000 */
[----:B------:R-:W-:Y:S01]  /*18ca0*/  MOV R29, 0x80000020 ;  /* 0x80000020001d7802 */ /* 0x000fe20000000f00 */
[----:B----4-:R-:W-:Y:S01]  /*18cb0*/  @!P3 FMUL R119, R119, R119 ;  /* 0x000000777777b220 */ /* 0x010fe20000400000 */
[----:B------:R-:W-:-:S02]  /*18cc0*/  FSETP.GEU.AND P3, PT, R115, -126, PT ;  /* 0xc2fc00007300780b */ /* 0x000fc40003f6e000 */
[----:B------:R-:W-:Y:S02]  /*18cd0*/  R2UR UR11, R29 ;  /* 0x000000001d0b72ca */ /* 0x000fe400000e0000 */
[----:B------:R-:W-:Y:S01]  /*18ce0*/  MOV R29, 0x80000020 ;  /* 0x80000020001d7802 */ /* 0x000fe20000000f00 */
[----:B------:R-:W-:Y:S01]  /*18cf0*/  @!P6 FMUL R107, R107, 0.5 ;  /* 0x3f0000006b6be820 */ /* 0x000fe20000400000 */
[----:B-1----:R-:W-:Y:S01]  /*18d00*/  @!P4 FMUL R118, R118, R118 ;  /* 0x000000767676c220 */ /* 0x002fe20000400000 */
[----:B------:R-:W-:Y:S02]  /*18d10*/  FSETP.GEU.AND P4, PT, R114, -126, PT ;  /* 0xc2fc00007200780b */ /* 0x000fe40003f8e000 */
[----:B------:R-:W-:Y:S02]  /*18d20*/  R2UR UR15, R29 ;  /* 0x000000001d0f72ca */ /* 0x000fe400000e0000 */
[----:B------:R-:W-:Y:S01]  /*18d30*/  MOV R29, 0x80000020 ;  /* 0x80000020001d7802 */ /* 0x000fe20000000f00 */
[----:B------:R-:W-:Y:S01]  /*18d40*/  @!P5 FMUL R117, R117, 0.5 ;  /* 0x3f0000007575d820 */ /* 0x000fe20000400000 */
[----:B------:R-:W1:Y:S02]  /*18d50*/  MUFU.EX2 R107, R107 ;  /* 0x0000006b006b7308 */ /* 0x000e640000000800 */
[----:B------:R-:W-:Y:S01]  /*18d60*/  R2UR UR19, R29 ;  /* 0x000000001d1372ca */ /* 0x000fe200000e0000 */
[----:B------:R-:W-:-:S05]  /*18d70*/  @!P3 FMUL R115, R115, 0.5 ;  /* 0x3f0000007373b820 */ /* 0x000fca0000400000 */
[----:B------:R-:W3:Y:S01]  /*18d80*/  MUFU.EX2 R29, R117 ;  /* 0x00000075001d7308 */ /* 0x000ee20000000800 */
[----:B------:R-:W-:Y:S01]  /*18d90*/  FADD R248, R248, R103 ;  /* 0x00000067f8f87221 */ /* 0x000fe20000000000 */
[----:B------:R-:W-:Y:S01]  /*18da0*/  FADD R135, R135, R112 ;  /* 0x0000007087877221 */ /* 0x000fe20000000000 */
[----:B------:R-:W-:Y:S02]  /*18db0*/  @!P4 FMUL R114, R114, 0.5 ;  /* 0x3f0000007272c820 */ /* 0x000fe40000400000 */
[----:B------:R-:W-:Y:S01]  /*18dc0*/  FADD R248, R248, R73 ;  /* 0x00000049f8f87221 */ /* 0x000fe20000000000 */
[----:B------:R-:W-:Y:S02]  /*18dd0*/  FADD R135, R135, R71 ;  /* 0x0000004787877221 */ /* 0x000fe40000000000 */
[----:B------:R-:W4:Y:S01]  /*18de0*/  MUFU.EX2 R115, R115 ;  /* 0x0000007300737308 */ /* 0x000f220000000800 */
[----:B------:R-:W-:Y:S01]  /*18df0*/  FADD R248, R248, R72 ;  /* 0x00000048f8f87221 */ /* 0x000fe20000000000 */
[----:B------:R-:W-:Y:S01]  /*18e00*/  FADD R135, R135, R70 ;  /* 0x0000004687877221 */ /* 0x000fe20000000000 */
[----:B-1----:R-:W-:Y:S01]  /*18e10*/  @!P6 FMUL R107, R107, R107 ;  /* 0x0000006b6b6be220 */ /* 0x002fe20000400000 */
[----:B------:R-:W-:-:S04]  /*18e20*/  FSETP.GEU.AND P6, PT, R113, -126, PT ;  /* 0xc2fc00007100780b */ /* 0x000fc80003fce000 */
[----:B------:R-:W1:Y:S01]  /*18e30*/  MUFU.EX2 R114, R114 ;  /* 0x0000007200727308 */ /* 0x000e620000000800 */
[----:B---3--:R-:W-:Y:S01]  /*18e40*/  @!P5 FMUL R29, R29, R29 ;  /* 0x0000001d1d1dd220 */ /* 0x008fe20000400000 */
[----:B------:R-:W-:Y:S01]  /*18e50*/  FADD R248, R248, R30 ;  /* 0x0000001ef8f87221 */ /* 0x000fe20000000000 */
[----:B------:R-:W-:-:S03]  /*18e60*/  FADD R31, R135, R31 ;  /* 0x0000001f871f7221 */ /* 0x000fc60000000000 */
[----:B------:R-:W-:Y:S01]  /*18e70*/  FADD R30, R248, R28 ;  /* 0x0000001cf81e7221 */ /* 0x000fe20000000000 */
[----:B------:R-:W-:Y:S01]  /*18e80*/  FADD R31, R31, R29 ;  /* 0x0000001d1f1f7221 */ /* 0x000fe20000000000 */
[----:B----4-:R-:W-:Y:S02]  /*18e90*/  @!P3 FMUL R115, R115, R115 ;  /* 0x000000737373b220 */ /* 0x010fe40000400000 */
[----:B------:R-:W-:Y:S01]  /*18ea0*/  FADD R30, R30, R120 ;  /* 0x000000781e1e7221 */ /* 0x000fe20000000000 */
[----:B------:R-:W-:Y:S01]  /*18eb0*/  FADD R31, R31, R116 ;  /* 0x000000741f1f7221 */ /* 0x000fe20000000000 */
[----:B------:R-:W-:Y:S02]  /*18ec0*/  @!P6 FMUL R113, R113, 0.5 ;  /* 0x3f0000007171e820 */ /* 0x000fe40000400000 */
[----:B------:R-:W-:Y:S01]  /*18ed0*/  FADD R30, R30, R119 ;  /* 0x000000771e1e7221 */ /* 0x000fe20000000000 */
[----:B------:R-:W-:Y:S01]  /*18ee0*/  FADD R31, R31, R115 ;  /* 0x000000731f1f7221 */ /* 0x000fe20000000000 */
[----:B-1----:R-:W-:Y:S01]  /*18ef0*/  @!P4 FMUL R114, R114, R114 ;  /* 0x000000727272c220 */ /* 0x002fe20000400000 */
[----:B------:R1:W-:Y:S01]  /*18f00*/  MUFU.EX2 R103, R113 ;  /* 0x0000007100677308 */ /* 0x0003e20000000800 */
[----:B------:R-:W-:-:S02]  /*18f10*/  F2FP.F16.F32.PACK_AB R28, R120, R28 ;  /* 0x0000001c781c723e */ /* 0x000fc400000000ff */
[----:B------:R-:W-:Y:S01]  /*18f20*/  FADD R112, R31, R114 ;  /* 0x000000721f707221 */ /* 0x000fe20000000000 */
[----:B------:R-:W-:Y:S02]  /*18f30*/  F2FP.F16.F32.PACK_AB R29, R116, R29 ;  /* 0x0000001d741d723e */ /* 0x000fe400000000ff */
[----:B------:R-:W-:Y:S01]  /*18f40*/  F2FP.F16.F32.PACK_AB R31, R114, R115 ;  /* 0x00000073721f723e */ /* 0x000fe200000000ff */
[----:B-1----:R-:W-:Y:S01]  /*18f50*/  FADD R113, R30, R118 ;  /* 0x000000761e717221 */ /* 0x002fe20000000000 */
[----:B------:R-:W-:-:S04]  /*18f60*/  F2FP.F16.F32.PACK_AB R30, R118, R119 ;  /* 0x00000077761e723e */ /* 0x000fc800000000ff */
[----:B--2---:R-:W-:-:S06]  /*18f70*/  WARPGROUP.ARRIVE ;  /* 0x00000000000079c5 */ /* 0x004fcc0000000000 */
[----:B------:R-:W-:Y:S03]  /*18f80*/  HGMMA.64x32x16.F32 R40, R28, gdesc[UR20].tnspB, R40, gsb0 ;  /* 0x406000141c287df0 */ /* 0x000fe60008000828 */
[----:B------:R-:W-:Y:S02]  /*18f90*/  WARPGROUP.DEPBAR.LE gsb0, 0x0 ;  /* 0x00008000000079c5 */ /* 0x000fe40000010000 */
[----:B------:R-:W-:-:S06]  /*18fa0*/  WARPGROUP.ARRIVE ;  /* 0x00000000000079c5 */ /* 0x000fcc0000000000 */
        /* <DEDUP_REMOVED lines=9> */
[----:B------:R-:W-:Y:S01]  /*19040*/  HGMMA.64x32x16.F32 R184, R28, gdesc[UR44].tnspB, R184, gsb0 ;  /* 0x4060002c1cb87df0 */ /* 0x000fe200080008b8 */
[----:B------:R-:W-:Y:S02]  /*19050*/  FSETP.GEU.AND P5, PT, R110, -126, PT ;  /* 0xc2fc00006e00780b */ /* 0x000fe40003fae000 */
[----:B------:R-:W-:Y:S01]  /*19060*/  FSETP.GEU.AND P3, PT, R108, -126, PT ;  /* 0xc2fc00006c00780b */ /* 0x000fe20003f6e000 */
[----:B------:R-:W-:Y:S02]  /*19070*/  WARPGROUP.DEPBAR.LE gsb0, 0x0 ;  /* 0x00008000000079c5 */ /* 0x000fe40000010000 */
[----:B------:R-:W-:-:S06]  /*19080*/  WARPGROUP.ARRIVE ;  /* 0x00000000000079c5 */ /* 0x000fcc0000000000 */
[----:B------:R-:W-:Y:S01]  /*19090*/  HGMMA.64x32x16.F32 R168, R28, gdesc[UR48].tnspB, R168, gsb0 ;  /* 0x406000301ca87df0 */ /* 0x000fe200080008a8 */
[----:B------:R-:W-:Y:S01]  /*190a0*/  FSETP.GEU.AND P4, PT, R109, -126, PT ;  /* 0xc2fc00006d00780b */ /* 0x000fe20003f8e000 */
[----:B------:R-:W-:Y:S02]  /*190b0*/  @!P5 FMUL R110, R110, 0.5 ;  /* 0x3f0000006e6ed820 */ /* 0x000fe40000400000 */
[----:B------:R-:W-:-:S04]  /*190c0*/  @!P3 FMUL R108, R108, 0.5 ;  /* 0x3f0000006c6cb820 */ /* 0x000fc80000400000 */
[----:B------:R-:W1:Y:S06]  /*190d0*/  MUFU.EX2 R110, R110 ;  /* 0x0000006e006e7308 */ /* 0x000e6c0000000800 */
[----:B------:R-:W-:Y:S02]  /*190e0*/  @!P4 FMUL R109, R109, 0.5 ;  /* 0x3f0000006d6dc820 */ /* 0x000fe40000400000 */
[----:B------:R-:W2:Y:S08]  /*190f0*/  MUFU.EX2 R108, R108 ;  /* 0x0000006c006c7308 */ /* 0x000eb00000000800 */
[----:B------:R-:W3:Y:S01]  /*19100*/  MUFU.EX2 R109, R109 ;  /* 0x0000006d006d7308 */ /* 0x000ee20000000800 */
[----:B-1----:R-:W-:Y:S01]  /*19110*/  @!P5 FMUL R110, R110, R110 ;  /* 0x0000006e6e6ed220 */ /* 0x002fe20000400000 */
[----:B------:R-:W-:Y:S01]  /*19120*/  FSETP.GEU.AND P5, PT, R106, -126, PT ;  /* 0xc2fc00006a00780b */ /* 0x000fe20003fae000 */
[----:B------:R-:W-:-:S02]  /*19130*/  WARPGROUP.DEPBAR.LE gsb0, 0x0 ;  /* 0x00008000000079c5 */ /* 0x000fc40000010000 */
[----:B------:R-:W-:-:S06]  /*19140*/  WARPGROUP.ARRIVE ;  /* 0x00000000000079c5 */ /* 0x000fcc0000000000 */
[----:B------:R-:W-:Y:S01]  /*19150*/  HGMMA.64x32x16.F32 R152, R28, gdesc[UR4].tnspB, R152, gsb0 ;  /* 0x406000041c987df0 */ /* 0x000fe20008000898 */
[----:B--2---:R-:W-:Y:S01]  /*19160*/  @!P3 FMUL R108, R108, R108 ;  /* 0x0000006c6c6cb220 */ /* 0x004fe20000400000 */
[----:B------:R-:W-:Y:S01]  /*19170*/  FSETP.GEU.AND P3, PT, R104, -126, PT ;  /* 0xc2fc00006800780b */ /* 0x000fe20003f6e000 */
[----:B---3--:R-:W-:Y:S01]  /*19180*/  @!P4 FMUL R109, R109, R109 ;  /* 0x0000006d6d6dc220 */ /* 0x008fe20000400000 */
[----:B------:R-:W-:Y:S01]  /*19190*/  FSETP.GEU.AND P4, PT, R105, -126, PT ;  /* 0xc2fc00006900780b */ /* 0x000fe20003f8e000 */
[----:B------:R-:W-:-:S06]  /*191a0*/  @!P5 FMUL R106, R106, 0.5 ;  /* 0x3f0000006a6ad820 */ /* 0x000fcc0000400000 */
[----:B------:R-:W1:Y:S04]  /*191b0*/  MUFU.EX2 R106, R106 ;  /* 0x0000006a006a7308 */ /* 0x000e680000000800 */
[----:B------:R-:W-:Y:S02]  /*191c0*/  @!P3 FMUL R104, R104, 0.5 ;  /* 0x3f0000006868b820 */ /* 0x000fe40000400000 */
[----:B------:R-:W-:-:S04]  /*191d0*/  @!P4 FMUL R105, R105, 0.5 ;  /* 0x3f0000006969c820 */ /* 0x000fc80000400000 */
[----:B------:R-:W2:Y:S08]  /*191e0*/  MUFU.EX2 R104, R104 ;  /* 0x0000006800687308 */ /* 0x000eb00000000800 */
[----:B------:R-:W3:Y:S01]  /*191f0*/  MUFU.EX2 R105, R105 ;  /* 0x0000006900697308 */ /* 0x000ee20000000800 */
[----:B-1----:R-:W-:Y:S01]  /*19200*/  @!P5 FMUL R106, R106, R106 ;  /* 0x0000006a6a6ad220 */ /* 0x002fe20000400000 */
[----:B--2---:R-:W-:Y:S01]  /*19210*/  @!P3 FMUL R104, R104, R104 ;  /* 0x000000686868b220 */ /* 0x004fe20000400000 */
[----:B------:R-:W-:-:S02]  /*19220*/  WARPGROUP.DEPBAR.LE gsb0, 0x0 ;  /* 0x00008000000079c5 */ /* 0x000fc40000010000 */
[----:B------:R-:W-:-:S04]  /*19230*/  FADD R31, R112, R106 ;  /* 0x0000006a701f7221 */ /* 0x000fc80000000000 */
[----:B------:R-:W-:Y:S01]  /*19240*/  FADD R31, R31, R107 ;  /* 0x0000006b1f1f7221 */ /* 0x000fe20000000000 */
[----:B---3--:R-:W-:-:S03]  /*19250*/  @!P4 FMUL R105, R105, R105 ;  /* 0x000000696969c220 */ /* 0x008fc60000400000 */
[----:B------:R-:W-:Y:S01]  /*19260*/  FADD R31, R31, R104 ;  /* 0x000000681f1f7221 */ /* 0x000fe20000000000 */
[----:B------:R-:W-:Y:S02]  /*19270*/  F2FP.F16.F32.PACK_AB R29, R107, R106 ;  /* 0x0000006a6b1d723e */ /* 0x000fe400000000ff */
[----:B------:R-:W-:Y:S01]  /*19280*/  F2FP.F16.F32.PACK_AB R28, R111, R110 ;  /* 0x0000006e6f1c723e */ /* 0x000fe200000000ff */
[----:B------:R-:W-:Y:S01]  /*19290*/  FADD R106, R31, R105 ;  /* 0x000000691f6a7221 */ /* 0x000fe20000000000 */
[----:B------:R-:W-:Y:S02]  /*192a0*/  F2FP.F16.F32.PACK_AB R30, R109, R108 ;  /* 0x0000006c6d1e723e */ /* 0x000fe400000000ff */
[----:B------:R-:W-:-:S04]  /*192b0*/  F2FP.F16.F32.PACK_AB R31, R105, R104 ;  /* 0x00000068691f723e */ /* 0x000fc800000000ff */
[----:B------:R-:W-:-:S06]  /*192c0*/  WARPGROUP.ARRIVE ;  /* 0x00000000000079c5 */ /* 0x000fcc0000000000 */
[----:B------:R-:W-:Y:S03]  /*192d0*/  HGMMA.64x32x16.F32 R40, R28, gdesc[UR8].tnspB, R40, gsb0 ;  /* 0x406000081c287df0 */ /* 0x000fe60008000828 */
[----:B------:R-:W-:Y:S02]  /*192e0*/  WARPGROUP.DEPBAR.LE gsb0, 0x0 ;  /* 0x00008000000079c5 */ /* 0x000fe40000010000 */
[----:B------:R-:W-:-:S06]  /*192f0*/  WARPGROUP.ARRIVE ;  /* 0x00000000000079c5 */ /* 0x000fcc0000000000 */
[----:B------:R-:W-:Y:S01]  /*19300*/  HGMMA.64x32x16.F32 R232, R28, gdesc[UR12].tnspB, R232, gsb0 ;  /* 0x4060000c1ce87df0 */ /* 0x000fe200080008e8 */
[----:B------:R-:W-:Y:S02]  /*19310*/  VIADD R70, R56, 0xcc0 ;  /* 0x00000cc038467836 */ /* 0x000fe40000000000 */
[----:B------:R-:W-:Y:S01]  /*19320*/  IMAD.MOV.U32 R71, RZ, RZ, -0x7fffffe0 ;  /* 0x80000020ff477424 */ /* 0x000fe200078e00ff */
[----:B------:R-:W-:Y:S02]  /*19330*/  WARPGROUP.DEPBAR.LE gsb0, 0x0 ;  /* 0x00008000000079c5 */ /* 0x000fe40000010000 */
[----:B------:R-:W-:-:S06]  /*19340*/  WARPGROUP.ARRIVE ;  /* 0x00000000000079c5 */ /* 0x000fcc0000000000 */
[----:B------:R-:W-:Y:S01]  /*19350*/  HGMMA.64x32x16.F32 R216, R28, gdesc[UR16].tnspB, R216, gsb0 ;  /* 0x406000101cd87df0 */ /* 0x000fe200080008d8 */
[----:B------:R-:W-:Y:S02]  /*19360*/  R2UR UR22, R70 ;  /* 0x00000000461672ca */ /* 0x000fe400000e0000 */
[----:B------:R-:W-:Y:S01]  /*19370*/  R2UR UR23, R71 ;  /* 0x00000000471772ca */ /* 0x000fe200000e0000 */
[----:B------:R-:W-:Y:S02]  /*19380*/  WARPGROUP.DEPBAR.LE gsb0, 0x0 ;  /* 0x00008000000079c5 */ /* 0x000fe40000010000 */
[----:B------:R-:W-:-:S10]  /*19390*/  WARPGROUP.ARRIVE ;  /* 0x00000000000079c5 */ /* 0x000fd40000000000 */
[----:B------:R-:W-:Y:S01]  /*193a0*/  HGMMA.64x32x16.F32 R200, R28, gdesc[UR20].tnspB, R200, gsb0 ;  /* 0x406000141cc87df0 */ /* 0x000fe200080008c8 */
[----:B------:R-:W-:Y:S02]  /*193b0*/  IADD3 R72, R56, 0x10c0, RZ ;  /* 0x000010c038487810 */ /* 0x000fe40007ffe0ff */
[----:B------:R-:W-:Y:S02]  /*193c0*/  MOV R73, 0x80000020 ;  /* 0x8000002000497802 */ /* 0x000fe40000000f00 */
[----:B------:R-:W-:Y:S02]  /*193d0*/  R2UR UR26, R72 ;  /* 0x00000000481a72ca */ /* 0x000fe400000e0000 */
[----:B------:R-:W-:Y:S01]  /*193e0*/  R2UR UR27, R73 ;  /* 0x00000000491b72ca */ /* 0x000fe200000e0000 */
[----:B------:R-:W-:Y:S02]  /*193f0*/  WARPGROUP.DEPBAR.LE gsb0, 0x0 ;  /* 0x00008000000079c5 */ /* 0x000fe40000010000 */
[----:B------:R-:W-:-:S10]  /*19400*/  WARPGROUP.ARRIVE ;  /* 0x00000000000079c5 */ /* 0x000fd40000000000 */
[----:B------:R-:W-:Y:S01]  /*19410*/  HGMMA.64x32x16.F32 R184, R28, gdesc[UR24].tnspB, R184, gsb0 ;  /* 0x406000181cb87df0 */ /* 0x000fe200080008b8 */
[----:B------:R-:W-:Y:S02]  /*19420*/  VIADD R72, R56, 0x14c0 ;  /* 0x000014c038487836 */ /* 0x000fe40000000000 */
[----:B------:R-:W-:-:S03]  /*19430*/  IMAD.MOV.U32 R73, RZ, RZ, -0x7fffffe0 ;  /* 0x80000020ff497424 */ /* 0x000fc600078e00ff */
[----:B------:R-:W-:Y:S02]  /*19440*/  R2UR UR30, R72 ;  /* 0x00000000481e72ca */ /* 0x000fe400000e0000 */
[----:B------:R-:W-:Y:S02]  /*19450*/  R2UR UR31, R73 ;  /* 0x00000000491f72ca */ /* 0x000fe400000e0000 */
[----:B------:R-:W-:Y:S01]  /*19460*/  FSETP.GEU.AND P5, PT, R102, -126, PT ;  /* 0xc2fc00006600780b */ /* 0x000fe20003fae000 */
[----:B------:R-:W-:Y:S02]  /*19470*/  WARPGROUP.DEPBAR.LE gsb0, 0x0 ;  /* 0x00008000000079c5 */ /* 0x000fe40000010000 */
[----:B------:R-:W-:-:S08]  /*19480*/  WARPGROUP.ARRIVE ;  /* 0x00000000000079c5 */ /* 0x000fd00000000000 */
[----:B------:R-:W-:Y:S01]  /*19490*/  HGMMA.64x32x16.F32 R168, R28, gdesc[UR28].tnspB, R168, gsb0 ;  /* 0x4060001c1ca87df0 */ /* 0x000fe200080008a8 */
[----:B------:R-:W-:Y:S02]  /*194a0*/  FSETP.GEU.AND P3, PT, R100, -126, PT ;  /* 0xc2fc00006400780b */ /* 0x000fe40003f6e000 */
[----:B------:R-:W-:Y:S01]  /*194b0*/  FSETP.GEU.AND P4, PT, R101, -126, PT ;  /* 0xc2fc00006500780b */ /* 0x000fe20003f8e000 */
[----:B------:R-:W-:Y:S02]  /*194c0*/  IMAD.MOV.U32 R71, RZ, RZ, -0x7fffffe0 ;  /* 0x80000020ff477424 */ /* 0x000fe400078e00ff */
[----:B------:R-:W-:Y:S01]  /*194d0*/  @!P5 FMUL R102, R102, 0.5 ;  /* 0x3f0000006666d820 */ /* 0x000fe20000400000 */
[----:B------:R-:W-:Y:S02]  /*194e0*/  IADD3 R70, R56, 0x18c0, RZ ;  /* 0x000018c038467810 */ /* 0x000fe40007ffe0ff */
[----:B------:R-:W-:Y:S02]  /*194f0*/  R2UR UR35, R71 ;  /* 0x00000000472372ca */ /* 0x000fe400000e0000 */
[----:B------:R-:W-:Y:S01]  /*19500*/  R2UR UR34, R70 ;  /* 0x00000000462272ca */ /* 0x000fe200000e0000 */
[----:B------:R-:W1:Y:S02]  /*19510*/  MUFU.EX2 R102, R102 ;  /* 0x0000006600667308 */ /* 0x000e640000000800 */
[----:B------:R-:W-:-:S02]  /*19520*/  @!P3 FMUL R100, R100, 0.5 ;  /* 0x3f0000006464b820 */ /* 0x000fc40000400000 */
[----:B------:R-:W-:-:S04]  /*19530*/  @!P4 FMUL R101, R101, 0.5 ;  /* 0x3f0000006565c820 */ /* 0x000fc80000400000 */
[----:B------:R-:W2:Y:S08]  /*19540*/  MUFU.EX2 R100, R100 ;  /* 0x0000006400647308 */ /* 0x000eb00000000800 */
[----:B------:R-:W3:Y:S01]  /*19550*/  MUFU.EX2 R101, R101 ;  /* 0x0000006500657308 */ /* 0x000ee20000000800 */
[----:B-1----:R-:W-:Y:S01]  /*19560*/  @!P5 FMUL R102, R102, R102 ;  /* 0x000000666666d220 */ /* 0x002fe20000400000 */
[----:B------:R-:W-:Y:S01]  /*19570*/  FSETP.GEU.AND P5, PT, R98, -126, PT ;  /* 0xc2fc00006200780b */ /* 0x000fe20003fae000 */
[----:B------:R-:W-:Y:S01]  /*19580*/  @!P6 FMUL R103, R103, R103 ;  /* 0x000000676767e220 */ /* 0x000fe20000400000 */
[----:B------:R-:W-:Y:S01]  /*19590*/  FSETP.GEU.AND P6, PT, R99, -126, PT ;  /* 0xc2fc00006300780b */ /* 0x000fe20003fce000 */
[----:B------:R-:W-:-:S02]  /*195a0*/  WARPGROUP.DEPBAR.LE gsb0, 0x0 ;  /* 0x00008000000079c5 */ /* 0x000fc40000010000 */
[----:B------:R-:W-:-:S06]  /*195b0*/  WARPGROUP.ARRIVE ;  /* 0x00000000000079c5 */ /* 0x000fcc0000000000 */
[----:B------:R-:W-:Y:S01]  /*195c0*/  HGMMA.64x32x16.F32 R152, R28, gdesc[UR32].tnspB, R152, gsb0 ;  /* 0x406000201c987df0 */ /* 0x000fe20008000898 */
[----:B--2---:R-:W-:Y:S01]  /*195d0*/  @!P3 FMUL R100, R100, R100 ;  /* 0x000000646464b220 */ /* 0x004fe20000400000 */
[----:B---3--:R-:W-:Y:S01]  /*195e0*/  @!P4 FMUL R101, R101, R101 ;  /* 0x000000656565c220 */ /* 0x008fe20000400000 */
[----:B------:R-:W-:Y:S02]  /*195f0*/  FSETP.GEU.AND P3, PT, R94, -126, PT ;  /* 0xc2fc00005e00780b */ /* 0x000fe40003f6e000 */
[----:B------:R-:W-:Y:S01]  /*19600*/  FSETP.GEU.AND P4, PT, R95, -126, PT ;  /* 0xc2fc00005f00780b */ /* 0x000fe20003f8e000 */
[----:B------:R-:W-:Y:S01]  /*19610*/  @!P5 FMUL R98, R98, 0.5 ;  /* 0x3f0000006262d820 */ /* 0x000fe20000400000 */
[----:B------:R-:W-:Y:S01]  /*19620*/  @!P6 FMUL R99, R99, 0.5 ;  /* 0x3f0000006363e820 */ /* 0x000fe20000400000 */
[----:B------:R-:W-:-:S04]  /*19630*/  FADD R113, R113, R110 ;  /* 0x0000006e71717221 */ /* 0x000fc80000000000 */
[----:B------:R-:W1:Y:S01]  /*19640*/  MUFU.EX2 R98, R98 ;  /* 0x0000006200627308 */ /* 0x000e620000000800 */
[----:B------:R-:W-:-:S03]  /*19650*/  FADD R113, R113, R111 ;  /* 0x0000006f71717221 */ /* 0x000fc60000000000 */
[----:B------:R-:W-:Y:S02]  /*19660*/  @!P3 FMUL R94, R94, 0.5 ;  /* 0x3f0000005e5eb820 */ /* 0x000fe40000400000 */
[----:B------:R-:W-:Y:S02]  /*19670*/  @!P4 FMUL R95, R95, 0.5 ;  /* 0x3f0000005f5fc820 */ /* 0x000fe40000400000 */
[----:B------:R-:W2:Y:S01]  /*19680*/  MUFU.EX2 R99, R99 ;  /* 0x0000006300637308 */ /* 0x000ea20000000800 */
[----:B------:R-:W-:-:S04]  /*19690*/  FADD R113, R113, R108 ;  /* 0x0000006c71717221 */ /* 0x000fc80000000000 */
[----:B------:R-:W-:-:S03]  /*196a0*/  FADD R110, R113, R109 ;  /* 0x0000006d716e7221 */ /* 0x000fc60000000000 */
[----:B------:R-:W3:Y:S01]  /*196b0*/  MUFU.EX2 R94, R94 ;  /* 0x0000005e005e7308 */ /* 0x000ee20000000800 */
[----:B------:R-:W-:-:S07]  /*196c0*/  FADD R110, R110, R102 ;  /* 0x000000666e6e7221 */ /* 0x000fce0000000000 */
[----:B------:R-:W4:Y:S01]  /*196d0*/  MUFU.EX2 R95, R95 ;  /* 0x0000005f005f7308 */ /* 0x000f220000000800 */
[----:B-1----:R-:W-:Y:S01]  /*196e0*/  @!P5 FMUL R98, R98, R98 ;  /* 0x000000626262d220 */ /* 0x002fe20000400000 */
[----:B------:R-:W-:Y:S01]  /*196f0*/  FADD R110, R110, R103 ;  /* 0x000000676e6e7221 */ /* 0x000fe20000000000 */
[----:B--2---:R-:W-:Y:S01]  /*19700*/  @!P6 FMUL R99, R99, R99 ;  /* 0x000000636363e220 */ /* 0x004fe20000400000 */
[----:B------:R-:W-:Y:S02]  /*19710*/  IMAD.MOV.U32 R73, RZ, RZ, -0x7fffffe0 ;  /* 0x80000020ff497424 */ /* 0x000fe400078e00ff */
[----:B------:R-:W-:Y:S01]  /*19720*/  FADD R106, R106, R98 ;  /* 0x000000626a6a7221 */ /* 0x000fe20000000000 */
[----:B------:R-:W-:Y:S01]  /*19730*/  IADD3 R72, R56, 0x100, RZ ;  /* 0x0000010038487810 */ /* 0x000fe20007ffe0ff */
[----:B------:R-:W-:Y:S01]  /*19740*/  FADD R110, R110, R100 ;  /* 0x000000646e6e7221 */ /* 0x000fe20000000000 */
[----:B------:R-:W-:Y:S01]  /*19750*/  MOV R121, R42 ;  /* 0x0000002a00797202 */ /* 0x000fe20000000f00 */
[----:B---3--:R-:W-:Y:S01]  /*19760*/  @!P3 FMUL R94, R94, R94 ;  /* 0x0000005e5e5eb220 */ /* 0x008fe20000400000 */
[----:B------:R-:W-:Y:S01]  /*19770*/  MOV R120, R46 ;  /* 0x0000002e00787202 */ /* 0x000fe20000000f00 */
[----:B------:R-:W-:-:S02]  /*19780*/  WARPGROUP.DEPBAR.LE gsb0, 0x0 ;  /* 0x00008000000079c5 */ /* 0x000fc40000010000 */
[----:B------:R-:W-:Y:S01]  /*19790*/  FADD R31, R106, R99 ;  /* 0x000000636a1f7221 */ /* 0x000fe20000000000 */
[----:B----4-:R-:W-:Y:S01]  /*197a0*/  @!P4 FMUL R95, R95, R95 ;  /* 0x0000005f5f5fc220 */ /* 0x010fe20000400000 */
[----:B------:R-:W-:Y:S01]  /*197b0*/  F2FP.F16.F32.PACK_AB R28, R103, R102 ;  /* 0x00000066671c723e */ /* 0x000fe200000000ff */
[----:B------:R-:W-:Y:S01]  /*197c0*/  FADD R102, R110, R101 ;  /* 0x000000656e667221 */ /* 0x000fe20000000000 */
[----:B------:R-:W-:Y:S01]  /*197d0*/  R2UR UR46, R72 ;  /* 0x00000000482e72ca */ /* 0x000fe200000e0000 */
[----:B------:R-:W-:Y:S01]  /*197e0*/  IMAD.MOV.U32 R105, RZ, RZ, R41 ;  /* 0x000000ffff697224 */ /* 0x000fe200078e0029 */
[----:B------:R-:W-:Y:S01]  /*197f0*/  R2UR UR47, R73 ;  /* 0x00000000492f72ca */ /* 0x000fe200000e0000 */
[----:B------:R-:W-:Y:S01]  /*19800*/  IMAD.MOV.U32 R107, RZ, RZ, R43 ;  /* 0x000000ffff6b7224 */ /* 0x000fe200078e002b */
[----:B------:R-:W-:Y:S01]  /*19810*/  MOV R104, R40 ;  /* 0x0000002800687202 */ /* 0x000fe20000000f00 */
        /* <DEDUP_REMOVED lines=13> */
[----:B------:R-:W-:Y:S01]  /*198f0*/  F2FP.F16.F32.PACK_AB R29, R99, R98 ;  /* 0x00000062631d723e */ /* 0x000fe200000000ff */
[----:B------:R-:W-:Y:S01]  /*19900*/  FADD R98, R31, R94 ;  /* 0x0000005e1f627221 */ /* 0x000fe20000000000 */
[----:B------:R-:W-:Y:S01]  /*19910*/  F2FP.F16.F32.PACK_AB R30, R101, R100 ;  /* 0x00000064651e723e */ /* 0x000fe200000000ff */
[----:B------:R-:W2:Y:S01]  /*19920*/  LDL.LU.64 R54, [R1+0x180] ;  /* 0x0001800001367983 */ /* 0x000ea20000300a00 */
[----:B------:R-:W-:-:S02]  /*19930*/  F2FP.F16.F32.PACK_AB R31, R95, R94 ;  /* 0x0000005e5f1f723e */ /* 0x000fc400000000ff */
[C---:B------:R-:W-:Y:S02]  /*19940*/  IADD3 R70, R56.reuse, 0x500, RZ ;  /* 0x0000050038467810 */ /* 0x040fe40007ffe0ff */
[----:B------:R-:W-:Y:S01]  /*19950*/  MOV R71, 0x80000020 ;  /* 0x8000002000477802 */ /* 0x000fe20000000f00 */
[----:B------:R-:W-:Y:S01]  /*19960*/  WARPGROUP.ARRIVE ;  /* 0x00000000000079c5 */ /* 0x000fe20000000000 */
[----:B------:R-:W-:Y:S02]  /*19970*/  IADD3 R72, R56, 0x1100, RZ ;  /* 0x0000110038487810 */ /* 0x000fe40007ffe0ff */
[----:B------:R-:W-:Y:S02]  /*19980*/  MOV R73, 0x80000020 ;  /* 0x8000002000497802 */ /* 0x000fe40000000f00 */
[----:B------:R-:W-:Y:S01]  /*19990*/  FSETP.GEU.AND P5, PT, R84, -126, PT ;  /* 0xc2fc00005400780b */ /* 0x000fe20003fae000 */
[----:B------:R-:W-:Y:S01]  /*199a0*/  HGMMA.64x32x16.F32 R104, R28, gdesc[UR44].tnspB, R104, gsb0 ;  /* 0x4060002c1c687df0 */ /* 0x000fe20008000868 */
[----:B------:R-:W-:-:S02]  /*199b0*/  R2UR UR50, R70 ;  /* 0x00000000463272ca */ /* 0x000fc400000e0000 */
[----:B------:R-:W-:Y:S02]  /*199c0*/  FSETP.GEU.AND P6, PT, R86, -126, PT ;  /* 0xc2fc00005600780b */ /* 0x000fe40003fce000 */
[----:B------:R-:W-:Y:S02]  /*199d0*/  FSETP.GEU.AND P3, PT, R87, -126, PT ;  /* 0xc2fc00005700780b */ /* 0x000fe40003f6e000 */
[----:B------:R-:W-:Y:S01]  /*199e0*/  FSETP.GEU.AND P4, PT, R89, -126, PT ;  /* 0xc2fc00005900780b */ /* 0x000fe20003f8e000 */
[----:B------:R-:W-:Y:S01]  /*199f0*/  FADD R98, R98, R95 ;  /* 0x0000005f62627221 */ /* 0x000fe20000000000 */
[----:B------:R-:W-:Y:S01]  /*19a00*/  R2UR UR51, R71 ;  /* 0x00000000473372ca */ /* 0x000fe200000e0000 */
[----:B------:R-:W3:Y:S01]  /*19a10*/  LDL.LU.64 R52, [R1+0x178] ;  /* 0x0001780001347983 */ /* 0x000ee20000300a00 */
[----:B------:R-:W-:Y:S02]  /*19a20*/  WARPGROUP.DEPBAR.LE gsb0, 0x0 ;  /* 0x00008000000079c5 */ /* 0x000fe40000010000 */
[----:B------:R-:W-:Y:S01]  /*19a30*/  WARPGROUP.ARRIVE ;  /* 0x00000000000079c5 */ /* 0x000fe20000000000 */
[----:B------:R-:W-:Y:S01]  /*19a40*/  VIADD R70, R56, 0x900 ;  /* 0x0000090038467836 */ /* 0x000fe20000000000 */
[----:B------:R-:W-:-:S02]  /*19a50*/  MOV R71, 0x80000020 ;  /* 0x8000002000477802 */ /* 0x000fc40000000f00 */
[----:B------:R-:W-:Y:S02]  /*19a60*/  R2UR UR14, R72 ;  /* 0x00000000480e72ca */ /* 0x000fe400000e0000 */
[----:B------:R-:W-:-:S03]  /*19a70*/  R2UR UR15, R73 ;  /* 0x00000000490f72ca */ /* 0x000fc600000e0000 */
[----:B------:R-:W-:Y:S01]  /*19a80*/  HGMMA.64x32x16.F32 R232, R28, gdesc[UR48].tnspB, R232, gsb0 ;  /* 0x406000301ce87df0 */ /* 0x000fe200080008e8 */
[----:B------:R-:W-:Y:S01]  /*19a90*/  R2UR UR6, R70 ;  /* 0x00000000460672ca */ /* 0x000fe200000e0000 */
[----:B------:R-:W-:Y:S01]  /*19aa0*/  @!P5 FMUL R84, R84, 0.5 ;  /* 0x3f0000005454d820 */ /* 0x000fe20000400000 */
[----:B------:R-:W-:Y:S01]  /*19ab0*/  R2UR UR7, R71 ;  /* 0x00000000470772ca */ /* 0x000fe200000e0000 */
[----:B------:R-:W-:Y:S02]  /*19ac0*/  VIADD R70, R56, 0xd00 ;  /* 0x00000d0038467836 */ /* 0x000fe40000000000 */
[----:B------:R-:W-:Y:S01]  /*19ad0*/  @!P6 FMUL R86, R86, 0.5 ;  /* 0x3f0000005656e820 */ /* 0x000fe20000400000 */
[----:B------:R-:W-:Y:S01]  /*19ae0*/  @!P3 FMUL R87, R87, 0.5 ;  /* 0x3f0000005757b820 */ /* 0x000fe20000400000 */
[----:B------:R-:W-:Y:S01]  /*19af0*/  @!P4 FMUL R89, R89, 0.5 ;  /* 0x3f0000005959c820 */ /* 0x000fe20000400000 */
[----:B------:R-:W4:Y:S01]  /*19b00*/  LDL.LU.64 R50, [R1+0x170] ;  /* 0x0001700001327983 */ /* 0x000f220000300a00 */
[----:B------:R-:W-:-:S02]  /*19b10*/  WARPGROUP.DEPBAR.LE gsb0, 0x0 ;  /* 0x00008000000079c5 */ /* 0x000fc40000010000 */
[----:B------:R-:W-:Y:S01]  /*19b20*/  WARPGROUP.ARRIVE ;  /* 0x00000000000079c5 */ /* 0x000fe20000000000 */
[----:B------:R-:W-:Y:S01]  /*19b30*/  IMAD.MOV.U32 R71, RZ, RZ, -0x7fffffe0 ;  /* 0x80000020ff477424 */ /* 0x000fe200078e00ff */
[----:B------:R-:W-:Y:S01]  /*19b40*/  R2UR UR10, R70 ;  /* 0x00000000460a72ca */ /* 0x000fe200000e0000 */
[----:B------:R-:W-:Y:S02]  /*19b50*/  VIADD R72, R56, 0x1500 ;  /* 0x0000150038487836 */ /* 0x000fe40000000000 */
[----:B------:R-:W-:Y:S01]  /*19b60*/  IMAD.MOV.U32 R73, RZ, RZ, -0x7fffffe0 ;  /* 0x80000020ff497424 */ /* 0x000fe200078e00ff */
[----:B------:R-:W-:Y:S01]  /*19b70*/  HGMMA.64x32x16.F32 R216, R28, gdesc[UR4].tnspB, R216, gsb0 ;  /* 0x406000041cd87df0 */ /* 0x000fe200080008d8 */
[----:B------:R-:W-:Y:S01]  /*19b80*/  R2UR UR11, R71 ;  /* 0x00000000470b72ca */ /* 0x000fe200000e0000 */
[----:B------:R-:W1:Y:S01]  /*19b90*/  MUFU.EX2 R84, R84 ;  /* 0x0000005400547308 */ /* 0x000e620000000800 */
[----:B------:R-:W4:Y:S01]  /*19ba0*/  LDL.LU.64 R48, [R1+0x168] ;  /* 0x0001680001307983 */ /* 0x000f220000300a00 */
[----:B------:R-:W-:-:S02]  /*19bb0*/  WARPGROUP.DEPBAR.LE gsb0, 0x0 ;  /* 0x00008000000079c5 */ /* 0x000fc40000010000 */
[----:B------:R-:W-:Y:S01]  /*19bc0*/  WARPGROUP.ARRIVE ;  /* 0x00000000000079c5 */ /* 0x000fe20000000000 */
[----:B------:R-:W-:Y:S02]  /*19bd0*/  R2UR UR18, R72 ;  /* 0x00000000481272ca */ /* 0x000fe400000e0000 */
[----:B------:R-:W-:Y:S01]  /*19be0*/  R2UR UR19, R73 ;  /* 0x00000000491372ca */ /* 0x000fe200000e0000 */
[----:B------:R-:W-:Y:S01]  /*19bf0*/  IMAD.MOV.U32 R71, RZ, RZ, -0x7fffffe0 ;  /* 0x80000020ff477424 */ /* 0x000fe200078e00ff */
[----:B------:R-:W-:-:S03]  /*19c00*/  IADD3 R70, R56, 0x1900, RZ ;  /* 0x0000190038467810 */ /* 0x000fc60007ffe0ff */
[----:B------:R-:W-:Y:S01]  /*19c10*/  HGMMA.64x32x16.F32 R200, R28, gdesc[UR8].tnspB, R200, gsb0 ;  /* 0x406000081cc87df0 */ /* 0x000fe200080008c8 */
[----:B------:R-:W1:Y:S08]  /*19c20*/  MUFU.EX2 R86, R86 ;  /* 0x0000005600567308 */ /* 0x000e700000000800 */
[----:B------:R-:W1:Y:S08]  /*19c30*/  MUFU.EX2 R87, R87 ;  /* 0x0000005700577308 */ /* 0x000e700000000800 */
[----:B------:R-:W1:Y:S02]  /*19c40*/  MUFU.EX2 R89, R89 ;  /* 0x0000005900597308 */ /* 0x000e640000000800 */
[----:B-1----:R-:W-:Y:S01]  /*19c50*/  @!P5 FMUL R84, R84, R84 ;  /* 0x000000545454d220 */ /* 0x002fe20000400000 */
[----:B------:R-:W3:Y:S01]  /*19c60*/  LDL.LU.64 R46, [R1+0x160] ;  /* 0x00016000012e7983 */ /* 0x000ee20000300a00 */
[----:B------:R-:W-:-:S02]  /*19c70*/  WARPGROUP.DEPBAR.LE gsb0, 0x0 ;  /* 0x00008000000079c5 */ /* 0x000fc40000010000 */
[----:B------:R-:W-:Y:S01]  /*19c80*/  WARPGROUP.ARRIVE ;  /* 0x00000000000079c5 */ /* 0x000fe20000000000 */
[----:B------:R-:W-:Y:S02]  /*19c90*/  R2UR UR22, R70 ;  /* 0x00000000461672ca */ /* 0x000fe400000e0000 */
[----:B------:R-:W-:Y:S01]  /*19ca0*/  R2UR UR23, R71 ;  /* 0x00000000471772ca */ /* 0x000fe200000e0000 */
[----:B------:R-:W-:Y:S01]  /*19cb0*/  @!P6 FMUL R86, R86, R86 ;  /* 0x000000565656e220 */ /* 0x000fe20000400000 */
[----:B------:R-:W-:Y:S01]  /*19cc0*/  FSETP.GEU.AND P5, PT, R90, -126, PT ;  /* 0xc2fc00005a00780b */ /* 0x000fe20003fae000 */
[----:B------:R-:W-:Y:S01]  /*19cd0*/  HGMMA.64x32x16.F32 R184, R28, gdesc[UR12].tnspB, R184, gsb0 ;  /* 0x4060000c1cb87df0 */ /* 0x000fe200080008b8 */
[----:B------:R-:W-:Y:S01]  /*19ce0*/  @!P3 FMUL R87, R87, R87 ;  /* 0x000000575757b220 */ /* 0x000fe20000400000 */
[----:B------:R-:W-:Y:S01]  /*19cf0*/  @!P4 FMUL R89, R89, R89 ;  /* 0x000000595959c220 */ /* 0x000fe20000400000 */
[----:B------:R-:W-:Y:S01]  /*19d00*/  IMAD.MOV.U32 R73, RZ, RZ, -0x7fffffe0 ;  /* 0x80000020ff497424 */ /* 0x000fe200078e00ff */
[----:B------:R-:W-:Y:S01]  /*19d10*/  IADD3 R72, R56, 0x140, RZ ;  /* 0x0000014038487810 */ /* 0x000fe20007ffe0ff */
[----:B------:R-:W4:Y:S01]  /*19d20*/  LDL.LU.64 R44, [R1+0x158] ;  /* 0x00015800012c7983 */ /* 0x000f220000300a00 */
[----:B------:R-:W-:-:S02]  /*19d30*/  WARPGROUP.DEPBAR.LE gsb0, 0x0 ;  /* 0x00008000000079c5 */ /* 0x000fc40000010000 */
[----:B------:R-:W-:Y:S01]  /*19d40*/  WARPGROUP.ARRIVE ;  /* 0x00000000000079c5 */ /* 0x000fe20000000000 */
[----:B------:R-:W-:-:S03]  /*19d50*/  FSETP.GEU.AND P6, PT, R92, -126, PT ;  /* 0xc2fc00005c00780b */ /* 0x000fc60003fce000 */
[----:B------:R-:W-:Y:S01]  /*19d60*/  @!P5 FMUL R90, R90, 0.5 ;  /* 0x3f0000005a5ad820 */ /* 0x000fe20000400000 */
[----:B------:R-:W-:Y:S01]  /*19d70*/  FSETP.GEU.AND P3, PT, R96, -126, PT ;  /* 0xc2fc00006000780b */ /* 0x000fe20003f6e000 */
[----:B------:R-:W4:Y:S01]  /*19d80*/  LDL.LU.64 R42, [R1+0x150] ;  /* 0x00015000012a7983 */ /* 0x000f220000300a00 */
[----:B------:R-:W-:Y:S01]  /*19d90*/  HGMMA.64x32x16.F32 R168, R28, gdesc[UR16].tnspB, R168, gsb0 ;  /* 0x406000101ca87df0 */ /* 0x000fe200080008a8 */
[----:B------:R-:W-:Y:S02]  /*19da0*/  FSETP.GEU.AND P4, PT, R97, -126, PT ;  /* 0xc2fc00006100780b */ /* 0x000fe40003f8e000 */
[----:B------:R-:W-:Y:S02]  /*19db0*/  MOV R71, 0x80000020 ;  /* 0x8000002000477802 */ /* 0x000fe40000000f00 */
[----:B------:R-:W-:Y:S01]  /*19dc0*/  IADD3 R70, R56, 0x540, RZ ;  /* 0x0000054038467810 */ /* 0x000fe20007ffe0ff */
[----:B------:R-:W1:Y:S01]  /*19dd0*/  MUFU.EX2 R90, R90 ;  /* 0x0000005a005a7308 */ /* 0x000e620000000800 */
[----:B------:R-:W-:Y:S01]  /*19de0*/  R2UR UR31, R71 ;  /* 0x00000000471f72ca */ /* 0x000fe200000e0000 */
[----:B------:R-:W-:Y:S01]  /*19df0*/  @!P6 FMUL R92, R92, 0.5 ;  /* 0x3f0000005c5ce820 */ /* 0x000fe20000400000 */
[----:B------:R-:W-:-:S02]  /*19e00*/  MOV R71, 0x80000020 ;  /* 0x8000002000477802 */ /* 0x000fc40000000f00 */
[----:B------:R-:W-:Y:S01]  /*19e10*/  @!P3 FMUL R96, R96, 0.5 ;  /* 0x3f0000006060b820 */ /* 0x000fe20000400000 */
[----:B------:R-:W-:Y:S01]  /*19e20*/  R2UR UR30, R70 ;  /* 0x00000000461e72ca */ /* 0x000fe200000e0000 */
[----:B------:R-:W-:Y:S01]  /*19e30*/  VIADD R70, R56, 0x940 ;  /* 0x0000094038467836 */ /* 0x000fe20000000000 */
[----:B------:R-:W-:Y:S01]  /*19e40*/  R2UR UR26, R72 ;  /* 0x00000000481a72ca */ /* 0x000fe200000e0000 */
[----:B------:R-:W4:Y:S01]  /*19e50*/  LDL.LU.64 R40, [R1+0x148] ;  /* 0x0001480001287983 */ /* 0x000f220000300a00 */
[----:B------:R-:W-:Y:S02]  /*19e60*/  WARPGROUP.DEPBAR.LE gsb0, 0x0 ;  /* 0x00008000000079c5 */ /* 0x000fe40000010000 */
[----:B------:R-:W-:-:S06]  /*19e70*/  WARPGROUP.ARRIVE ;  /* 0x00000000000079c5 */ /* 0x000fcc0000000000 */
[----:B------:R-:W-:Y:S01]  /*19e80*/  HGMMA.64x32x16.F32 R152, R28, gdesc[UR20].tnspB, R152, gsb0 ;  /* 0x406000141c987df0 */ /* 0x000fe20008000898 */
[----:B------:R-:W-:Y:S01]  /*19e90*/  @!P4 FMUL R97, R97, 0.5 ;  /* 0x3f0000006161c820 */ /* 0x000fe20000400000 */
[----:B------:R-:W-:Y:S01]  /*19ea0*/  R2UR UR35, R71 ;  /* 0x00000000472372ca */ /* 0x000fe200000e0000 */
[----:B------:R-:W1:Y:S01]  /*19eb0*/  MUFU.EX2 R92, R92 ;  /* 0x0000005c005c7308 */ /* 0x000e620000000800 */
[----:B------:R-:W-:Y:S01]  /*19ec0*/  IMAD.MOV.U32 R71, RZ, RZ, -0x7fffffe0 ;  /* 0x80000020ff477424 */ /* 0x000fe200078e00ff */
[----:B------:R-:W-:Y:S01]  /*19ed0*/  R2UR UR34, R70 ;  /* 0x00000000462272ca */ /* 0x000fe200000e0000 */
[----:B------:R-:W-:-:S03]  /*19ee0*/  VIADD R70, R56, 0xd40 ;  /* 0x00000d4038467836 */ /* 0x000fc60000000000 */
[----:B------:R-:W-:Y:S02]  /*19ef0*/  R2UR UR47, R71 ;  /* 0x00000000472f72ca */ /* 0x000fe400000e0000 */
[----:B------:R-:W1:Y:S01]  /*19f00*/  MUFU.EX2 R96, R96 ;  /* 0x0000006000607308 */ /* 0x000e620000000800 */
[----:B------:R-:W-:Y:S01]  /*19f10*/  IMAD.MOV.U32 R71, RZ, RZ, -0x7fffffe0 ;  /* 0x80000020ff477424 */ /* 0x000fe200078e00ff */
[----:B------:R-:W-:-:S06]  /*19f20*/  R2UR UR46, R70 ;  /* 0x00000000462e72ca */ /* 0x000fcc00000e0000 */
[----:B------:R-:W1:Y:S01]  /*19f30*/  MUFU.EX2 R97, R97 ;  /* 0x0000006100617308 */ /* 0x000e620000000800 */
[----:B------:R-:W-:Y:S02]  /*19f40*/  IADD3 R70, R56, 0x1940, RZ ;  /* 0x0000194038467810 */ /* 0x000fe40007ffe0ff */
[----:B------:R-:W-:Y:S01]  /*19f50*/  R2UR UR11, R71 ;  /* 0x00000000470b72ca */ /* 0x000fe200000e0000 */
[----:B-1----:R-:W-:Y:S01]  /*19f60*/  @!P5 FMUL R90, R90, R90 ;  /* 0x0000005a5a5ad220 */ /* 0x002fe20000400000 */
[----:B------:R-:W-:Y:S02]  /*19f70*/  MOV R71, 0x80000020 ;  /* 0x8000002000477802 */ /* 0x000fe40000000f00 */
[----:B------:R-:W-:Y:S02]  /*19f80*/  R2UR UR10, R70 ;  /* 0x00000000460a72ca */ /* 0x000fe400000e0000 */
[----:B------:R-:W-:Y:S01]  /*19f90*/  IADD3 R70, R56, 0x580, RZ ;  /* 0x0000058038467810 */ /* 0x000fe20007ffe0ff */
[----:B------:R-:W-:Y:S01]  /*19fa0*/  @!P6 FMUL R92, R92, R92 ;  /* 0x0000005c5c5ce220 */ /* 0x000fe20000400000 */
[----:B------:R-:W-:Y:S01]  /*19fb0*/  R2UR UR19, R71 ;  /* 0x00000000471372ca */ /* 0x000fe200000e0000 */
[----:B------:R-:W-:Y:S01]  /*19fc0*/  FADD R71, R102, R84 ;  /* 0x0000005466477221 */ /* 0x000fe20000000000 */
[----:B------:R-:W-:Y:S01]  /*19fd0*/  R2UR UR18, R70 ;  /* 0x00000000461272ca */ /* 0x000fe200000e0000 */
[----:B------:R-:W-:-:S02]  /*19fe0*/  VIADD R70, R56, 0x980 ;  /* 0x0000098038467836 */ /* 0x000fc40000000000 */
[----:B------:R-:W-:Y:S01]  /*19ff0*/  @!P3 FMUL R96, R96, R96 ;  /* 0x000000606060b220 */ /* 0x000fe20000400000 */
[----:B------:R-:W-:Y:S01]  /*1a000*/  @!P4 FMUL R97, R97, R97 ;  /* 0x000000616161c220 */ /* 0x000fe20000400000 */
[----:B------:R-:W-:Y:S02]  /*1a010*/  R2UR UR27, R73 ;  /* 0x00000000491b72ca */ /* 0x000fe400000e0000 */
[----:B------:R-:W-:Y:S01]  /*1a020*/  R2UR UR22, R70 ;  /* 0x00000000461672ca */ /* 0x000fe200000e0000 */
[----:B------:R-:W-:Y:S02]  /*1a030*/  WARPGROUP.DEPBAR.LE gsb0, 0x0 ;  /* 0x00008000000079c5 */ /* 0x000fe40000010000 */
[----:B------:R-:W-:Y:S01]  /*1a040*/  FADD R29, R98, R90 ;  /* 0x0000005a621d7221 */ /* 0x000fe20000000000 */
[----:B------:R-:W-:-:S03]  /*1a050*/  FADD R28, R71, R86 ;  /* 0x00000056471c7221 */ /* 0x000fc60000000000 */
[----:B------:R-:W-:Y:S01]  /*1a060*/  FADD R31, R29, R92 ;  /* 0x0000005c1d1f7221 */ /* 0x000fe20000000000 */
[----:B------:R-:W-:Y:S01]  /*1a070*/  FADD R94, R28, R87 ;  /* 0x000000571c5e7221 */ /* 0x000fe20000000000 */
[----:B------:R-:W-:Y:S02]  /*1a080*/  F2FP.F16.F32.PACK_AB R28, R86, R84 ;  /* 0x00000054561c723e */ /* 0x000fe400000000ff */
[----:B------:R-:W-:Y:S01]  /*1a090*/  FADD R70, R31, R96 ;  /* 0x000000601f467221 */ /* 0x000fe20000000000 */
[----:B------:R-:W-:Y:S02]  /*1a0a0*/  F2FP.F16.F32.PACK_AB R30, R89, R87 ;  /* 0x00000057591e723e */ /* 0x000fe400000000ff */
[----:B------:R-:W-:Y:S02]  /*1a0b0*/  F2FP.F16.F32.PACK_AB R29, R92, R90 ;  /* 0x0000005a5c1d723e */ /* 0x000fe400000000ff */
[----:B------:R-:W-:-:S04]  /*1a0c0*/  F2FP.F16.F32.PACK_AB R31, R97, R96 ;  /* 0x00000060611f723e */ /* 0x000fc800000000ff */
        /* <DEDUP_REMOVED lines=8> */
[----:B------:R-:W-:Y:S02]  /*1a150*/  IADD3 R72, R56, 0x1140, RZ ;  /* 0x0000114038487810 */ /* 0x000fe40007ffe0ff */
[----:B------:R-:W-:Y:S01]  /*1a160*/  MOV R73, 0x80000020 ;  /* 0x8000002000497802 */ /* 0x000fe20000000f00 */
[----:B------:R-:W-:Y:S02]  /*1a170*/  WARPGROUP.DEPBAR.LE gsb0, 0x0 ;  /* 0x00008000000079c5 */ /* 0x000fe40000010000 */
[----:B------:R-:W-:-:S06]  /*1a180*/  WARPGROUP.ARRIVE ;  /* 0x00000000000079c5 */ /* 0x000fcc0000000000 */
[----:B------:R-:W-:Y:S01]  /*1a190*/  HGMMA.64x32x16.F32 R200, R28, gdesc[UR44].tnspB, R200, gsb0 ;  /* 0x4060002c1cc87df0 */ /* 0x000fe200080008c8 */
[----:B------:R-:W-:Y:S02]  /*1a1a0*/  R2UR UR50, R72 ;  /* 0x00000000483272ca */ /* 0x000fe400000e0000 */
[----:B------:R-:W-:Y:S01]  /*1a1b0*/  R2UR UR51, R73 ;  /* 0x00000000493372ca */ /* 0x000fe200000e0000 */
[----:B------:R-:W-:Y:S01]  /*1a1c0*/  VIADD R72, R56, 0x1540 ;  /* 0x0000154038487836 */ /* 0x000fe20000000000 */
[----:B------:R-:W-:Y:S02]  /*1a1d0*/  WARPGROUP.DEPBAR.LE gsb0, 0x0 ;  /* 0x00008000000079c5 */ /* 0x000fe40000010000 */
[----:B------:R-:W-:-:S09]  /*1a1e0*/  WARPGROUP.ARRIVE ;  /* 0x00000000000079c5 */ /* 0x000fd20000000000 */
[----:B------:R-:W-:Y:S01]  /*1a1f0*/  HGMMA.64x32x16.F32 R184, R28, gdesc[UR48].tnspB, R184, gsb0 ;  /* 0x406000301cb87df0 */ /* 0x000fe200080008b8 */
[----:B------:R-:W-:Y:S01]  /*1a200*/  IMAD.MOV.U32 R73, RZ, RZ, -0x7fffffe0 ;  /* 0x80000020ff497424 */ /* 0x000fe200078e00ff */
[----:B------:R-:W-:-:S04]  /*1a210*/  R2UR UR6, R72 ;  /* 0x00000000480672ca */ /* 0x000fc800000e0000 */
[----:B------:R-:W-:Y:S02]  /*1a220*/  R2UR UR7, R73 ;  /* 0x00000000490772ca */ /* 0x000fe400000e0000 */
[----:B------:R-:W-:Y:S02]  /*1a230*/  FSETP.GEU.AND P5, PT, R93, -126, PT ;  /* 0xc2fc00005d00780b */ /* 0x000fe40003fae000 */
[----:B------:R-:W-:Y:S01]  /*1a240*/  FSETP.GEU.AND P6, PT, R91, -126, PT ;  /* 0xc2fc00005b00780b */ /* 0x000fe20003fce000 */
[----:B------:R-:W-:Y:S02]  /*1a250*/  WARPGROUP.DEPBAR.LE gsb0, 0x0 ;  /* 0x00008000000079c5 */ /* 0x000fe40000010000 */
[----:B------:R-:W-:-:S06]  /*1a260*/  WARPGROUP.ARRIVE ;  /* 0x00000000000079c5 */ /* 0x000fcc0000000000 */
[----:B------:R-:W-:Y:S01]  /*1a270*/  HGMMA.64x32x16.F32 R168, R28, gdesc[UR4].tnspB, R168, gsb0 ;  /* 0x406000041ca87df0 */ /* 0x000fe200080008a8 */
[----:B------:R-:W-:Y:S01]  /*1a280*/  FSETP.GEU.AND P3, PT, R88, -126, PT ;  /* 0xc2fc00005800780b */ /* 0x000fe20003f6e000 */
[----:B------:R-:W-:Y:S01]  /*1a290*/  @!P5 FMUL R93, R93, 0.5 ;  /* 0x3f0000005d5dd820 */ /* 0x000fe20000400000 */
[----:B------:R-:W-:Y:S01]  /*1a2a0*/  FSETP.GEU.AND P4, PT, R85, -126, PT ;  /* 0xc2fc00005500780b */ /* 0x000fe20003f8e000 */
[----:B------:R-:W-:-:S04]  /*1a2b0*/  @!P6 FMUL R91, R91, 0.5 ;  /* 0x3f0000005b5be820 */ /* 0x000fc80000400000 */
[----:B------:R-:W1:Y:S06]  /*1a2c0*/  MUFU.EX2 R93, R93 ;  /* 0x0000005d005d7308 */ /* 0x000e6c0000000800 */
[----:B------:R-:W-:Y:S02]  /*1a2d0*/  @!P3 FMUL R88, R88, 0.5 ;  /* 0x3f0000005858b820 */ /* 0x000fe40000400000 */
[----:B------:R-:W1:Y:S01]  /*1a2e0*/  MUFU.EX2 R91, R91 ;  /* 0x0000005b005b7308 */ /* 0x000e620000000800 */
[----:B------:R-:W-:-:S07]  /*1a2f0*/  @!P4 FMUL R85, R85, 0.5 ;  /* 0x3f0000005555c820 */ /* 0x000fce0000400000 */
[----:B------:R-:W1:Y:S02]  /*1a300*/  MUFU.EX2 R88, R88 ;  /* 0x0000005800587308 */ /* 0x000e640000000800 */
[----:B-1----:R-:W-:Y:S01]  /*1a310*/  @!P5 FMUL R93, R93, R93 ;  /* 0x0000005d5d5dd220 */ /* 0x002fe20000400000 */
[----:B------:R-:W-:-:S05]  /*1a320*/  FSETP.GEU.AND P5, PT, R83, -126, PT ;  /* 0xc2fc00005300780b */ /* 0x000fca0003fae000 */
[----:B------:R-:W1:Y:S01]  /*1a330*/  MUFU.EX2 R85, R85 ;  /* 0x0000005500557308 */ /* 0x000e620000000800 */
[----:B------:R-:W-:Y:S01]  /*1a340*/  @!P6 FMUL R91, R91, R91 ;  /* 0x0000005b5b5be220 */ /* 0x000fe20000400000 */
[----:B------:R-:W-:Y:S02]  /*1a350*/  WARPGROUP.DEPBAR.LE gsb0, 0x0 ;  /* 0x00008000000079c5 */ /* 0x000fe40000010000 */
[----:B------:R-:W-:-:S06]  /*1a360*/  WARPGROUP.ARRIVE ;  /* 0x00000000000079c5 */ /* 0x000fcc0000000000 */
[----:B------:R-:W-:Y:S01]  /*1a370*/  HGMMA.64x32x16.F32 R152, R28, gdesc[UR8].tnspB, R152, gsb0 ;  /* 0x406000081c987df0 */ /* 0x000fe20008000898 */
[----:B------:R-:W-:Y:S01]  /*1a380*/  FSETP.GEU.AND P6, PT, R82, -126, PT ;  /* 0xc2fc00005200780b */ /* 0x000fe20003fce000 */
[----:B------:R-:W-:Y:S01]  /*1a390*/  @!P3 FMUL R88, R88, R88 ;  /* 0x000000585858b220 */ /* 0x000fe20000400000 */
[----:B------:R-:W-:Y:S01]  /*1a3a0*/  FSETP.GEU.AND P3, PT, R81, -126, PT ;  /* 0xc2fc00005100780b */ /* 0x000fe20003f6e000 */
[----:B-1----:R-:W-:Y:S01]  /*1a3b0*/  @!P4 FMUL R85, R85, R85 ;  /* 0x000000555555c220 */ /* 0x002fe20000400000 */
[----:B------:R-:W-:Y:S01]  /*1a3c0*/  FSETP.GEU.AND P4, PT, R80, -126, PT ;  /* 0xc2fc00005000780b */ /* 0x000fe20003f8e000 */
[----:B------:R-:W-:-:S06]  /*1a3d0*/  @!P5 FMUL R83, R83, 0.5 ;  /* 0x3f0000005353d820 */ /* 0x000fcc0000400000 */
[----:B------:R-:W1:Y:S02]  /*1a3e0*/  MUFU.EX2 R83, R83 ;  /* 0x0000005300537308 */ /* 0x000e640000000800 */
[----:B------:R-:W-:Y:S02]  /*1a3f0*/  @!P6 FMUL R82, R82, 0.5 ;  /* 0x3f0000005252e820 */ /* 0x000fe40000400000 */
[----:B------:R-:W-:Y:S02]  /*1a400*/  @!P3 FMUL R81, R81, 0.5 ;  /* 0x3f0000005151b820 */ /* 0x000fe40000400000 */
[----:B------:R-:W-:Y:S02]  /*1a410*/  @!P4 FMUL R80, R80, 0.5 ;  /* 0x3f0000005050c820 */ /* 0x000fe40000400000 */
[----:B------:R-:W2:Y:S01]  /*1a420*/  MUFU.EX2 R82, R82 ;  /* 0x0000005200527308 */ /* 0x000ea20000000800 */
[----:B------:R-:W-:-:S07]  /*1a430*/  FADD R87, R70, R97 ;  /* 0x0000006146577221 */ /* 0x000fce0000000000 */
[----:B------:R-:W2:Y:S01]  /*1a440*/  MUFU.EX2 R81, R81 ;  /* 0x0000005100517308 */ /* 0x000ea20000000800 */
[----:B------:R-:W-:Y:S01]  /*1a450*/  IADD3 R70, R56, 0x1180, RZ ;  /* 0x0000118038467810 */ /* 0x000fe20007ffe0ff */
[----:B-1----:R-:W-:Y:S01]  /*1a460*/  @!P5 FMUL R83, R83, R83 ;  /* 0x000000535353d220 */ /* 0x002fe20000400000 */
[----:B------:R-:W-:-:S05]  /*1a470*/  FADD R94, R94, R89 ;  /* 0x000000595e5e7221 */ /* 0x000fca0000000000 */
[----:B------:R-:W1:Y:S01]  /*1a480*/  MUFU.EX2 R80, R80 ;  /* 0x0000005000507308 */ /* 0x000e620000000800 */
[----:B------:R-:W-:Y:S01]  /*1a490*/  R2UR UR30, R70 ;  /* 0x00000000461e72ca */ /* 0x000fe200000e0000 */
[----:B--2---:R-:W-:Y:S01]  /*1a4a0*/  @!P6 FMUL R82, R82, R82 ;  /* 0x000000525252e220 */ /* 0x004fe20000400000 */
[----:B------:R-:W-:Y:S01]  /*1a4b0*/  IADD3 R70, R56, 0x1980, RZ ;  /* 0x0000198038467810 */ /* 0x000fe20007ffe0ff */
[----:B------:R-:W-:Y:S01]  /*1a4c0*/  FADD R94, R94, R93 ;  /* 0x0000005d5e5e7221 */ /* 0x000fe20000000000 */
[----:B------:R-:W-:Y:S02]  /*1a4d0*/  FADD R87, R87, R83 ;  /* 0x0000005357577221 */ /* 0x000fe40000000000 */
[----:B------:R-:W-:Y:S01]  /*1a4e0*/  R2UR UR46, R70 ;  /* 0x00000000462e72ca */ /* 0x000fe200000e0000 */
[----:B------:R-:W-:Y:S02]  /*1a4f0*/  IMAD.MOV.U32 R73, RZ, RZ, -0x7fffffe0 ;  /* 0x80000020ff497424 */ /* 0x000fe400078e00ff */
[----:B------:R-:W-:Y:S01]  /*1a500*/  @!P3 FMUL R81, R81, R81 ;  /* 0x000000515151b220 */ /* 0x000fe20000400000 */
[----:B------:R-:W-:Y:S01]  /*1a510*/  FADD R70, R87, R82 ;  /* 0x0000005257467221 */ /* 0x000fe20000000000 */
[----:B------:R-:W-:Y:S01]  /*1a520*/  IADD3 R72, R56, 0x180, RZ ;  /* 0x0000018038487810 */ /* 0x000fe20007ffe0ff */
[----:B------:R-:W-:-:S02]  /*1a530*/  WARPGROUP.DEPBAR.LE gsb0, 0x0 ;  /* 0x00008000000079c5 */ /* 0x000fc40000010000 */
[----:B------:R-:W-:Y:S01]  /*1a540*/  FADD R29, R94, R91 ;  /* 0x0000005b5e1d7221 */ /* 0x000fe20000000000 */
[----:B-1----:R-:W-:Y:S01]  /*1a550*/  @!P4 FMUL R80, R80, R80 ;  /* 0x000000505050c220 */ /* 0x002fe20000400000 */
[----:B------:R-:W-:Y:S02]  /*1a560*/  FADD R31, R70, R81 ;  /* 0x00000051461f7221 */ /* 0x000fe40000000000 */
[----:B------:R-:W-:Y:S01]  /*1a570*/  FADD R30, R29, R88 ;  /* 0x000000581d1e7221 */ /* 0x000fe20000000000 */
[----:B------:R-:W-:Y:S02]  /*1a580*/  R2UR UR14, R72 ;  /* 0x00000000480e72ca */ /* 0x000fe400000e0000 */
[----:B------:R-:W-:Y:S01]  /*1a590*/  R2UR UR15, R73 ;  /* 0x00000000490f72ca */ /* 0x000fe200000e0000 */
[----:B------:R-:W-:Y:S01]  /*1a5a0*/  FADD R87, R30, R85 ;  /* 0x000000551e577221 */ /* 0x000fe20000000000 */
[----:B------:R-:W-:Y:S01]  /*1a5b0*/  F2FP.F16.F32.PACK_AB R29, R82, R83 ;  /* 0x00000053521d723e */ /* 0x000fe200000000ff */
[----:B------:R-:W-:Y:S01]  /*1a5c0*/  FADD R82, R31, R80 ;  /* 0x000000501f527221 */ /* 0x000fe20000000000 */
[----:B------:R-:W-:-:S02]  /*1a5d0*/  F2FP.F16.F32.PACK_AB R28, R91, R93 ;  /* 0x0000005d5b1c723e */ /* 0x000fc400000000ff */
[----:B------:R-:W-:Y:S02]  /*1a5e0*/  F2FP.F16.F32.PACK_AB R30, R85, R88 ;  /* 0x00000058551e723e */ /* 0x000fe400000000ff */
[----:B------:R-:W-:-:S04]  /*1a5f0*/  F2FP.F16.F32.PACK_AB R31, R80, R81 ;  /* 0x00000051501f723e */ /* 0x000fc800000000ff */
[----:B------:R-:W-:-:S06]  /*1a600*/  WARPGROUP.ARRIVE ;  /* 0x00000000000079c5 */ /* 0x000fcc0000000000 */
[----:B------:R-:W-:Y:S01]  /*1a610*/  HGMMA.64x32x16.F32 R104, R28, gdesc[UR12].tnspB, R104, gsb0 ;  /* 0x4060000c1c687df0 */ /* 0x000fe20008000868 */
[----:B------:R-:W-:Y:S02]  /*1a620*/  MOV R71, 0x80000020 ;  /* 0x8000002000477802 */ /* 0x000fe40000000f00 */
[----:B------:R-:W-:Y:S02]  /*1a630*/  WARPGROUP.DEPBAR.LE gsb0, 0x0 ;  /* 0x00008000000079c5 */ /* 0x000fe40000010000 */
[----:B------:R-:W-:-:S06]  /*1a640*/  WARPGROUP.ARRIVE ;  /* 0x00000000000079c5 */ /* 0x000fcc0000000000 */
[----:B------:R-:W-:Y:S01]  /*1a650*/  HGMMA.64x32x16.F32 R232, R28, gdesc[UR16].tnspB, R232, gsb0 ;  /* 0x406000101ce87df0 */ /* 0x000fe200080008e8 */
[----:B------:R-:W-:Y:S02]  /*1a660*/  FSETP.GEU.AND P6, PT, R78, -126, PT ;  /* 0xc2fc00004e00780b */ /* 0x000fe40003fce000 */
[----:B------:R-:W-:Y:S02]  /*1a670*/  FSETP.GEU.AND P4, PT, R76, -126, PT ;  /* 0xc2fc00004c00780b */ /* 0x000fe40003f8e000 */
[----:B------:R-:W-:-:S09]  /*1a680*/  R2UR UR23, R71 ;  /* 0x00000000471772ca */ /* 0x000fd200000e0000 */
[----:B------:R-:W-:Y:S02]  /*1a690*/  @!P6 FMUL R78, R78, 0.5 ;  /* 0x3f0000004e4ee820 */ /* 0x000fe40000400000 */
[----:B------:R-:W-:-:S04]  /*1a6a0*/  @!P4 FMUL R76, R76, 0.5 ;  /* 0x3f0000004c4cc820 */ /* 0x000fc80000400000 */
[----:B------:R-:W1:Y:S08]  /*1a6b0*/  MUFU.EX2 R78, R78 ;  /* 0x0000004e004e7308 */ /* 0x000e700000000800 */
[----:B------:R-:W2:Y:S01]  /*1a6c0*/  MUFU.EX2 R76, R76 ;  /* 0x0000004c004c7308 */ /* 0x000ea20000000800 */
[----:B------:R-:W-:Y:S02]  /*1a6d0*/  WARPGROUP.DEPBAR.LE gsb0, 0x0 ;  /* 0x00008000000079c5 */ /* 0x000fe40000010000 */
[----:B------:R-:W-:-:S06]  /*1a6e0*/  WARPGROUP.ARRIVE ;  /* 0x00000000000079c5 */ /* 0x000fcc0000000000 */
[----:B------:R-:W-:Y:S01]  /*1a6f0*/  HGMMA.64x32x16.F32 R216, R28, gdesc[UR20].tnspB, R216, gsb0 ;  /* 0x406000141cd87df0 */ /* 0x000fe200080008d8 */
[----:B-1----:R-:W-:Y:S01]  /*1a700*/  @!P6 FMUL R78, R78, R78 ;  /* 0x0000004e4e4ee220 */ /* 0x002fe20000400000 */
[----:B--2---:R-:W-:Y:S01]  /*1a710*/  @!P4 FMUL R76, R76, R76 ;  /* 0x0000004c4c4cc220 */ /* 0x004fe20000400000 */
[----:B------:R-:W-:Y:S02]  /*1a720*/  FSETP.GEU.AND P6, PT, R69, -126, PT ;  /* 0xc2fc00004500780b */ /* 0x000fe40003fce000 */
[----:B------:R-:W-:-:S11]  /*1a730*/  FSETP.GEU.AND P4, PT, R68, -126, PT ;  /* 0xc2fc00004400780b */ /* 0x000fd60003f8e000 */
[----:B------:R-:W-:Y:S02]  /*1a740*/  @!P6 FMUL R69, R69, 0.5 ;  /* 0x3f0000004545e820 */ /* 0x000fe40000400000 */
[----:B------:R-:W-:Y:S02]  /*1a750*/  @!P4 FMUL R68, R68, 0.5 ;  /* 0x3f0000004444c820 */ /* 0x000fe40000400000 */
[----:B------:R1:W-:Y:S08]  /*1a760*/  MUFU.EX2 R72, R69 ;  /* 0x0000004500487308 */ /* 0x0003f00000000800 */
[----:B------:R2:W-:Y:S01]  /*1a770*/  MUFU.EX2 R73, R68 ;  /* 0x0000004400497308 */ /* 0x0005e20000000800 */
[----:B-1----:R-:W-:-:S02]  /*1a780*/  IMAD.MOV.U32 R69, RZ, RZ, -0x7fffffe0 ;  /* 0x80000020ff457424 */ /* 0x002fc400078e00ff */
[----:B--2---:R-:W-:-:S03]  /*1a790*/  VIADD R68, R56, 0xd80 ;  /* 0x00000d8038447836 */ /* 0x004fc60000000000 */
[----:B------:R-:W-:Y:S02]  /*1a7a0*/  R2UR UR27, R69 ;  /* 0x00000000451b72ca */ /* 0x000fe400000e0000 */
[----:B------:R-:W-:Y:S01]  /*1a7b0*/  R2UR UR26, R68 ;  /* 0x00000000441a72ca */ /* 0x000fe200000e0000 */
[----:B------:R-:W-:Y:S02]  /*1a7c0*/  WARPGROUP.DEPBAR.LE gsb0, 0x0 ;  /* 0x00008000000079c5 */ /* 0x000fe40000010000 */
[----:B------:R-:W-:-:S10]  /*1a7d0*/  WARPGROUP.ARRIVE ;  /* 0x00000000000079c5 */ /* 0x000fd40000000000 */
[----:B------:R-:W-:Y:S01]  /*1a7e0*/  HGMMA.64x32x16.F32 R200, R28, gdesc[UR24].tnspB, R200, gsb0 ;  /* 0x406000181cc87df0 */ /* 0x000fe200080008c8 */
[----:B------:R-:W-:Y:S01]  /*1a7f0*/  FSETP.GEU.AND P5, PT, R79, -126, PT ;  /* 0xc2fc00004f00780b */ /* 0x000fe20003fae000 */
[----:B------:R-:W-:-:S05]  /*1a800*/  IMAD.MOV.U32 R71, RZ, RZ, -0x7fffffe0 ;  /* 0x80000020ff477424 */ /* 0x000fca00078e00ff */
[----:B------:R-:W-:-:S07]  /*1a810*/  R2UR UR31, R71 ;  /* 0x00000000471f72ca */ /* 0x000fce00000e0000 */
[----:B------:R-:W-:-:S06]  /*1a820*/  @!P5 FMUL R79, R79, 0.5 ;  /* 0x3f0000004f4fd820 */ /* 0x000fcc0000400000 */
[----:B------:R-:W1:Y:S01]  /*1a830*/  MUFU.EX2 R79, R79 ;  /* 0x0000004f004f7308 */ /* 0x000e620000000800 */
[----:B------:R-:W-:Y:S02]  /*1a840*/  WARPGROUP.DEPBAR.LE gsb0, 0x0 ;  /* 0x00008000000079c5 */ /* 0x000fe40000010000 */
[----:B------:R-:W-:-:S06]  /*1a850*/  WARPGROUP.ARRIVE ;  /* 0x00000000000079c5 */ /* 0x000fcc0000000000 */
[----:B------:R-:W-:Y:S01]  /*1a860*/  HGMMA.64x32x16.F32 R184, R28, gdesc[UR28].tnspB, R184, gsb0 ;  /* 0x4060001c1cb87df0 */ /* 0x000fe200080008b8 */
[----:B-1----:R-:W-:Y:S01]  /*1a870*/  @!P5 FMUL R79, R79, R79 ;  /* 0x0000004f4f4fd220 */ /* 0x002fe20000400000 */
[----:B------:R-:W-:-:S13]  /*1a880*/  FSETP.GEU.AND P5, PT, R74, -126, PT ;  /* 0xc2fc00004a00780b */ /* 0x000fda0003fae000 */
[----:B------:R-:W-:-:S06]  /*1a890*/  @!P5 FMUL R74, R74, 0.5 ;  /* 0x3f0000004a4ad820 */ /* 0x000fcc0000400000 */
[----:B------:R-:W1:Y:S01]  /*1a8a0*/  MUFU.EX2 R74, R74 ;  /* 0x0000004a004a7308 */ /* 0x000e620000000800 */
[----:B------:R-:W-:Y:S01]  /*1a8b0*/  IMAD.MOV.U32 R69, RZ, RZ, -0x7fffffe0 ;  /* 0x80000020ff457424 */ /* 0x000fe200078e00ff */
[----:B------:R-:W-:-:S04]  /*1a8c0*/  IADD3 R68, R56, 0x1580, RZ ;  /* 0x0000158038447810 */ /* 0x000fc80007ffe0ff */
[----:B------:R-:W-:Y:S02]  /*1a8d0*/  R2UR UR34, R68 ;  /* 0x00000000442272ca */ /* 0x000fe400000e0000 */
[----:B------:R-:W-:Y:S01]  /*1a8e0*/  R2UR UR35, R69 ;  /* 0x00000000452372ca */ /* 0x000fe200000e0000 */
[----:B-1----:R-:W-:Y:S01]  /*1a8f0*/  @!P5 FMUL R74, R74, R74 ;  /* 0x0000004a4a4ad220 */ /* 0x002fe20000400000 */
[----:B------:R-:W-:Y:S01]  /*1a900*/  FSETP.GEU.AND P5, PT, R67, -126, PT ;  /* 0xc2fc00004300780b */ /* 0x000fe20003fae000 */
[----:B------:R-:W-:Y:S02]  /*1a910*/  WARPGROUP.DEPBAR.LE gsb0, 0x0 ;  /* 0x00008000000079c5 */ /* 0x000fe40000010000 */
[----:B------:R-:W-:-:S10]  /*1a920*/  WARPGROUP.ARRIVE ;  /* 0x00000000000079c5 */ /* 0x000fd40000000000 */
[----:B------:R-:W-:Y:S01]  /*1a930*/  @!P5 FMUL R67, R67, 0.5 ;  /* 0x3f0000004343d820 */ /* 0x000fe20000400000 */
[----:B------:R-:W-:Y:S05]  /*1a940*/  HGMMA.64x32x16.F32 R168, R28, gdesc[UR32].tnspB, R168, gsb0 ;  /* 0x406000201ca87df0 */ /* 0x000fea00080008a8 */
[----:B------:R-:W1:Y:S01]  /*1a950*/  MUFU.EX2 R67, R67 ;  /* 0x0000004300437308 */ /* 0x000e620000000800 */
[----:B------:R-:W-:Y:S02]  /*1a960*/  FSETP.GEU.AND P3, PT, R77, -126, PT ;  /* 0xc2fc00004d00780b */ /* 0x000fe40003f6e000 */
[----:B------:R-:W-:-:S11]  /*1a970*/  MOV R71, 0x80000020 ;  /* 0x8000002000477802 */ /* 0x000fd60000000f00 */
[----:B------:R-:W-:Y:S01]  /*1a980*/  @!P3 FMUL R77, R77, 0.5 ;  /* 0x3f0000004d4db820 */ /* 0x000fe20000400000 */
[----:B-1----:R-:W-:Y:S01]  /*1a990*/  @!P5 FMUL R67, R67, R67 ;  /* 0x000000434343d220 */ /* 0x002fe20000400000 */
[----:B------:R-:W-:-:S04]  /*1a9a0*/  FSETP.GEU.AND P5, PT, R65, -126, PT ;  /* 0xc2fc00004100780b */ /* 0x000fc80003fae000 */
[----:B------:R-:W1:Y:S01]  /*1a9b0*/  MUFU.EX2 R77, R77 ;  /* 0x0000004d004d7308 */ /* 0x000e620000000800 */
[----:B------:R-:W-:Y:S01]  /*1a9c0*/  R2UR UR47, R71 ;  /* 0x00000000472f72ca */ /* 0x000fe200000e0000 */
[----:B------:R-:W-:Y:S01]  /*1a9d0*/  @!P4 FMUL R73, R73, R73 ;  /* 0x000000494949c220 */ /* 0x000fe20000400000 */
[----:B------:R-:W-:-:S06]  /*1a9e0*/  FSETP.GEU.AND P4, PT, R64, -126, PT ;  /* 0xc2fc00004000780b */ /* 0x000fcc0003f8e000 */
[----:B------:R-:W-:-:S04]  /*1a9f0*/  @!P5 FMUL R65, R65, 0.5 ;  /* 0x3f0000004141d820 */ /* 0x000fc80000400000 */
[----:B------:R-:W2:Y:S01]  /*1aa00*/  MUFU.EX2 R69, R65 ;  /* 0x0000004100457308 */ /* 0x000ea20000000800 */
[----:B-1----:R-:W-:Y:S01]  /*1aa10*/  @!P3 FMUL R77, R77, R77 ;  /* 0x0000004d4d4db220 */ /* 0x002fe20000400000 */
[----:B------:R-:W-:Y:S01]  /*1aa20*/  FSETP.GEU.AND P3, PT, R75, -126, PT ;  /* 0xc2fc00004b00780b */ /* 0x000fe20003f6e000 */
[----:B------:R-:W-:Y:S01]  /*1aa30*/  @!P4 FMUL R64, R64, 0.5 ;  /* 0x3f0000004040c820 */ /* 0x000fe20000400000 */
[----:B------:R-:W-:Y:S02]  /*1aa40*/  WARPGROUP.DEPBAR.LE gsb0, 0x0 ;  /* 0x00008000000079c5 */ /* 0x000fe40000010000 */
[----:B------:R-:W-:Y:S01]  /*1aa50*/  WARPGROUP.ARRIVE ;  /* 0x00000000000079c5 */ /* 0x000fe20000000000 */
[----:B--2---:R-:W-:-:S05]  /*1aa60*/  @!P5 FMUL R69, R69, R69 ;  /* 0x000000454545d220 */ /* 0x004fca0000400000 */
[----:B------:R-:W-:Y:S01]  /*1aa70*/  HGMMA.64x32x16.F32 R152, R28, gdesc[UR44].tnspB, R152, gsb0 ;  /* 0x4060002c1c987df0 */ /* 0x000fe20008000898 */
[----:B------:R-:W1:Y:S01]  /*1aa80*/  MUFU.EX2 R68, R64 ;  /* 0x0000004000447308 */ /* 0x000e620000000800 */
[----:B------:R-:W-:Y:S01]  /*1aa90*/  FSETP.GEU.AND P5, PT, R59, -126, PT ;  /* 0xc2fc00003b00780b */ /* 0x000fe20003fae000 */
[----:B------:R-:W-:-:S06]  /*1aaa0*/  @!P3 FMUL R75, R75, 0.5 ;  /* 0x3f0000004b4bb820 */ /* 0x000fcc0000400000 */
[----:B------:R-:W2:Y:S06]  /*1aab0*/  MUFU.EX2 R75, R75 ;  /* 0x0000004b004b7308 */ /* 0x000eac0000000800 */
[----:B------:R-:W-:Y:S01]  /*1aac0*/  @!P5 FMUL R59, R59, 0.5 ;  /* 0x3f0000003b3bd820 */ /* 0x000fe20000400000 */
[----:B-1----:R-:W-:-:S03]  /*1aad0*/  @!P4 FMUL R68, R68, R68 ;  /* 0x000000444444c220 */ /* 0x002fc60000400000 */
[----:B------:R-:W1:Y:S01]  /*1aae0*/  MUFU.EX2 R70, R59 ;  /* 0x0000003b00467308 */ /* 0x000e620000000800 */
[----:B------:R-:W-:Y:S01]  /*1aaf0*/  FSETP.GEU.AND P4, PT, R60, -126, PT ;  /* 0xc2fc00003c00780b */ /* 0x000fe20003f8e000 */
[----:B------:R-:W-:Y:S01]  /*1ab00*/  @!P6 FMUL R72, R72, R72 ;  /* 0x000000484848e220 */ /* 0x000fe20000400000 */
[----:B------:R-:W-:Y:S01]  /*1ab10*/  FSETP.GEU.AND P6, PT, R63, -126, PT ;  /* 0xc2fc00003f00780b */ /* 0x000fe20003fce000 */
[----:B------:R-:W-:Y:S02]  /*1ab20*/  IMAD.MOV.U32 R65, RZ, RZ, -0x7fffffe0 ;  /* 0x80000020ff417424 */ /* 0x000fe400078e00ff */
[----:B--2---:R-:W-:Y:S01]  /*1ab30*/  @!P3 FMUL R75, R75, R75 ;  /* 0x0000004b4b4bb220 */ /* 0x004fe20000400000 */
[----:B------:R-:W-:Y:S02]  /*1ab40*/  FSETP.GEU.AND P3, PT, R62, -126, PT ;  /* 0xc2fc00003e00780b */ /* 0x000fe40003f6e000 */
[----:B------:R-:W-:-:S05]  /*1ab50*/  R2UR UR7, R65 ;  /* 0x00000000410772ca */ /* 0x000fca00000e0000 */
[----:B------:R-:W-:Y:S01]  /*1ab60*/  @!P4 FMUL R60, R60, 0.5 ;  /* 0x3f0000003c3cc820 */ /* 0x000fe20000400000 */
[----:B-1----:R-:W-:-:S03]  /*1ab70*/  @!P5 FMUL R70, R70, R70 ;  /* 0x000000464646d220 */ /* 0x002fc60000400000 */
[----:B------:R1:W-:Y:S01]  /*1ab80*/  MUFU.EX2 R65, R60 ;  /* 0x0000003c00417308 */ /* 0x0003e20000000800 */
[----:B------:R-:W-:Y:S01]  /*1ab90*/  FSETP.GEU.AND P5, PT, R54, -126, PT ;  /* 0xc2fc00003600780b */ /* 0x000fe20003fae000 */
[----:B------:R-:W-:Y:S01]  /*1aba0*/  @!P6 FMUL R63, R63, 0.5 ;  /* 0x3f0000003f3fe820 */ /* 0x000fe20000400000 */
[----:B------:R-:W-:Y:S01]  /*1abb0*/  @!P3 FMUL R62, R62, 0.5 ;  /* 0x3f0000003e3eb820 */ /* 0x000fe20000400000 */
[----:B------:R-:W-:Y:S01]  /*1abc0*/  FADD R87, R87, R79 ;  /* 0x0000004f57577221 */ /* 0x000fe20000000000 */
[----:B-1----:R-:W-:-:S04]  /*1abd0*/  IADD3 R60, R56, 0x11c0, RZ ;  /* 0x000011c0383c7810 */ /* 0x002fc80007ffe0ff */
[----:B------:R-:W-:Y:S02]  /*1abe0*/  R2UR UR18, R60 ;  /* 0x000000003c1272ca */ /* 0x000fe400000e0000 */
[----:B------:R-:W-:Y:S01]  /*1abf0*/  IADD3 R60, R56, 0x19c0, RZ ;  /* 0x000019c0383c7810 */ /* 0x000fe20007ffe0ff */
[----:B------:R-:W-:Y:S02]  /*1ac00*/  WARPGROUP.DEPBAR.LE gsb0, 0x0 ;  /* 0x00008000000079c5 */ /* 0x000fe40000010000 */
[----:B------:R1:W-:Y:S01]  /*1ac10*/  MUFU.EX2 R84, R63 ;  /* 0x0000003f00547308 */ /* 0x0003e20000000800 */
[----:B------:R-:W-:Y:S01]  /*1ac20*/  R2UR UR26, R60 ;  /* 0x000000003c1a72ca */ /* 0x000fe200000e0000 */
[----:B------:R-:W-:Y:S01]  /*1ac30*/  FADD R30, R87, R78 ;  /* 0x0000004e571e7221 */ /* 0x000fe20000000000 */
[----:B------:R-:W-:Y:S01]  /*1ac40*/  IADD3 R60, R56, 0x600, RZ ;  /* 0x00000600383c7810 */ /* 0x000fe20007ffe0ff */
[----:B------:R-:W-:-:S04]  /*1ac50*/  @!P5 FMUL R54, R54, 0.5 ;  /* 0x3f0000003636d820 */ /* 0x000fc80000400000 */
[----:B------:R2:W3:Y:S01]  /*1ac60*/  MUFU.EX2 R86, R62 ;  /* 0x0000003e00567308 */ /* 0x0004e20000000800 */
[----:B-1----:R-:W-:Y:S02]  /*1ac70*/  IMAD.MOV.U32 R63, RZ, RZ, -0x7fffffe0 ;  /* 0x80000020ff3f7424 */ /* 0x002fe400078e00ff */
[----:B------:R-:W-:Y:S01]  /*1ac80*/  FADD R31, R82, R74 ;  /* 0x0000004a521f7221 */ /* 0x000fe20000000000 */
[----:B------:R-:W-:Y:S01]  /*1ac90*/  FADD R29, R30, R77 ;  /* 0x0000004d1e1d7221 */ /* 0x000fe20000000000 */
[----:B------:R-:W-:Y:S01]  /*1aca0*/  R2UR UR34, R60 ;  /* 0x000000003c2272ca */ /* 0x000fe200000e0000 */
[----:B--2---:R-:W-:Y:S01]  /*1acb0*/  VIADD R62, R56, 0x1c0 ;  /* 0x000001c0383e7836 */ /* 0x004fe20000000000 */
[----:B------:R-:W-:Y:S01]  /*1acc0*/  R2UR UR51, R63 ;  /* 0x000000003f3372ca */ /* 0x000fe200000e0000 */
[----:B------:R1:W2:Y:S01]  /*1acd0*/  MUFU.EX2 R60, R54 ;  /* 0x00000036003c7308 */ /* 0x0002a20000000800 */
[----:B------:R-:W-:Y:S02]  /*1ace0*/  F2FP.F16.F32.PACK_AB R28, R78, R79 ;  /* 0x0000004f4e1c723e */ /* 0x000fe400000000ff */
[----:B------:R-:W-:Y:S01]  /*1acf0*/  R2UR UR50, R62 ;  /* 0x000000003e3272ca */ /* 0x000fe200000e0000 */
[----:B------:R-:W-:Y:S01]  /*1ad00*/  FADD R78, R29, R76 ;  /* 0x0000004c1d4e7221 */ /* 0x000fe20000000000 */
[----:B------:R-:W-:-:S02]  /*1ad10*/  F2FP.F16.F32.PACK_AB R30, R76, R77 ;  /* 0x0000004d4c1e723e */ /* 0x000fc400000000ff */
[----:B------:R-:W-:Y:S01]  /*1ad20*/  F2FP.F16.F32.PACK_AB R29, R72, R74 ;  /* 0x0000004a481d723e */ /* 0x000fe200000000ff */
[----:B-1----:R-:W-:Y:S01]  /*1ad30*/  FADD R54, R31, R72 ;  /* 0x000000481f367221 */ /* 0x002fe20000000000 */
[----:B------:R-:W-:-:S04]  /*1ad40*/  F2FP.F16.F32.PACK_AB R31, R73, R75 ;  /* 0x0000004b491f723e */ /* 0x000fc800000000ff */
[----:B------:R-:W-:-:S06]  /*1ad50*/  WARPGROUP.ARRIVE ;  /* 0x00000000000079c5 */ /* 0x000fcc0000000000 */
[----:B------:R-:W-:Y:S01]  /*1ad60*/  HGMMA.64x32x16.F32 R104, R28, gdesc[UR48].tnspB, R104, gsb0 ;  /* 0x406000301c687df0 */ /* 0x000fe20008000868 */
[----:B------:R-:W-:-:S04]  /*1ad70*/  IADD3 R64, R56, 0x5c0, RZ ;  /* 0x000005c038407810 */ /* 0x000fc80007ffe0ff */
        /* <DEDUP_REMOVED lines=14> */
[----:B------:R-:W-:Y:S01]  /*1ae60*/  R2UR UR15, R63 ;  /* 0x000000003f0f72ca */ /* 0x000fe200000e0000 */
[----:B---3--:R-:W-:Y:S01]  /*1ae70*/  @!P3 FMUL R86, R86, R86 ;  /* 0x000000565656b220 */ /* 0x008fe20000400000 */
[----:B------:R-:W-:Y:S01]  /*1ae80*/  FSETP.GEU.AND P3, PT, R61, -126, PT ;  /* 0xc2fc00003d00780b */ /* 0x000fe20003f6e000 */
[----:B------:R-:W-:Y:S02]  /*1ae90*/  WARPGROUP.DEPBAR.LE gsb0, 0x0 ;  /* 0x00008000000079c5 */ /* 0x000fe40000010000 */
[----:B------:R-:W-:-:S08]  /*1aea0*/  WARPGROUP.ARRIVE ;  /* 0x00000000000079c5 */ /* 0x000fd00000000000 */
[----:B------:R-:W-:Y:S02]  /*1aeb0*/  HGMMA.64x32x16.F32 R200, R28, gdesc[UR12].tnspB, R200, gsb0 ;  /* 0x4060000c1cc87df0 */ /* 0x000fe400080008c8 */
[----:B------:R-:W-:-:S04]  /*1aec0*/  @!P3 FMUL R61, R61, 0.5 ;  /* 0x3f0000003d3db820 */ /* 0x000fc80000400000 */
[----:B------:R1:W-:Y:S02]  /*1aed0*/  MUFU.EX2 R64, R61 ;  /* 0x0000003d00407308 */ /* 0x0003e40000000800 */
[----:B-1----:R-:W-:-:S05]  /*1aee0*/  IMAD.MOV.U32 R61, RZ, RZ, -0x7fffffe0 ;  /* 0x80000020ff3d7424 */ /* 0x002fca00078e00ff */
[----:B------:R-:W-:Y:S01]  /*1aef0*/  R2UR UR19, R61 ;  /* 0x000000003d1372ca */ /* 0x000fe200000e0000 */
[----:B------:R-:W-:Y:S02]  /*1af00*/  WARPGROUP.DEPBAR.LE gsb0, 0x0 ;  /* 0x00008000000079c5 */ /* 0x000fe40000010000 */
[----:B------:R-:W-:-:S10]  /*1af10*/  WARPGROUP.ARRIVE ;  /* 0x00000000000079c5 */ /* 0x000fd40000000000 */
        /* <DEDUP_REMOVED lines=8> */
[----:B------:R-:W-:-:S05]  /*1afa0*/  IMAD.MOV.U32 R61, RZ, RZ, -0x7fffffe0 ;  /* 0x80000020ff3d7424 */ /* 0x000fca00078e00ff */
[----:B------:R-:W-:Y:S01]  /*1afb0*/  R2UR UR27, R61 ;  /* 0x000000003d1b72ca */ /* 0x000fe200000e0000 */
[----:B------:R-:W-:Y:S01]  /*1afc0*/  @!P6 FMUL R84, R84, R84 ;  /* 0x000000545454e220 */ /* 0x000fe20000400000 */
[----:B------:R-:W-:-:S13]  /*1afd0*/  FSETP.GEU.AND P6, PT, R66, -126, PT ;  /* 0xc2fc00004200780b */ /* 0x000fda0003fce000 */
[----:B------:R-:W-:Y:S01]  /*1afe0*/  @!P6 FMUL R66, R66, 0.5 ;  /* 0x3f0000004242e820 */ /* 0x000fe20000400000 */
[----:B------:R-:W-:Y:S02]  /*1aff0*/  WARPGROUP.DEPBAR.LE gsb0, 0x0 ;  /* 0x00008000000079c5 */ /* 0x000fe40000010000 */
[----:B------:R-:W-:-:S06]  /*1b000*/  WARPGROUP.ARRIVE ;  /* 0x00000000000079c5 */ /* 0x000fcc0000000000 */
[----:B------:R-:W-:Y:S01]  /*1b010*/  HGMMA.64x32x16.F32 R152, R28, gdesc[UR24].tnspB, R152, gsb0 ;  /* 0x406000181c987df0 */ /* 0x000fe20008000898 */
[----:B------:R-:W1:Y:S01]  /*1b020*/  MUFU.EX2 R66, R66 ;  /* 0x0000004200427308 */ /* 0x000e620000000800 */
[----:B--2---:R-:W-:Y:S01]  /*1b030*/  @!P5 FMUL R60, R60, R60 ;  /* 0x0000003c3c3cd220 */ /* 0x004fe20000400000 */
[----:B------:R-:W-:Y:S02]  /*1b040*/  FSETP.GEU.AND P5, PT, R46, -126, PT ;  /* 0xc2fc00002e00780b */ /* 0x000fe40003fae000 */
[----:B------:R-:W-:Y:S01]  /*1b050*/  MOV R61, 0x80000020 ;  /* 0x80000020003d7802 */ /* 0x000fe20000000f00 */
[----:B------:R-:W-:Y:S01]  /*1b060*/  FADD R54, R54, R75 ;  /* 0x0000004b36367221 */ /* 0x000fe20000000000 */
[----:B-1----:R-:W-:Y:S01]  /*1b070*/  @!P6 FMUL R66, R66, R66 ;  /* 0x000000424242e220 */ /* 0x002fe20000400000 */
[----:B------:R-:W-:-:S08]  /*1b080*/  FSETP.GEU.AND P6, PT, R58, -126, PT ;  /* 0xc2fc00003a00780b */ /* 0x000fd00003fce000 */
[----:B------:R-:W-:Y:S01]  /*1b090*/  @!P5 FMUL R46, R46, 0.5 ;  /* 0x3f0000002e2ed820 */ /* 0x000fe20000400000 */
[----:B------:R-:W-:Y:S01]  /*1b0a0*/  R2UR UR35, R61 ;  /* 0x000000003d2372ca */ /* 0x000fe200000e0000 */
[----:B------:R-:W-:Y:S02]  /*1b0b0*/  FADD R72, R54, R73 ;  /* 0x0000004936487221 */ /* 0x000fe40000000000 */
[----:B------:R1:W-:Y:S01]  /*1b0c0*/  MUFU.EX2 R61, R46 ;  /* 0x0000002e003d7308 */ /* 0x0003e20000000800 */
[----:B------:R-:W-:Y:S02]  /*1b0d0*/  IMAD.MOV.U32 R59, RZ, RZ, -0x7fffffe0 ;  /* 0x80000020ff3b7424 */ /* 0x000fe400078e00ff */
[----:B------:R-:W-:Y:S01]  /*1b0e0*/  @!P6 FMUL R58, R58, 0.5 ;  /* 0x3f0000003a3ae820 */ /* 0x000fe20000400000 */
[----:B-1----:R-:W-:-:S04]  /*1b0f0*/  IADD3 R46, R56, 0x240, RZ ;  /* 0x00000240382e7810 */ /* 0x002fc80007ffe0ff */
[----:B------:R1:W2:Y:S01]  /*1b100*/  MUFU.EX2 R71, R58 ;  /* 0x0000003a00477308 */ /* 0x0002a20000000800 */
[----:B------:R-:W-:Y:S01]  /*1b110*/  R2UR UR18, R46 ;  /* 0x000000002e1272ca */ /* 0x000fe200000e0000 */
[----:B------:R-:W-:Y:S02]  /*1b120*/  VIADD R46, R56, 0xa40 ;  /* 0x00000a40382e7836 */ /* 0x000fe40000000000 */
[----:B------:R-:W-:Y:S01]  /*1b130*/  @!P3 FMUL R64, R64, R64 ;  /* 0x000000404040b220 */ /* 0x000fe20000400000 */
[----:B------:R-:W-:Y:S01]  /*1b140*/  @!P4 FMUL R65, R65, R65 ;  /* 0x000000414141c220 */ /* 0x000fe20000400000 */
[----:B------:R-:W-:Y:S02]  /*1b150*/  WARPGROUP.DEPBAR.LE gsb0, 0x0 ;  /* 0x00008000000079c5 */ /* 0x000fe40000010000 */
[----:B------:R-:W-:Y:S01]  /*1b160*/  FADD R29, R78, R67 ;  /* 0x000000434e1d7221 */ /* 0x000fe20000000000 */
[----:B------:R-:W-:Y:S01]  /*1b170*/  FADD R31, R72, R69 ;  /* 0x00000045481f7221 */ /* 0x000fe20000000000 */
[----:B-1----:R-:W-:-:S02]  /*1b180*/  IADD3 R58, R56, 0x200, RZ ;  /* 0x00000200383a7810 */ /* 0x002fc40007ffe0ff */
[----:B------:R-:W-:Y:S01]  /*1b190*/  FADD R29, R29, R84 ;  /* 0x000000541d1d7221 */ /* 0x000fe20000000000 */
[----:B------:R-:W-:Y:S01]  /*1b1a0*/  FADD R31, R31, R66 ;  /* 0x000000421f1f7221 */ /* 0x000fe20000000000 */
[----:B------:R-:W-:Y:S02]  /*1b1b0*/  R2UR UR30, R58 ;  /* 0x000000003a1e72ca */ /* 0x000fe400000e0000 */
        /* <DEDUP_REMOVED lines=11> */
[----:B------:R-:W-:Y:S01]  /*1b270*/  VIADD R58, R56, 0xa00 ;  /* 0x00000a00383a7836 */ /* 0x000fe20000000000 */
[----:B------:R-:W-:Y:S01]  /*1b280*/  MOV R59, 0x80000020 ;  /* 0x80000020003b7802 */ /* 0x000fe20000000f00 */
[----:B------:R-:W-:Y:S02]  /*1b290*/  WARPGROUP.DEPBAR.LE gsb0, 0x0 ;  /* 0x00008000000079c5 */ /* 0x000fe40000010000 */
[----:B------:R-:W-:-:S06]  /*1b2a0*/  WARPGROUP.ARRIVE ;  /* 0x00000000000079c5 */ /* 0x000fcc0000000000 */
[----:B------:R-:W-:Y:S01]  /*1b2b0*/  HGMMA.64x32x16.F32 R232, R28, gdesc[UR32].tnspB, R232, gsb0 ;  /* 0x406000201ce87df0 */ /* 0x000fe200080008e8 */
[----:B------:R-:W-:Y:S02]  /*1b2c0*/  FSETP.GEU.AND P3, PT, R57, -126, PT ;  /* 0xc2fc00003900780b */ /* 0x000fe40003f6e000 */
[----:B------:R-:W-:Y:S02]  /*1b2d0*/  R2UR UR46, R58 ;  /* 0x000000003a2e72ca */ /* 0x000fe400000e0000 */
[----:B------:R-:W-:-:S09]  /*1b2e0*/  R2UR UR47, R59 ;  /* 0x000000003b2f72ca */ /* 0x000fd200000e0000 */
[----:B------:R-:W-:-:S06]  /*1b2f0*/  @!P3 FMUL R57, R57, 0.5 ;  /* 0x3f0000003939b820 */ /* 0x000fcc0000400000 */
[----:B------:R-:W1:Y:S01]  /*1b300*/  MUFU.EX2 R57, R57 ;  /* 0x0000003900397308 */ /* 0x000e620000000800 */
[----:B--2---:R-:W-:Y:S01]  /*1b310*/  @!P6 FMUL R71, R71, R71 ;  /* 0x000000474747e220 */ /* 0x004fe20000400000 */
[----:B------:R-:W-:Y:S01]  /*1b320*/  FSETP.GEU.AND P6, PT, R53, -126, PT ;  /* 0xc2fc00003500780b */ /* 0x000fe20003fce000 */
[----:B------:R-:W-:Y:S02]  /*1b330*/  WARPGROUP.DEPBAR.LE gsb0, 0x0 ;  /* 0x00008000000079c5 */ /* 0x000fe40000010000 */
[----:B------:R-:W-:-:S06]  /*1b340*/  WARPGROUP.ARRIVE ;  /* 0x00000000000079c5 */ /* 0x000fcc0000000000 */
[----:B------:R-:W-:Y:S01]  /*1b350*/  HGMMA.64x32x16.F32 R216, R28, gdesc[UR44].tnspB, R216, gsb0 ;  /* 0x4060002c1cd87df0 */ /* 0x000fe200080008d8 */
[----:B-1----:R-:W-:Y:S01]  /*1b360*/  @!P3 FMUL R57, R57, R57 ;  /* 0x000000393939b220 */ /* 0x002fe20000400000 */
[----:B------:R-:W-:Y:S02]  /*1b370*/  FSETP.GEU.AND P3, PT, R52, -126, PT ;  /* 0xc2fc00003400780b */ /* 0x000fe40003f6e000 */
[----:B------:R-:W-:-:S04]  /*1b380*/  @!P6 FMUL R53, R53, 0.5 ;  /* 0x3f0000003535e820 */ /* 0x000fc80000400000 */
[----:B------:R1:W-:Y:S07]  /*1b390*/  MUFU.EX2 R58, R53 ;  /* 0x00000035003a7308 */ /* 0x0003ee0000000800 */
[----:B------:R-:W-:Y:S01]  /*1b3a0*/  @!P3 FMUL R52, R52, 0.5 ;  /* 0x3f0000003434b820 */ /* 0x000fe20000400000 */
[----:B-1----:R-:W-:-:S03]  /*1b3b0*/  IMAD.MOV.U32 R53, RZ, RZ, -0x7fffffe0 ;  /* 0x80000020ff357424 */ /* 0x002fc600078e00ff */
[----:B------:R1:W-:Y:S02]  /*1b3c0*/  MUFU.EX2 R59, R52 ;  /* 0x00000034003b7308 */ /* 0x0003e40000000800 */
[----:B------:R-:W-:Y:S01]  /*1b3d0*/  R2UR UR51, R53 ;  /* 0x00000000353372ca */ /* 0x000fe200000e0000 */
[----:B-1----:R-:W-:-:S05]  /*1b3e0*/  VIADD R52, R56, 0xe00 ;  /* 0x00000e0038347836 */ /* 0x002fca0000000000 */
[----:B------:R-:W-:Y:S01]  /*1b3f0*/  R2UR UR50, R52 ;  /* 0x00000000343272ca */ /* 0x000fe200000e0000 */
[----:B------:R-:W-:Y:S02]  /*1b400*/  WARPGROUP.DEPBAR.LE gsb0, 0x0 ;  /* 0x00008000000079c5 */ /* 0x000fe40000010000 */
[----:B------:R-:W-:-:S10]  /*1b410*/  WARPGROUP.ARRIVE ;  /* 0x00000000000079c5 */ /* 0x000fd40000000000 */
[----:B------:R-:W-:Y:S01]  /*1b420*/  HGMMA.64x32x16.F32 R200, R28, gdesc[UR48].tnspB, R200, gsb0 ;  /* 0x406000301cc87df0 */ /* 0x000fe200080008c8 */
[----:B------:R-:W-:Y:S02]  /*1b430*/  FSETP.GEU.AND P4, PT, R55, -126, PT ;  /* 0xc2fc00003700780b */ /* 0x000fe40003f8e000 */
[----:B------:R-:W-:-:S11]  /*1b440*/  IADD3 R54, R56, 0x1200, RZ ;  /* 0x0000120038367810 */ /* 0x000fd60007ffe0ff */
[----:B------:R-:W-:-:S04]  /*1b450*/  @!P4 FMUL R55, R55, 0.5 ;  /* 0x3f0000003737c820 */ /* 0x000fc80000400000 */
[----:B------:R1:W2:Y:S01]  /*1b460*/  MUFU.EX2 R62, R55 ;  /* 0x00000037003e7308 */ /* 0x0002a20000000800 */
[----:B------:R-:W-:Y:S01]  /*1b470*/  R2UR UR6, R54 ;  /* 0x00000000360672ca */ /* 0x000fe200000e0000 */
        /* <DEDUP_REMOVED lines=16> */
[----:B--2---:R-:W-:Y:S01]  /*1b580*/  @!P4 FMUL R62, R62, R62 ;  /* 0x0000003e3e3ec220 */ /* 0x004fe20000400000 */
[----:B----4-:R-:W-:Y:S01]  /*1b590*/  FSETP.GEU.AND P4, PT, R51, -126, PT ;  /* 0xc2fc00003300780b */ /* 0x010fe20003f8e000 */
[----:B------:R-:W-:Y:S02]  /*1b5a0*/  WARPGROUP.DEPBAR.LE gsb0, 0x0 ;  /* 0x00008000000079c5 */ /* 0x000fe40000010000 */
[----:B------:R-:W-:-:S08]  /*1b5b0*/  WARPGROUP.ARRIVE ;  /* 0x00000000000079c5 */ /* 0x000fd00000000000 */
[----:B------:R-:W-:Y:S02]  /*1b5c0*/  HGMMA.64x32x16.F32 R152, R28, gdesc[UR12].tnspB, R152, gsb0 ;  /* 0x4060000c1c987df0 */ /* 0x000fe40008000898 */
[----:B------:R-:W-:Y:S01]  /*1b5d0*/  @!P4 FMUL R51, R51, 0.5 ;  /* 0x3f0000003333c820 */ /* 0x000fe20000400000 */
[----:B------:R-:W-:Y:S01]  /*1b5e0*/  @!P6 FMUL R58, R58, R58 ;  /* 0x0000003a3a3ae220 */ /* 0x000fe20000400000 */
[----:B------:R-:W-:-:S04]  /*1b5f0*/  FSETP.GEU.AND P6, PT, R47, -126, PT ;  /* 0xc2fc00002f00780b */ /* 0x000fc80003fce000 */
[----:B------:R-:W1:Y:S01]  /*1b600*/  MUFU.EX2 R51, R51 ;  /* 0x0000003300337308 */ /* 0x000e620000000800 */
[----:B------:R-:W-:-:S08]  /*1b610*/  @!P3 FMUL R59, R59, R59 ;  /* 0x0000003b3b3bb220 */ /* 0x000fd00000400000 */
[----:B------:R-:W-:-:S04]  /*1b620*/  @!P6 FMUL R47, R47, 0.5 ;  /* 0x3f0000002f2fe820 */ /* 0x000fc80000400000 */
[----:B------:R2:W-:Y:S01]  /*1b630*/  MUFU.EX2 R63, R47 ;  /* 0x0000002f003f7308 */ /* 0x0005e20000000800 */
[----:B-1----:R-:W-:Y:S01]  /*1b640*/  @!P4 FMUL R51, R51, R51 ;  /* 0x000000333333c220 */ /* 0x002fe20000400000 */
[----:B--2---:R-:W-:-:S05]  /*1b650*/  IMAD.MOV.U32 R47, RZ, RZ, -0x7fffffe0 ;  /* 0x80000020ff2f7424 */ /* 0x004fca00078e00ff */
[----:B------:R-:W-:Y:S01]  /*1b660*/  R2UR UR19, R47 ;  /* 0x000000002f1372ca */ /* 0x000fe200000e0000 */
[----:B------:R-:W-:Y:S02]  /*1b670*/  WARPGROUP.DEPBAR.LE gsb0, 0x0 ;  /* 0x00008000000079c5 */ /* 0x000fe40000010000 */
[----:B------:R-:W-:Y:S01]  /*1b680*/  FADD R30, R67, R70 ;  /* 0x00000046431e7221 */ /* 0x000fe20000000000 */
[----:B------:R-:W-:-:S03]  /*1b690*/  MOV R29, 0x80000020 ;  /* 0x80000020001d7802 */ /* 0x000fc60000000f00 */
[----:B------:R-:W-:Y:S01]  /*1b6a0*/  FADD R30, R30, R71 ;  /* 0x000000471e1e7221 */ /* 0x000fe20000000000 */
[----:B------:R-:W-:Y:S01]  /*1b6b0*/  VIADD R28, R56, 0xa80 ;  /* 0x00000a80381c7836 */ /* 0x000fe20000000000 */
[----:B------:R-:W-:Y:S02]  /*1b6c0*/  R2UR UR15, R29 ;  /* 0x000000001d0f72ca */ /* 0x000fe400000e0000 */
[----:B------:R-:W-:Y:S01]  /*1b6d0*/  FADD R29, R30, R57 ;  /* 0x000000391e1d7221 */ /* 0x000fe20000000000 */
[----:B------:R-:W-:Y:S02]  /*1b6e0*/  F2FP.F16.F32.PACK_AB R30, R62, R57 ;  /* 0x000000393e1e723e */ /* 0x000fe400000000ff */
[----:B------:R-:W-:Y:S01]  /*1b6f0*/  R2UR UR14, R28 ;  /* 0x000000001c0e72ca */ /* 0x000fe200000e0000 */
[----:B------:R-:W-:Y:S01]  /*1b700*/  FADD R64, R29, R62 ;  /* 0x0000003e1d407221 */ /* 0x000fe20000000000 */
[----:B------:R-:W-:Y:S02]  /*1b710*/  F2FP.F16.F32.PACK_AB R28, R71, R70 ;  /* 0x00000046471c723e */ /* 0x000fe400000000ff */
[----:B------:R-:W-:-:S02]  /*1b720*/  F2FP.F16.F32.PACK_AB R29, R58, R60 ;  /* 0x0000003c3a1d723e */ /* 0x000fc400000000ff */
[----:B------:R-:W-:-:S04]  /*1b730*/  F2FP.F16.F32.PACK_AB R31, R51, R59 ;  /* 0x0000003b331f723e */ /* 0x000fc800000000ff */
[----:B------:R-:W-:-:S06]  /*1b740*/  WARPGROUP.ARRIVE ;  /* 0x00000000000079c5 */ /* 0x000fcc0000000000 */
        /* <DEDUP_REMOVED lines=8> */
[----:B------:R-:W-:-:S04]  /*1b7d0*/  MOV R47, 0x80000020 ;  /* 0x80000020002f7802 */ /* 0x000fc80000000f00 */
[----:B------:R-:W-:Y:S01]  /*1b7e0*/  R2UR UR27, R47 ;  /* 0x000000002f1b72ca */ /* 0x000fe200000e0000 */
[----:B------:R-:W-:Y:S02]  /*1b7f0*/  WARPGROUP.DEPBAR.LE gsb0, 0x0 ;  /* 0x00008000000079c5 */ /* 0x000fe40000010000 */
[----:B------:R-:W-:-:S10]  /*1b800*/  WARPGROUP.ARRIVE ;  /* 0x00000000000079c5 */ /* 0x000fd40000000000 */
[----:B------:R-:W-:Y:S01]  /*1b810*/  HGMMA.64x32x16.F32 R216, R28, gdesc[UR24].tnspB, R216, gsb0 ;  /* 0x406000181cd87df0 */ /* 0x000fe200080008d8 */
[----:B------:R-:W-:Y:S01]  /*1b820*/  FADD R69, R46, R65 ;  /* 0x000000412e457221 */ /* 0x000fe20000000000 */
[----:B------:R-:W-:Y:S02]  /*1b830*/  VIADD R46, R56, 0xe40 ;  /* 0x00000e40382e7836 */ /* 0x000fe40000000000 */
[----:B------:R-:W-:-:S03]  /*1b840*/  IMAD.MOV.U32 R47, RZ, RZ, -0x7fffffe0 ;  /* 0x80000020ff2f7424 */ /* 0x000fc600078e00ff */
[----:B------:R-:W-:Y:S02]  /*1b850*/  R2UR UR30, R46 ;  /* 0x000000002e1e72ca */ /* 0x000fe400000e0000 */
[----:B------:R-:W-:Y:S01]  /*1b860*/  R2UR UR31, R47 ;  /* 0x000000002f1f72ca */ /* 0x000fe200000e0000 */
[----:B------:R-:W-:Y:S01]  /*1b870*/  @!P5 FMUL R61, R61, R61 ;  /* 0x0000003d3d3dd220 */ /* 0x000fe20000400000 */
[----:B------:R-:W-:Y:S02]  /*1b880*/  FSETP.GEU.AND P4, PT, R49, -126, PT ;  /* 0xc2fc00003100780b */ /* 0x000fe40003f8e000 */
[----:B------:R-:W-:Y:S01]  /*1b890*/  FSETP.GEU.AND P5, PT, R48, -126, PT ;  /* 0xc2fc00003000780b */ /* 0x000fe20003fae000 */
[----:B------:R-:W-:Y:S02]  /*1b8a0*/  WARPGROUP.DEPBAR.LE gsb0, 0x0 ;  /* 0x00008000000079c5 */ /* 0x000fe40000010000 */
[----:B------:R-:W-:-:S06]  /*1b8b0*/  WARPGROUP.ARRIVE ;  /* 0x00000000000079c5 */ /* 0x000fcc0000000000 */
[----:B------:R-:W-:Y:S02]  /*1b8c0*/  HGMMA.64x32x16.F32 R200, R28, gdesc[UR28].tnspB, R200, gsb0 ;  /* 0x4060001c1cc87df0 */ /* 0x000fe400080008c8 */
[----:B------:R-:W-:Y:S02]  /*1b8d0*/  @!P4 FMUL R49, R49, 0.5 ;  /* 0x3f0000003131c820 */ /* 0x000fe40000400000 */
[----:B------:R-:W-:Y:S02]  /*1b8e0*/  @!P5 FMUL R48, R48, 0.5 ;  /* 0x3f0000003030d820 */ /* 0x000fe40000400000 */
[----:B------:R1:W-:Y:S08]  /*1b8f0*/  MUFU.EX2 R53, R49 ;  /* 0x0000003100357308 */ /* 0x0003f00000000800 */
[----:B------:R2:W-:Y:S01]  /*1b900*/  MUFU.EX2 R52, R48 ;  /* 0x0000003000347308 */ /* 0x0005e20000000800 */
[----:B-1----:R-:W-:Y:S01]  /*1b910*/  IMAD.MOV.U32 R49, RZ, RZ, -0x7fffffe0 ;  /* 0x80000020ff317424 */ /* 0x002fe200078e00ff */
[----:B--2---:R-:W-:-:S04]  /*1b920*/  IADD3 R48, R56, 0x1240, RZ ;  /* 0x0000124038307810 */ /* 0x004fc80007ffe0ff */
[----:B------:R-:W-:Y:S02]  /*1b930*/  R2UR UR35, R49 ;  /* 0x00000000312372ca */ /* 0x000fe400000e0000 */
[----:B------:R-:W-:Y:S01]  /*1b940*/  R2UR UR34, R48 ;  /* 0x00000000302272ca */ /* 0x000fe200000e0000 */
[----:B------:R-:W-:Y:S02]  /*1b950*/  WARPGROUP.DEPBAR.LE gsb0, 0x0 ;  /* 0x00008000000079c5 */ /* 0x000fe40000010000 */
[----:B------:R-:W-:-:S10]  /*1b960*/  WARPGROUP.ARRIVE ;  /* 0x00000000000079c5 */ /* 0x000fd40000000000 */
[----:B------:R-:W-:Y:S01]  /*1b970*/  HGMMA.64x32x16.F32 R184, R28, gdesc[UR32].tnspB, R184, gsb0 ;  /* 0x406000201cb87df0 */ /* 0x000fe200080008b8 */
[----:B------:R-:W-:Y:S01]  /*1b980*/  IMAD.MOV.U32 R47, RZ, RZ, -0x7fffffe0 ;  /* 0x80000020ff2f7424 */ /* 0x000fe200078e00ff */
[----:B------:R-:W-:Y:S02]  /*1b990*/  IADD3 R46, R56, 0x1640, RZ ;  /* 0x00001640382e7810 */ /* 0x000fe40007ffe0ff */
[----:B------:R-:W-:Y:S02]  /*1b9a0*/  FSETP.GEU.AND P3, PT, R50, -126, PT ;  /* 0xc2fc00003200780b */ /* 0x000fe40003f6e000 */
[----:B------:R-:W-:Y:S02]  /*1b9b0*/  R2UR UR46, R46 ;  /* 0x000000002e2e72ca */ /* 0x000fe400000e0000 */
[----:B------:R-:W-:-:S09]  /*1b9c0*/  R2UR UR47, R47 ;  /* 0x000000002f2f72ca */ /* 0x000fd200000e0000 */
[----:B------:R-:W-:-:S06]  /*1b9d0*/  @!P3 FMUL R50, R50, 0.5 ;  /* 0x3f0000003232b820 */ /* 0x000fcc0000400000 */
[----:B------:R-:W1:Y:S01]  /*1b9e0*/  MUFU.EX2 R50, R50 ;  /* 0x0000003200327308 */ /* 0x000e620000000800 */
[----:B------:R-:W-:Y:S02]  /*1b9f0*/  WARPGROUP.DEPBAR.LE gsb0, 0x0 ;  /* 0x00008000000079c5 */ /* 0x000fe40000010000 */
[----:B------:R-:W-:-:S06]  /*1ba00*/  WARPGROUP.ARRIVE ;  /* 0x00000000000079c5 */ /* 0x000fcc0000000000 */
[----:B------:R-:W-:Y:S01]  /*1ba10*/  HGMMA.64x32x16.F32 R168, R28, gdesc[UR44].tnspB, R168, gsb0 ;  /* 0x4060002c1ca87df0 */ /* 0x000fe200080008a8 */
[----:B-1----:R-:W-:Y:S01]  /*1ba20*/  @!P3 FMUL R50, R50, R50 ;  /* 0x000000323232b220 */ /* 0x002fe20000400000 */
[----:B------:R-:W-:Y:S01]  /*1ba30*/  FSETP.GEU.AND P3, PT, R41, -126, PT ;  /* 0xc2fc00002900780b */ /* 0x000fe20003f6e000 */
[----:B------:R-:W-:Y:S01]  /*1ba40*/  @!P4 FMUL R53, R53, R53 ;  /* 0x000000353535c220 */ /* 0x000fe20000400000 */
[----:B------:R-:W-:Y:S01]  /*1ba50*/  FSETP.GEU.AND P4, PT, R43, -126, PT ;  /* 0xc2fc00002b00780b */ /* 0x000fe20003f8e000 */
[----:B------:R-:W-:Y:S01]  /*1ba60*/  IMAD.MOV.U32 R49, RZ, RZ, -0x7fffffe0 ;  /* 0x80000020ff317424 */ /* 0x000fe200078e00ff */
[----:B------:R-:W-:-:S04]  /*1ba70*/  IADD3 R48, R56, 0x1a40, RZ ;  /* 0x00001a4038307810 */ /* 0x000fc80007ffe0ff */
[----:B------:R-:W-:-:S05]  /*1ba80*/  R2UR UR50, R48 ;  /* 0x00000000303272ca */ /* 0x000fca00000e0000 */
[----:B------:R-:W-:Y:S02]  /*1ba90*/  @!P3 FMUL R41, R41, 0.5 ;  /* 0x3f0000002929b820 */ /* 0x000fe40000400000 */
[----:B------:R-:W-:Y:S01]  /*1baa0*/  @!P4 FMUL R43, R43, 0.5 ;  /* 0x3f0000002b2bc820 */ /* 0x000fe20000400000 */
[----:B------:R-:W-:Y:S01]  /*1bab0*/  R2UR UR51, R49 ;  /* 0x00000000313372ca */ /* 0x000fe200000e0000 */
[----:B------:R-:W1:Y:S01]  /*1bac0*/  MUFU.EX2 R54, R41 ;  /* 0x0000002900367308 */ /* 0x000e620000000800 */
[----:B------:R-:W-:Y:S01]  /*1bad0*/  @!P5 FMUL R52, R52, R52 ;  /* 0x000000343434d220 */ /* 0x000fe20000400000 */
[----:B------:R-:W-:-:S06]  /*1bae0*/  FSETP.GEU.AND P5, PT, R42, -126, PT ;  /* 0xc2fc00002a00780b */ /* 0x000fcc0003fae000 */
[----:B------:R-:W2:Y:S01]  /*1baf0*/  MUFU.EX2 R65, R43 ;  /* 0x0000002b00417308 */ /* 0x000ea20000000800 */
[----:B-1----:R-:W-:Y:S01]  /*1bb00*/  @!P3 FMUL R54, R54, R54 ;  /* 0x000000363636b220 */ /* 0x002fe20000400000 */
[----:B------:R-:W-:Y:S01]  /*1bb10*/  FSETP.GEU.AND P3, PT, R44, -126, PT ;  /* 0xc2fc00002c00780b */ /* 0x000fe20003f6e000 */
[----:B------:R-:W-:Y:S02]  /*1bb20*/  WARPGROUP.DEPBAR.LE gsb0, 0x0 ;  /* 0x00008000000079c5 */ /* 0x000fe40000010000 */
[----:B------:R-:W-:Y:S01]  /*1bb30*/  WARPGROUP.ARRIVE ;  /* 0x00000000000079c5 */ /* 0x000fe20000000000 */
[----:B--2---:R-:W-:-:S05]  /*1bb40*/  @!P4 FMUL R65, R65, R65 ;  /* 0x000000414141c220 */ /* 0x004fca0000400000 */
[----:B------:R-:W-:Y:S01]  /*1bb50*/  HGMMA.64x32x16.F32 R152, R28, gdesc[UR48].tnspB, R152, gsb0 ;  /* 0x406000301c987df0 */ /* 0x000fe20008000898 */
[----:B------:R-:W-:Y:S01]  /*1bb60*/  FSETP.GEU.AND P4, PT, R40, -126, PT ;  /* 0xc2fc00002800780b */ /* 0x000fe20003f8e000 */
[----:B------:R-:W-:-:S04]  /*1bb70*/  @!P5 FMUL R42, R42, 0.5 ;  /* 0x3f0000002a2ad820 */ /* 0x000fc80000400000 */
[----:B------:R1:W-:Y:S01]  /*1bb80*/  MUFU.EX2 R55, R42 ;  /* 0x0000002a00377308 */ /* 0x0003e20000000800 */
[----:B------:R-:W-:Y:S01]  /*1bb90*/  @!P3 FMUL R44, R44, 0.5 ;  /* 0x3f0000002c2cb820 */ /* 0x000fe20000400000 */
[----:B------:R-:W-:Y:S01]  /*1bba0*/  @!P6 FMUL R63, R63, R63 ;  /* 0x0000003f3f3fe220 */ /* 0x000fe20000400000 */
[----:B-1----:R-:W-:-:S05]  /*1bbb0*/  IADD3 R42, R56, 0x280, RZ ;  /* 0x00000280382a7810 */ /* 0x002fca0007ffe0ff */
[----:B------:R-:W-:Y:S01]  /*1bbc0*/  @!P4 FMUL R40, R40, 0.5 ;  /* 0x3f0000002828c820 */ /* 0x000fe20000400000 */
[----:B------:R-:W-:Y:S01]  /*1bbd0*/  R2UR UR6, R42 ;  /* 0x000000002a0672ca */ /* 0x000fe200000e0000 */
[----:B------:R-:W-:Y:S01]  /*1bbe0*/  VIADD R42, R56, 0x680 ;  /* 0x00000680382a7836 */ /* 0x000fe20000000000 */
[----:B------:R-:W-:Y:S01]  /*1bbf0*/  FSETP.GEU.AND P6, PT, R45, -126, PT ;  /* 0xc2fc00002d00780b */ /* 0x000fe20003fce000 */
[----:B------:R-:W1:Y:S03]  /*1bc00*/  MUFU.EX2 R47, R44 ;  /* 0x0000002c002f7308 */ /* 0x000e660000000800 */
[----:B------:R-:W-:-:S05]  /*1bc10*/  R2UR UR10, R42 ;  /* 0x000000002a0a72ca */ /* 0x000fca00000e0000 */
[----:B------:R2:W3:Y:S04]  /*1bc20*/  MUFU.EX2 R42, R40 ;  /* 0x00000028002a7308 */ /* 0x0004e80000000800 */
[----:B------:R-:W-:Y:S01]  /*1bc30*/  @!P6 FMUL R45, R45, 0.5 ;  /* 0x3f0000002d2de820 */ /* 0x000fe20000400000 */
[----:B------:R-:W-:Y:S01]  /*1bc40*/  FADD R69, R69, R60 ;  /* 0x0000003c45457221 */ /* 0x000fe20000000000 */
[----:B-1----:R-:W-:-:S04]  /*1bc50*/  @!P3 FMUL R47, R47, R47 ;  /* 0x0000002f2f2fb220 */ /* 0x002fc80000400000 */
[----:B------:R-:W1:Y:S01]  /*1bc60*/  MUFU.EX2 R45, R45 ;  /* 0x0000002d002d7308 */ /* 0x000e620000000800 */
[----:B------:R-:W-:Y:S01]  /*1bc70*/  FSETP.GEU.AND P3, PT, R35, -126, PT ;  /* 0xc2fc00002300780b */ /* 0x000fe20003f6e000 */
[----:B--2---:R-:W-:Y:S01]  /*1bc80*/  FADD R40, R69, R58 ;  /* 0x0000003a45287221 */ /* 0x004fe20000000000 */
[----:B---3--:R-:W-:Y:S01]  /*1bc90*/  @!P4 FMUL R42, R42, R42 ;  /* 0x0000002a2a2ac220 */ /* 0x008fe20000400000 */
[----:B------:R-:W-:Y:S02]  /*1bca0*/  FSETP.GEU.AND P4, PT, R36, -126, PT ;  /* 0xc2fc00002400780b */ /* 0x000fe40003f8e000 */
[----:B------:R-:W-:Y:S01]  /*1bcb0*/  FADD R40, R40, R59 ;  /* 0x0000003b28287221 */ /* 0x000fe20000000000 */
[----:B------:R-:W-:Y:S02]  /*1bcc0*/  WARPGROUP.DEPBAR.LE gsb0, 0x0 ;  /* 0x00008000000079c5 */ /* 0x000fe40000010000 */
[----:B------:R-:W-:Y:S01]  /*1bcd0*/  IADD3 R30, R56, 0xac0, RZ ;  /* 0x00000ac0381e7810 */ /* 0x000fe20007ffe0ff */
[----:B------:R-:W-:-:S04]  /*1bce0*/  IMAD.MOV.U32 R29, RZ, RZ, -0x7fffffe0 ;  /* 0x80000020ff1d7424 */ /* 0x000fc800078e00ff */
[----:B------:R-:W-:Y:S01]  /*1bcf0*/  @!P3 FMUL R35, R35, 0.5 ;  /* 0x3f0000002323b820 */ /* 0x000fe20000400000 */
[----:B------:R-:W-:Y:S01]  /*1bd00*/  FADD R49, R40, R51 ;  /* 0x0000003328317221 */ /* 0x000fe20000000000 */
[----:B------:R-:W-:Y:S01]  /*1bd10*/  FADD R64, R64, R61 ;  /* 0x0000003d40407221 */ /* 0x000fe20000000000 */
[----:B------:R-:W-:Y:S01]  /*1bd20*/  IADD3 R40, R56, 0x1280, RZ ;  /* 0x0000128038287810 */ /* 0x000fe20007ffe0ff */
[----:B-1----:R-:W-:Y:S01]  /*1bd30*/  @!P6 FMUL R45, R45, R45 ;  /* 0x0000002d2d2de220 */ /* 0x002fe20000400000 */
[----:B------:R-:W-:Y:S01]  /*1bd40*/  MOV R31, 0x80000020 ;  /* 0x80000020001f7802 */ /* 0x000fe20000000f00 */
[----:B------:R-:W-:Y:S01]  /*1bd50*/  @!P4 FMUL R36, R36, 0.5 ;  /* 0x3f0000002424c820 */ /* 0x000fe20000400000 */
[----:B------:R-:W-:Y:S01]  /*1bd60*/  R2UR UR50, R30 ;  /* 0x000000001e3272ca */ /* 0x000fe200000e0000 */
[----:B------:R-:W-:Y:S01]  /*1bd70*/  FADD R30, R49, R52 ;  /* 0x00000034311e7221 */ /* 0x000fe20000000000 */
[----:B------:R-:W-:Y:S01]  /*1bd80*/  R2UR UR47, R29 ;  /* 0x000000001d2f72ca */ /* 0x000fe200000e0000 */
[----:B------:R-:W-:Y:S01]  /*1bd90*/  MUFU.EX2 R44, R35 ;  /* 0x00000023002c7308 */ /* 0x000fe20000000800 */
[----:B------:R-:W-:Y:S01]  /*1bda0*/  FADD R29, R64, R63 ;  /* 0x0000003f401d7221 */ /* 0x000fe20000000000 */
[----:B------:R-:W-:Y:S01]  /*1bdb0*/  MOV R43, 0x80000020 ;  /* 0x80000020002b7802 */ /* 0x000fe20000000f00 */
[----:B------:R-:W-:Y:S01]  /*1bdc0*/  VIADD R28, R56, 0x6c0 ;  /* 0x000006c0381c7836 */ /* 0x000fe20000000000 */
[----:B------:R-:W-:-:S02]  /*1bdd0*/  R2UR UR22, R40 ;  /* 0x00000000281672ca */ /* 0x000fc400000e0000 */
[----:B------:R-:W-:Y:S02]  /*1bde0*/  R2UR UR51, R31 ;  /* 0x000000001f3372ca */ /* 0x000fe400000e0000 */
[----:B------:R1:W-:Y:S01]  /*1bdf0*/  MUFU.EX2 R35, R36 ;  /* 0x0000002400237308 */ /* 0x0003e20000000800 */
[----:B------:R-:W-:Y:S01]  /*1be00*/  IADD3 R40, R56, 0x1a80, RZ ;  /* 0x00001a8038287810 */ /* 0x000fe20007ffe0ff */
[----:B------:R-:W-:Y:S01]  /*1be10*/  FADD R31, R30, R45 ;  /* 0x0000002d1e1f7221 */ /* 0x000fe20000000000 */
[----:B------:R-:W-:Y:S01]  /*1be20*/  FADD R30, R29, R50 ;  /* 0x000000321d1e7221 */ /* 0x000fe20000000000 */
[----:B------:R-:W-:Y:S01]  /*1be30*/  R2UR UR7, R43 ;  /* 0x000000002b0772ca */ /* 0x000fe200000e0000 */
[----:B-1----:R-:W-:Y:S01]  /*1be40*/  VIADD R36, R56, 0x2c0 ;  /* 0x000002c038247836 */ /* 0x002fe20000000000 */
[----:B------:R-:W-:Y:S01]  /*1be50*/  R2UR UR30, R40 ;  /* 0x00000000281e72ca */ /* 0x000fe200000e0000 */
[----:B------:R-:W-:Y:S01]  /*1be60*/  FADD R40, R31, R54 ;  /* 0x000000361f287221 */ /* 0x000fe20000000000 */
[----:B------:R-:W-:-:S02]  /*1be70*/  R2UR UR46, R28 ;  /* 0x000000001c2e72ca */ /* 0x000fc400000e0000 */
[----:B------:R-:W-:Y:S01]  /*1be80*/  R2UR UR34, R36 ;  /* 0x00000000242272ca */ /* 0x000fe200000e0000 */
[----:B------:R-:W-:Y:S01]  /*1be90*/  FADD R36, R30, R53 ;  /* 0x000000351e247221 */ /* 0x000fe20000000000 */
[----:B------:R-:W-:Y:S02]  /*1bea0*/  F2FP.F16.F32.PACK_AB R28, R63, R61 ;  /* 0x0000003d3f1c723e */ /* 0x000fe400000000ff */
[----:B------:R-:W-:Y:S02]  /*1beb0*/  F2FP.F16.F32.PACK_AB R30, R53, R50 ;  /* 0x00000032351e723e */ /* 0x000fe400000000ff */
[----:B------:R-:W-:Y:S02]  /*1bec0*/  F2FP.F16.F32.PACK_AB R29, R45, R52 ;  /* 0x000000342d1d723e */ /* 0x000fe400000000ff */
[----:B------:R-:W-:-:S04]  /*1bed0*/  F2FP.F16.F32.PACK_AB R31, R65, R54 ;  /* 0x00000036411f723e */ /* 0x000fc800000000ff */
[----:B------:R-:W-:-:S06]  /*1bee0*/  WARPGROUP.ARRIVE ;  /* 0x00000000000079c5 */ /* 0x000fcc0000000000 */
[----:B------:R-:W-:Y:S01]  /*1bef0*/  HGMMA.64x32x16.F32 R104, R28, gdesc[UR4].tnspB, R104, gsb0 ;  /* 0x406000041c687df0 */ /* 0x000fe20008000868 */
[----:B------:R-:W-:-:S04]  /*1bf00*/  MOV R43, 0x80000020 ;  /* 0x80000020002b7802 */ /* 0x000fc80000000f00 */
[----:B------:R-:W-:Y:S01]  /*1bf10*/  R2UR UR11, R43 ;  /* 0x000000002b0b72ca */ /* 0x000fe200000e0000 */
[----:B------:R-:W-:Y:S02]  /*1bf20*/  WARPGROUP.DEPBAR.LE gsb0, 0x0 ;  /* 0x00008000000079c5 */ /* 0x000fe40000010000 */
[----:B------:R-:W-:-:S10]  /*1bf30*/  WARPGROUP.ARRIVE ;  /* 0x00000000000079c5 */ /* 0x000fd40000000000 */
[----:B------:R-:W-:Y:S01]  /*1bf40*/  HGMMA.64x32x16.F32 R232, R28, gdesc[UR8].tnspB, R232, gsb0 ;  /* 0x406000081ce87df0 */ /* 0x000fe200080008e8 */
        /* <DEDUP_REMOVED lines=9> */
[----:B------:R2:W3:Y:S01]  /*1bfe0*/  MUFU.EX2 R43, R38 ;  /* 0x00000026002b7308 */ /* 0x0004e20000000800 */
[----:B-1----:R-:W-:-:S02]  /*1bff0*/  IMAD.MOV.U32 R39, RZ, RZ, -0x7fffffe0 ;  /* 0x80000020ff277424 */ /* 0x002fc400078e00ff */
[----:B--2---:R-:W-:-:S03]  /*1c000*/  VIADD R38, R56, 0xe80 ;  /* 0x00000e8038267836 */ /* 0x004fc60000000000 */
[----:B------:R-:W-:Y:S02]  /*1c010*/  R2UR UR19, R39 ;  /* 0x00000000271372ca */ /* 0x000fe400000e0000 */
[----:B------:R-:W-:Y:S01]  /*1c020*/  R2UR UR18, R38 ;  /* 0x00000000261272ca */ /* 0x000fe200000e0000 */
[----:B------:R-:W-:Y:S02]  /*1c030*/  WARPGROUP.DEPBAR.LE gsb0, 0x0 ;  /* 0x00008000000079c5 */ /* 0x000fe40000010000 */
[----:B------:R-:W-:-:S10]  /*1c040*/  WARPGROUP.ARRIVE ;  /* 0x00000000000079c5 */ /* 0x000fd40000000000 */
[----:B------:R-:W-:Y:S01]  /*1c050*/  HGMMA.64x32x16.F32 R200, R28, gdesc[UR16].tnspB, R200, gsb0 ;  /* 0x406000101cc87df0 */ /* 0x000fe200080008c8 */
[----:B------:R-:W-:-:S05]  /*1c060*/  IMAD.MOV.U32 R41, RZ, RZ, -0x7fffffe0 ;  /* 0x80000020ff297424 */ /* 0x000fca00078e00ff */
        /* <DEDUP_REMOVED lines=11> */
[----:B------:R-:W-:-:S04]  /*1c120*/  MOV R41, 0x80000020 ;  /* 0x8000002000297802 */ /* 0x000fc80000000f00 */
[----:B------:R-:W-:Y:S01]  /*1c130*/  R2UR UR31, R41 ;  /* 0x00000000291f72ca */ /* 0x000fe200000e0000 */
[----:B---3--:R-:W-:Y:S01]  /*1c140*/  @!P5 FMUL R43, R43, R43 ;  /* 0x0000002b2b2bd220 */ /* 0x008fe20000400000 */
[----:B------:R-:W-:-:S13]  /*1c150*/  FSETP.GEU.AND P5, PT, R32, -126, PT ;  /* 0xc2fc00002000780b */ /* 0x000fda0003fae000 */
[----:B------:R-:W-:-:S06]  /*1c160*/  @!P5 FMUL R32, R32, 0.5 ;  /* 0x3f0000002020d820 */ /* 0x000fcc0000400000 */
[----:B------:R-:W1:Y:S01]  /*1c170*/  MUFU.EX2 R32, R32 ;  /* 0x0000002000207308 */ /* 0x000e620000000800 */
[----:B------:R-:W-:Y:S02]  /*1c180*/  WARPGROUP.DEPBAR.LE gsb0, 0x0 ;  /* 0x00008000000079c5 */ /* 0x000fe40000010000 */
[----:B------:R-:W-:-:S06]  /*1c190*/  WARPGROUP.ARRIVE ;  /* 0x00000000000079c5 */ /* 0x000fcc0000000000 */
[----:B------:R-:W-:Y:S01]  /*1c1a0*/  HGMMA.64x32x16.F32 R152, R28, gdesc[UR28].tnspB, R152, gsb0 ;  /* 0x4060001c1c987df0 */ /* 0x000fe20008000898 */
[----:B------:R-:W-:Y:S01]  /*1c1b0*/  @!P6 FMUL R46, R46, R46 ;  /* 0x0000002e2e2ee220 */ /* 0x000fe20000400000 */
[----:B------:R-:W-:Y:S01]  /*1c1c0*/  FSETP.GEU.AND P6, PT, R37, -126, PT ;  /* 0xc2fc00002500780b */ /* 0x000fe20003fce000 */
[----:B-1----:R-:W-:Y:S01]  /*1c1d0*/  @!P5 FMUL R32, R32, R32 ;  /* 0x000000202020d220 */ /* 0x002fe20000400000 */
[----:B------:R-:W-:-:S11]  /*1c1e0*/  FSETP.GEU.AND P5, PT, R27, -126, PT ;  /* 0xc2fc00001b00780b */ /* 0x000fd60003fae000 */
[----:B------:R-:W-:Y:S02]  /*1c1f0*/  @!P6 FMUL R37, R37, 0.5 ;  /* 0x3f0000002525e820 */ /* 0x000fe40000400000 */
[----:B------:R-:W-:Y:S02]  /*1c200*/  @!P5 FMUL R27, R27, 0.5 ;  /* 0x3f0000001b1bd820 */ /* 0x000fe40000400000 */
[----:B------:R-:W1:Y:S08]  /*1c210*/  MUFU.EX2 R48, R37 ;  /* 0x0000002500307308 */ /* 0x000e700000000800 */
[----:B------:R2:W-:Y:S02]  /*1c220*/  MUFU.EX2 R38, R27 ;  /* 0x0000001b00267308 */ /* 0x0005e40000000800 */
[----:B--2---:R-:W-:-:S04]  /*1c230*/  MOV R27, 0x80000020 ;  /* 0x80000020001b7802 */ /* 0x004fc80000000f00 */
[----:B------:R-:W-:Y:S01]  /*1c240*/  R2UR UR7, R27 ;  /* 0x000000001b0772ca */ /* 0x000fe200000e0000 */
[----:B------:R-:W-:Y:S02]  /*1c250*/  IMAD.MOV.U32 R27, RZ, RZ, -0x7fffffe0 ;  /* 0x80000020ff1b7424 */ /* 0x000fe400078e00ff */
[----:B-1----:R-:W-:Y:S01]  /*1c260*/  @!P6 FMUL R48, R48, R48 ;  /* 0x000000303030e220 */ /* 0x002fe20000400000 */
[----:B------:R-:W-:Y:S02]  /*1c270*/  WARPGROUP.DEPBAR.LE gsb0, 0x0 ;  /* 0x00008000000079c5 */ /* 0x000fe40000010000 */
[----:B------:R-:W-:Y:S02]  /*1c280*/  MOV R29, 0x80000020 ;  /* 0x80000020001d7802 */ /* 0x000fe40000000f00 */
[----:B------:R-:W-:Y:S02]  /*1c290*/  R2UR UR19, R27 ;  /* 0x000000001b1372ca */ /* 0x000fe400000e0000 */
[----:B------:R-:W-:Y:S01]  /*1c2a0*/  R2UR UR23, R29 ;  /* 0x000000001d1772ca */ /* 0x000fe200000e0000 */
[----:B------:R-:W-:Y:S01]  /*1c2b0*/  FADD R29, R36, R55 ;  /* 0x00000037241d7221 */ /* 0x000fe20000000000 */
[----:B------:R-:W-:Y:S01]  /*1c2c0*/  MOV R37, 0x80000020 ;  /* 0x8000002000257802 */ /* 0x000fe20000000f00 */
[----:B------:R-:W-:Y:S01]  /*1c2d0*/  FADD R40, R40, R65 ;  /* 0x0000004128287221 */ /* 0x000fe20000000000 */
[----:B------:R-:W-:Y:S01]  /*1c2e0*/  MOV R27, 0x80000020 ;  /* 0x80000020001b7802 */ /* 0x000fe20000000f00 */
[----:B------:R-:W-:Y:S01]  /*1c2f0*/  @!P3 FMUL R44, R44, R44 ;  /* 0x0000002c2c2cb220 */ /* 0x000fe20000400000 */
[----:B------:R-:W-:Y:S01]  /*1c300*/  @!P4 FMUL R35, R35, R35 ;  /* 0x000000232323c220 */ /* 0x000fe20000400000 */
[----:B------:R-:W-:Y:S01]  /*1c310*/  IADD3 R28, R56, 0x16c0, RZ ;  /* 0x000016c0381c7810 */ /* 0x000fe20007ffe0ff */
[----:B------:R-:W-:Y:S01]  /*1c320*/  FADD R30, R29, R46 ;  /* 0x0000002e1d1e7221 */ /* 0x000fe20000000000 */
[----:B------:R-:W-:-:S02]  /*1c330*/  R2UR UR35, R37 ;  /* 0x00000000252372ca */ /* 0x000fc400000e0000 */
[----:B------:R-:W-:Y:S01]  /*1c340*/  R2UR UR11, R27 ;  /* 0x000000001b0b72ca */ /* 0x000fe200000e0000 */
[----:B------:R-:W-:Y:S01]  /*1c350*/  FADD R27, R40, R43 ;  /* 0x0000002b281b7221 */ /* 0x000fe20000000000 */
[----:B------:R-:W-:Y:S01]  /*1c360*/  F2FP.F16.F32.PACK_AB R29, R48, R43 ;  /* 0x0000002b301d723e */ /* 0x000fe200000000ff */
[----:B------:R-:W-:Y:S01]  /*1c370*/  FADD R43, R30, R47 ;  /* 0x0000002f1e2b7221 */ /* 0x000fe20000000000 */
[----:B------:R-:W-:Y:S02]  /*1c380*/  R2UR UR22, R28 ;  /* 0x000000001c1672ca */ /* 0x000fe400000e0000 */
[----:B------:R-:W-:Y:S02]  /*1c390*/  F2FP.F16.F32.PACK_AB R28, R46, R55 ;  /* 0x000000372e1c723e */ /* 0x000fe400000000ff */
[----:B------:R-:W-:Y:S02]  /*1c3a0*/  F2FP.F16.F32.PACK_AB R30, R42, R47 ;  /* 0x0000002f2a1e723e */ /* 0x000fe400000000ff */
[----:B------:R-:W-:-:S04]  /*1c3b0*/  F2FP.F16.F32.PACK_AB R31, R35, R44 ;  /* 0x0000002c231f723e */ /* 0x000fc800000000ff */
[----:B------:R-:W-:-:S06]  /*1c3c0*/  WARPGROUP.ARRIVE ;  /* 0x00000000000079c5 */ /* 0x000fcc0000000000 */
[----:B------:R-:W-:Y:S03]  /*1c3d0*/  HGMMA.64x32x16.F32 R104, R28, gdesc[UR32].tnspB, R104, gsb0 ;  /* 0x406000201c687df0 */ /* 0x000fe60008000868 */
[----:B------:R-:W-:Y:S02]  /*1c3e0*/  WARPGROUP.DEPBAR.LE gsb0, 0x0 ;  /* 0x00008000000079c5 */ /* 0x000fe40000010000 */
[----:B------:R-:W-:-:S06]  /*1c3f0*/  WARPGROUP.ARRIVE ;  /* 0x00000000000079c5 */ /* 0x000fcc0000000000 */
[----:B------:R-:W-:Y:S01]  /*1c400*/  HGMMA.64x32x16.F32 R232, R28, gdesc[UR44].tnspB, R232, gsb0 ;  /* 0x4060002c1ce87df0 */ /* 0x000fe200080008e8 */
[----:B------:R-:W-:Y:S02]  /*1c410*/  FSETP.GEU.AND P4, PT, R26, -126, PT ;  /* 0xc2fc00001a00780b */ /* 0x000fe40003f8e000 */
[----:B------:R-:W-:Y:S02]  /*1c420*/  WARPGROUP.DEPBAR.LE gsb0, 0x0 ;  /* 0x00008000000079c5 */ /* 0x000fe40000010000 */
[----:B------:R-:W-:-:S06]  /*1c430*/  WARPGROUP.ARRIVE ;  /* 0x00000000000079c5 */ /* 0x000fcc0000000000 */
[----:B------:R-:W-:Y:S03]  /*1c440*/  HGMMA.64x32x16.F32 R216, R28, gdesc[UR48].tnspB, R216, gsb0 ;  /* 0x406000301cd87df0 */ /* 0x000fe600080008d8 */
[----:B------:R-:W-:-:S04]  /*1c450*/  @!P4 FMUL R26, R26, 0.5 ;  /* 0x3f0000001a1ac820 */ /* 0x000fc80000400000 */
[----:B------:R1:W2:Y:S02]  /*1c460*/  MUFU.EX2 R39, R26 ;  /* 0x0000001a00277308 */ /* 0x0002a40000000800 */
[----:B-1----:R-:W-:-:S05]  /*1c470*/  VIADD R26, R56, 0xec0 ;  /* 0x00000ec0381a7836 */ /* 0x002fca0000000000 */
[----:B------:R-:W-:Y:S01]  /*1c480*/  R2UR UR6, R26 ;  /* 0x000000001a0672ca */ /* 0x000fe200000e0000 */
[----:B------:R-:W-:Y:S02]  /*1c490*/  WARPGROUP.DEPBAR.LE gsb0, 0x0 ;  /* 0x00008000000079c5 */ /* 0x000fe40000010000 */
[----:B------:R-:W-:-:S10]  /*1c4a0*/  WARPGROUP.ARRIVE ;  /* 0x00000000000079c5 */ /* 0x000fd40000000000 */
[----:B------:R-:W-:Y:S01]  /*1c4b0*/  HGMMA.64x32x16.F32 R200, R28, gdesc[UR4].tnspB, R200, gsb0 ;  /* 0x406000041cc87df0 */ /* 0x000fe200080008c8 */
[----:B------:R-:W-:-:S05]  /*1c4c0*/  VIADD R26, R56, 0x12c0 ;  /* 0x000012c0381a7836 */ /* 0x000fca0000000000 */
[----:B------:R-:W-:Y:S01]  /*1c4d0*/  R2UR UR18, R26 ;  /* 0x000000001a1272ca */ /* 0x000fe200000e0000 */
[----:B------:R-:W-:Y:S02]  /*1c4e0*/  WARPGROUP.DEPBAR.LE gsb0, 0x0 ;  /* 0x00008000000079c5 */ /* 0x000fe40000010000 */
[----:B------:R-:W-:-:S10]  /*1c4f0*/  WARPGROUP.ARRIVE ;  /* 0x00000000000079c5 */ /* 0x000fd40000000000 */
[----:B------:R-:W-:Y:S01]  /*1c500*/  HGMMA.64x32x16.F32 R184, R28, gdesc[UR16].tnspB, R184, gsb0 ;  /* 0x406000101cb87df0 */ /* 0x000fe200080008b8 */
[----:B------:R-:W-:Y:S01]  /*1c510*/  FSETP.GEU.AND P3, PT, R34, -126, PT ;  /* 0xc2fc00002200780b */ /* 0x000fe20003f6e000 */
[----:B------:R-:W-:Y:S01]  /*1c520*/  VIADD R26, R56, 0x1ac0 ;  /* 0x00001ac0381a7836 */ /* 0x000fe20000000000 */
[----:B------:R-:W-:Y:S01]  /*1c530*/  FSETP.GEU.AND P6, PT, R33, -126, PT ;  /* 0xc2fc00002100780b */ /* 0x000fe20003fce000 */
[----:B------:R-:W-:Y:S02]  /*1c540*/  WARPGROUP.DEPBAR.LE gsb0, 0x0 ;  /* 0x00008000000079c5 */ /* 0x000fe40000010000 */
[----:B------:R-:W-:-:S06]  /*1c550*/  WARPGROUP.ARRIVE ;  /* 0x00000000000079c5 */ /* 0x000fcc0000000000 */
[----:B------:R-:W-:Y:S01]  /*1c560*/  HGMMA.64x32x16.F32 R168, R28, gdesc[UR20].tnspB, R168, gsb0 ;  /* 0x406000141ca87df0 */ /* 0x000fe200080008a8 */
[----:B------:R-:W-:Y:S01]  /*1c570*/  R2UR UR10, R26 ;  /* 0x000000001a0a72ca */ /* 0x000fe200000e0000 */
[----:B------:R-:W-:Y:S02]  /*1c580*/  @!P3 FMUL R34, R34, 0.5 ;  /* 0x3f0000002222b820 */ /* 0x000fe40000400000 */
[----:B------:R-:W-:-:S04]  /*1c590*/  @!P6 FMUL R33, R33, 0.5 ;  /* 0x3f0000002121e820 */ /* 0x000fc80000400000 */
[----:B------:R-:W1:Y:S08]  /*1c5a0*/  MUFU.EX2 R34, R34 ;  /* 0x0000002200227308 */ /* 0x000e700000000800 */
[----:B------:R-:W3:Y:S01]  /*1c5b0*/  MUFU.EX2 R33, R33 ;  /* 0x0000002100217308 */ /* 0x000ee20000000800 */
[----:B--2---:R-:W-:Y:S01]  /*1c5c0*/  @!P4 FMUL R39, R39, R39 ;  /* 0x000000272727c220 */ /* 0x004fe20000400000 */
[----:B------:R-:W-:Y:S01]  /*1c5d0*/  FSETP.GEU.AND P4, PT, R124, -126, PT ;  /* 0xc2fc00007c00780b */ /* 0x000fe20003f8e000 */
[----:B-1----:R-:W-:Y:S01]  /*1c5e0*/  @!P3 FMUL R34, R34, R34 ;  /* 0x000000222222b220 */ /* 0x002fe20000400000 */
[----:B------:R-:W-:Y:S01]  /*1c5f0*/  FSETP.GEU.AND P3, PT, R125, -126, PT ;  /* 0xc2fc00007d00780b */ /* 0x000fe20003f6e000 */
[----:B------:R-:W-:-:S02]  /*1c600*/  WARPGROUP.DEPBAR.LE gsb0, 0x0 ;  /* 0x00008000000079c5 */ /* 0x000fc40000010000 */
[----:B------:R-:W-:-:S06]  /*1c610*/  WARPGROUP.ARRIVE ;  /* 0x00000000000079c5 */ /* 0x000fcc0000000000 */
[----:B------:R-:W-:Y:S01]  /*1c620*/  HGMMA.64x32x16.F32 R152, R28, gdesc[UR8].tnspB, R152, gsb0 ;  /* 0x406000081c987df0 */ /* 0x000fe20008000898 */
[----:B---3--:R-:W-:Y:S01]  /*1c630*/  @!P6 FMUL R33, R33, R33 ;  /* 0x000000212121e220 */ /* 0x008fe20000400000 */
[----:B------:R-:W-:Y:S02]  /*1c640*/  FSETP.GEU.AND P6, PT, R126, -126, PT ;  /* 0xc2fc00007e00780b */ /* 0x000fe40003fce000 */
[----:B------:R-:W-:Y:S01]  /*1c650*/  @!P3 FMUL R125, R125, 0.5 ;  /* 0x3f0000007d7db820 */ /* 0x000fe20000400000 */
[----:B------:R-:W-:-:S05]  /*1c660*/  @!P4 FMUL R124, R124, 0.5 ;  /* 0x3f0000007c7cc820 */ /* 0x000fca0000400000 */
[----:B------:R-:W1:Y:S05]  /*1c670*/  MUFU.EX2 R125, R125 ;  /* 0x0000007d007d7308 */ /* 0x000e6a0000000800 */
[----:B------:R-:W-:-:S03]  /*1c680*/  @!P6 FMUL R126, R126, 0.5 ;  /* 0x3f0000007e7ee820 */ /* 0x000fc60000400000 */
[----:B------:R-:W2:Y:S08]  /*1c690*/  MUFU.EX2 R124, R124 ;  /* 0x0000007c007c7308 */ /* 0x000eb00000000800 */
[----:B------:R-:W3:Y:S01]  /*1c6a0*/  MUFU.EX2 R41, R126 ;  /* 0x0000007e00297308 */ /* 0x000ee20000000800 */
[----:B------:R-:W-:Y:S01]  /*1c6b0*/  FADD R27, R27, R48 ;  /* 0x000000301b1b7221 */ /* 0x000fe20000000000 */
[----:B------:R-:W-:-:S03]  /*1c6c0*/  VIADD R26, R56, 0x300 ;  /* 0x00000300381a7836 */ /* 0x000fc60000000000 */
[----:B------:R-:W-:Y:S01]  /*1c6d0*/  FADD R40, R27, R44 ;  /* 0x0000002c1b287221 */ /* 0x000fe20000000000 */
[----:B------:R-:W-:Y:S01]  /*1c6e0*/  MOV R27, 0x80000020 ;  /* 0x80000020001b7802 */ /* 0x000fe20000000f00 */
[----:B------:R-:W-:Y:S01]  /*1c6f0*/  @!P5 FMUL R38, R38, R38 ;  /* 0x000000262626d220 */ /* 0x000fe20000400000 */
[----:B-1----:R-:W-:Y:S01]  /*1c700*/  @!P3 FMUL R125, R125, R125 ;  /* 0x0000007d7d7db220 */ /* 0x002fe20000400000 */
[----:B--2---:R-:W-:Y:S01]  /*1c710*/  @!P4 FMUL R124, R124, R124 ;  /* 0x0000007c7c7cc220 */ /* 0x004fe20000400000 */
[----:B------:R-:W-:Y:S02]  /*1c720*/  R2UR UR14, R26 ;  /* 0x000000001a0e72ca */ /* 0x000fe400000e0000 */
[----:B------:R-:W-:Y:S01]  /*1c730*/  R2UR UR15, R27 ;  /* 0x000000001b0f72ca */ /* 0x000fe200000e0000 */
[----:B---3--:R-:W-:Y:S01]  /*1c740*/  @!P6 FMUL R41, R41, R41 ;  /* 0x000000292929e220 */ /* 0x008fe20000400000 */
[----:B------:R-:W-:Y:S02]  /*1c750*/  WARPGROUP.DEPBAR.LE gsb0, 0x0 ;  /* 0x00008000000079c5 */ /* 0x000fe40000010000 */
[C---:B------:R-:W-:Y:S01]  /*1c760*/  VIADD R30, R56.reuse, 0x1b00 ;  /* 0x00001b00381e7836 */ /* 0x040fe20000000000 */
[----:B------:R-:W-:Y:S01]  /*1c770*/  IADD3 R28, R56, 0x1700, RZ ;  /* 0x00001700381c7810 */ /* 0x000fe20007ffe0ff */
[----:B------:R-:W-:Y:S01]  /*1c780*/  IMAD.MOV.U32 R29, RZ, RZ, -0x7fffffe0 ;  /* 0x80000020ff1d7424 */ /* 0x000fe200078e00ff */
[----:B------:R-:W-:-:S02]  /*1c790*/  MOV R31, 0x80000020 ;  /* 0x80000020001f7802 */ /* 0x000fc40000000f00 */
[----:B------:R-:W-:Y:S02]  /*1c7a0*/  R2UR UR30, R28 ;  /* 0x000000001c1e72ca */ /* 0x000fe400000e0000 */
[----:B------:R-:W-:Y:S02]  /*1c7b0*/  R2UR UR31, R29 ;  /* 0x000000001d1f72ca */ /* 0x000fe400000e0000 */
[----:B------:R-:W-:Y:S02]  /*1c7c0*/  R2UR UR6, R30 ;  /* 0x000000001e0672ca */ /* 0x000fe400000e0000 */
[----:B------:R-:W-:Y:S02]  /*1c7d0*/  R2UR UR7, R31 ;  /* 0x000000001f0772ca */ /* 0x000fe400000e0000 */
[----:B------:R-:W-:Y:S02]  /*1c7e0*/  F2FP.F16.F32.PACK_AB R28, R33, R32 ;  /* 0x00000020211c723e */ /* 0x000fe400000000ff */
[----:B------:R-:W-:-:S02]  /*1c7f0*/  F2FP.F16.F32.PACK_AB R30, R39, R34 ;  /* 0x00000022271e723e */ /* 0x000fc400000000ff */
[----:B------:R-:W-:Y:S02]  /*1c800*/  F2FP.F16.F32.PACK_AB R29, R41, R38 ;  /* 0x00000026291d723e */ /* 0x000fe400000000ff */
[----:B------:R-:W-:-:S04]  /*1c810*/  F2FP.F16.F32.PACK_AB R31, R124, R125 ;  /* 0x0000007d7c1f723e */ /* 0x000fc800000000ff */
[----:B------:R-:W-:-:S06]  /*1c820*/  WARPGROUP.ARRIVE ;  /* 0x00000000000079c5 */ /* 0x000fcc0000000000 */
[----:B------:R-:W-:Y:S01]  /*1c830*/  HGMMA.64x32x16.F32 R104, R28, gdesc[UR12].tnspB, R104, gsb0 ;  /* 0x4060000c1c687df0 */ /* 0x000fe20008000868 */
[----:B------:R-:W-:Y:S02]  /*1c840*/  VIADD R26, R56, 0x700 ;  /* 0x00000700381a7836 */ /* 0x000fe40000000000 */
[----:B------:R-:W-:-:S03]  /*1c850*/  IMAD.MOV.U32 R27, RZ, RZ, -0x7fffffe0 ;  /* 0x80000020ff1b7424 */ /* 0x000fc600078e00ff */
        /* <DEDUP_REMOVED lines=26> */
[----:B------:R-:W-:Y:S02]  /*1ca00*/  FSETP.GEU.AND P5, PT, R123, -126, PT ;  /* 0xc2fc00007b00780b */ /* 0x000fe40003fae000 */
[----:B------:R-:W-:Y:S02]  /*1ca10*/  WARPGROUP.DEPBAR.LE gsb0, 0x0 ;  /* 0x00008000000079c5 */ /* 0x000fe40000010000 */
[----:B------:R-:W-:-:S06]  /*1ca20*/  WARPGROUP.ARRIVE ;  /* 0x00000000000079c5 */ /* 0x000fcc0000000000 */
[----:B------:R-:W-:Y:S01]  /*1ca30*/  HGMMA.64x32x16.F32 R168, R28, gdesc[UR28].tnspB, R168, gsb0 ;  /* 0x4060001c1ca87df0 */ /* 0x000fe200080008a8 */
[----:B------:R-:W-:Y:S02]  /*1ca40*/  FSETP.GEU.AND P6, PT, R122, -126, PT ;  /* 0xc2fc00007a00780b */ /* 0x000fe40003fce000 */
[----:B------:R-:W-:Y:S02]  /*1ca50*/  FSETP.GEU.AND P3, PT, R12, -126, PT ;  /* 0xc2fc00000c00780b */ /* 0x000fe40003f6e000 */
[----:B------:R-:W-:Y:S01]  /*1ca60*/  FSETP.GEU.AND P4, PT, R131, -126, PT ;  /* 0xc2fc00008300780b */ /* 0x000fe20003f8e000 */
[----:B------:R-:W-:-:S08]  /*1ca70*/  @!P5 FMUL R123, R123, 0.5 ;  /* 0x3f0000007b7bd820 */ /* 0x000fd00000400000 */
[----:B------:R-:W-:Y:S02]  /*1ca80*/  @!P6 FMUL R122, R122, 0.5 ;  /* 0x3f0000007a7ae820 */ /* 0x000fe40000400000 */
[----:B------:R-:W-:Y:S02]  /*1ca90*/  @!P3 FMUL R12, R12, 0.5 ;  /* 0x3f0000000c0cb820 */ /* 0x000fe40000400000 */
[----:B------:R-:W-:Y:S01]  /*1caa0*/  @!P4 FMUL R131, R131, 0.5 ;  /* 0x3f0000008383c820 */ /* 0x000fe20000400000 */
[----:B------:R-:W1:Y:S08]  /*1cab0*/  MUFU.EX2 R123, R123 ;  /* 0x0000007b007b7308 */ /* 0x000e700000000800 */
[----:B------:R-:W2:Y:S08]  /*1cac0*/  MUFU.EX2 R122, R122 ;  /* 0x0000007a007a7308 */ /* 0x000eb00000000800 */
[----:B------:R-:W3:Y:S01]  /*1cad0*/  MUFU.EX2 R12, R12 ;  /* 0x0000000c000c7308 */ /* 0x000ee20000000800 */
[----:B------:R-:W-:-:S02]  /*1cae0*/  WARPGROUP.DEPBAR.LE gsb0, 0x0 ;  /* 0x00008000000079c5 */ /* 0x000fc40000010000 */
[----:B------:R-:W-:-:S05]  /*1caf0*/  WARPGROUP.ARRIVE ;  /* 0x00000000000079c5 */ /* 0x000fca0000000000 */
[----:B------:R-:W4:Y:S01]  /*1cb00*/  MUFU.EX2 R131, R131 ;  /* 0x0000008300837308 */ /* 0x000f220000000800 */
[----:B------:R-:W-:Y:S01]  /*1cb10*/  HGMMA.64x32x16.F32 R152, R28, gdesc[UR4].tnspB, R152, gsb0 ;  /* 0x406000041c987df0 */ /* 0x000fe20008000898 */
[----:B-1----:R-:W-:Y:S01]  /*1cb20*/  @!P5 FMUL R123, R123, R123 ;  /* 0x0000007b7b7bd220 */ /* 0x002fe20000400000 */
[----:B--2---:R-:W-:Y:S01]  /*1cb30*/  @!P6 FMUL R122, R122, R122 ;  /* 0x0000007a7a7ae220 */ /* 0x004fe20000400000 */
[----:B---3--:R-:W-:Y:S01]  /*1cb40*/  @!P3 FMUL R12, R12, R12 ;  /* 0x0000000c0c0cb220 */ /* 0x008fe20000400000 */
[----:B------:R-:W-:Y:S02]  /*1cb50*/  FSETP.GEU.AND P5, PT, R130, -126, PT ;  /* 0xc2fc00008200780b */ /* 0x000fe40003fae000 */
[----:B------:R-:W-:Y:S02]  /*1cb60*/  FSETP.GEU.AND P6, PT, R129, -126, PT ;  /* 0xc2fc00008100780b */ /* 0x000fe40003fce000 */
[----:B------:R-:W-:Y:S01]  /*1cb70*/  FSETP.GEU.AND P3, PT, R128, -126, PT ;  /* 0xc2fc00008000780b */ /* 0x000fe20003f6e000 */
[----:B----4-:R-:W-:Y:S01]  /*1cb80*/  @!P4 FMUL R131, R131, R131 ;  /* 0x000000838383c220 */ /* 0x010fe20000400000 */
        /* <DEDUP_REMOVED lines=9> */
[----:B------:R-:W-:-:S02]  /*1cc20*/  WARPGROUP.DEPBAR.LE gsb0, 0x0 ;  /* 0x00008000000079c5 */ /* 0x000fc40000010000 */
[----:B------:R-:W-:Y:S02]  /*1cc30*/  IMAD.MOV.U32 R29, RZ, RZ, -0x7fffffe0 ;  /* 0x80000020ff1d7424 */ /* 0x000fe400078e00ff */
[C---:B------:R-:W-:Y:S01]  /*1cc40*/  VIADD R28, R56.reuse, 0xb40 ;  /* 0x00000b40381c7836 */ /* 0x040fe20000000000 */
[----:B------:R-:W-:Y:S01]  /*1cc50*/  MOV R27, 0x80000020 ;  /* 0x80000020001b7802 */ /* 0x000fe20000000f00 */
[----:B------:R-:W-:Y:S01]  /*1cc60*/  VIADD R26, R56, 0x340 ;  /* 0x00000340381a7836 */ /* 0x000fe20000000000 */
[----:B------:R-:W-:Y:S01]  /*1cc70*/  R2UR UR7, R29 ;  /* 0x000000001d0772ca */ /* 0x000fe200000e0000 */
[----:B------:R-:W-:Y:S01]  /*1cc80*/  IMAD.MOV.U32 R29, RZ, RZ, -0x7fffffe0 ;  /* 0x80000020ff1d7424 */ /* 0x000fe200078e00ff */
[----:B------:R-:W-:Y:S01]  /*1cc90*/  R2UR UR6, R28 ;  /* 0x000000001c0672ca */ /* 0x000fe200000e0000 */
[----:B-1----:R-:W-:Y:S01]  /*1cca0*/  @!P5 FMUL R130, R130, R130 ;  /* 0x000000828282d220 */ /* 0x002fe20000400000 */
[----:B--2---:R-:W-:Y:S01]  /*1ccb0*/  @!P6 FMUL R129, R129, R129 ;  /* 0x000000818181e220 */ /* 0x004fe20000400000 */
[----:B---3--:R-:W-:Y:S01]  /*1ccc0*/  @!P3 FMUL R128, R128, R128 ;  /* 0x000000808080b220 */ /* 0x008fe20000400000 */
[----:B------:R-:W-:Y:S01]  /*1ccd0*/  IADD3 R28, R56, 0x1340, RZ ;  /* 0x00001340381c7810 */ /* 0x000fe20007ffe0ff */
[----:B----4-:R-:W-:Y:S01]  /*1cce0*/  @!P4 FMUL R127, R127, R127 ;  /* 0x0000007f7f7fc220 */ /* 0x010fe20000400000 */
[----:B------:R-:W-:-:S02]  /*1ccf0*/  R2UR UR10, R26 ;  /* 0x000000001a0a72ca */ /* 0x000fc400000e0000 */
[----:B------:R-:W-:Y:S02]  /*1cd00*/  R2UR UR11, R27 ;  /* 0x000000001b0b72ca */ /* 0x000fe400000e0000 */
[----:B------:R-:W-:Y:S02]  /*1cd10*/  R2UR UR22, R28 ;  /* 0x000000001c1672ca */ /* 0x000fe400000e0000 */
[----:B------:R-:W-:Y:S02]  /*1cd20*/  R2UR UR23, R29 ;  /* 0x000000001d1772ca */ /* 0x000fe400000e0000 */
        /* <DEDUP_REMOVED lines=13> */
[----:B------:R-:W-:Y:S01]  /*1ce00*/  IMAD.MOV.U32 R27, RZ, RZ, -0x7fffffe0 ;  /* 0x80000020ff1b7424 */ /* 0x000fe200078e00ff */
[----:B------:R-:W-:Y:S01]  /*1ce10*/  IADD3 R26, R56, 0xf40, RZ ;  /* 0x00000f40381a7810 */ /* 0x000fe20007ffe0ff */
        /* <DEDUP_REMOVED lines=14> */
[----:B------:R-:W-:Y:S02]  /*1cf00*/  R2UR UR27, R27 ;  /* 0x000000001b1b72ca */ /* 0x000fe400000e0000 */
[----:B------:R-:W-:Y:S02]  /*1cf10*/  FSETP.GEU.AND P5, PT, R16, -126, PT ;  /* 0xc2fc00001000780b */ /* 0x000fe40003fae000 */
[----:B------:R-:W-:Y:S02]  /*1cf20*/  FSETP.GEU.AND P3, PT, R17, -126, PT ;  /* 0xc2fc00001100780b */ /* 0x000fe40003f6e000 */
[----:B------:R-:W-:Y:S02]  /*1cf30*/  FSETP.GEU.AND P6, PT, R15, -126, PT ;  /* 0xc2fc00000f00780b */ /* 0x000fe40003fce000 */
[----:B------:R-:W-:Y:S01]  /*1cf40*/  FSETP.GEU.AND P4, PT, R19, -126, PT ;  /* 0xc2fc00001300780b */ /* 0x000fe20003f8e000 */
[----:B------:R-:W-:-:S02]  /*1cf50*/  WARPGROUP.DEPBAR.LE gsb0, 0x0 ;  /* 0x00008000000079c5 */ /* 0x000fc40000010000 */
[----:B------:R-:W-:-:S06]  /*1cf60*/  WARPGROUP.ARRIVE ;  /* 0x00000000000079c5 */ /* 0x000fcc0000000000 */
[----:B------:R-:W-:Y:S01]  /*1cf70*/  HGMMA.64x32x16.F32 R168, R28, gdesc[UR24].tnspB, R168, gsb0 ;  /* 0x406000181ca87df0 */ /* 0x000fe200080008a8 */
[----:B------:R-:W-:Y:S01]  /*1cf80*/  @!P5 FMUL R16, R16, 0.5 ;  /* 0x3f0000001010d820 */ /* 0x000fe20000400000 */
[----:B------:R-:W-:-:S03]  /*1cf90*/  @!P3 FMUL R17, R17, 0.5 ;  /* 0x3f0000001111b820 */ /* 0x000fc60000400000 */
[----:B------:R1:W2:Y:S01]  /*1cfa0*/  MUFU.EX2 R36, R16 ;  /* 0x0000001000247308 */ /* 0x0002a20000000800 */
[----:B------:R-:W-:Y:S01]  /*1cfb0*/  @!P6 FMUL R15, R15, 0.5 ;  /* 0x3f0000000f0fe820 */ /* 0x000fe20000400000 */
[----:B------:R-:W-:-:S06]  /*1cfc0*/  @!P4 FMUL R19, R19, 0.5 ;  /* 0x3f0000001313c820 */ /* 0x000fcc0000400000 */
[----:B------:R3:W4:Y:S01]  /*1cfd0*/  MUFU.EX2 R37, R17 ;  /* 0x0000001100257308 */ /* 0x0007220000000800 */
[----:B-1----:R-:W-:-:S04]  /*1cfe0*/  IADD3 R16, R56, 0x1b40, RZ ;  /* 0x00001b4038107810 */ /* 0x002fc80007ffe0ff */
[----:B------:R-:W-:Y:S02]  /*1cff0*/  R2UR UR30, R16 ;  /* 0x00000000101e72ca */ /* 0x000fe400000e0000 */
[----:B---3--:R-:W-:-:S04]  /*1d000*/  MOV R17, 0x80000020 ;  /* 0x8000002000117802 */ /* 0x008fc80000000f00 */
[----:B------:R-:W-:Y:S01]  /*1d010*/  R2UR UR31, R17 ;  /* 0x00000000111f72ca */ /* 0x000fe200000e0000 */
[----:B------:R-:W1:Y:S08]  /*1d020*/  MUFU.EX2 R44, R19 ;  /* 0x00000013002c7308 */ /* 0x000e700000000800 */
[----:B------:R-:W3:Y:S01]  /*1d030*/  MUFU.EX2 R15, R15 ;  /* 0x0000000f000f7308 */ /* 0x000ee20000000800 */
[----:B------:R-:W-:-:S02]  /*1d040*/  WARPGROUP.DEPBAR.LE gsb0, 0x0 ;  /* 0x00008000000079c5 */ /* 0x000fc40000010000 */
[----:B------:R-:W-:-:S06]  /*1d050*/  WARPGROUP.ARRIVE ;  /* 0x00000000000079c5 */ /* 0x000fcc0000000000 */
[----:B------:R-:W-:Y:S01]  /*1d060*/  HGMMA.64x32x16.F32 R152, R28, gdesc[UR28].tnspB, R152, gsb0 ;  /* 0x4060001c1c987df0 */ /* 0x000fe20008000898 */
[----:B--2---:R-:W-:Y:S01]  /*1d070*/  @!P5 FMUL R36, R36, R36 ;  /* 0x000000242424d220 */ /* 0x004fe20000400000 */
[----:B----4-:R-:W-:Y:S01]  /*1d080*/  @!P3 FMUL R37, R37, R37 ;  /* 0x000000252525b220 */ /* 0x010fe20000400000 */
[----:B-1----:R-:W-:Y:S01]  /*1d090*/  @!P4 FMUL R44, R44, R44 ;  /* 0x0000002c2c2cc220 */ /* 0x002fe20000400000 */
[----:B------:R-:W-:Y:S01]  /*1d0a0*/  FSETP.GEU.AND P5, PT, R4, -126, PT ;  /* 0xc2fc00000400780b */ /* 0x000fe20003fae000 */
[----:B---3--:R-:W-:Y:S01]  /*1d0b0*/  @!P6 FMUL R15, R15, R15 ;  /* 0x0000000f0f0fe220 */ /* 0x008fe20000400000 */
[----:B------:R-:W-:Y:S02]  /*1d0c0*/  FSETP.GEU.AND P3, PT, R13, -126, PT ;  /* 0xc2fc00000d00780b */ /* 0x000fe40003f6e000 */
        /* <DEDUP_REMOVED lines=10> */
[----:B------:R-:W-:-:S02]  /*1d170*/  VIADD R16, R56, 0x380 ;  /* 0x0000038038107836 */ /* 0x000fc40000000000 */
[----:B------:R-:W-:Y:S02]  /*1d180*/  IMAD.MOV.U32 R17, RZ, RZ, -0x7fffffe0 ;  /* 0x80000020ff117424 */ /* 0x000fe400078e00ff */
[----:B-1----:R-:W-:Y:S01]  /*1d190*/  @!P5 FMUL R4, R4, R4 ;  /* 0x000000040404d220 */ /* 0x002fe20000400000 */
[----:B--2---:R-:W-:Y:S01]  /*1d1a0*/  @!P6 FMUL R45, R45, R45 ;  /* 0x0000002d2d2de220 */ /* 0x004fe20000400000 */
[----:B------:R-:W-:Y:S01]  /*1d1b0*/  R2UR UR6, R16 ;  /* 0x00000000100672ca */ /* 0x000fe200000e0000 */
[----:B---3--:R-:W-:Y:S01]  /*1d1c0*/  @!P3 FMUL R13, R13, R13 ;  /* 0x0000000d0d0db220 */ /* 0x008fe20000400000 */
[----:B------:R-:W-:Y:S01]  /*1d1d0*/  R2UR UR7, R17 ;  /* 0x00000000110772ca */ /* 0x000fe200000e0000 */
[----:B------:R-:W-:Y:S02]  /*1d1e0*/  WARPGROUP.DEPBAR.LE gsb0, 0x0 ;  /* 0x00008000000079c5 */ /* 0x000fe40000010000 */
[----:B----4-:R-:W-:Y:S01]  /*1d1f0*/  @!P4 FMUL R14, R14, R14 ;  /* 0x0000000e0e0ec220 */ /* 0x010fe20000400000 */
[----:B------:R-:W-:-:S02]  /*1d200*/  F2FP.F16.F32.PACK_AB R28, R15, R36 ;  /* 0x000000240f1c723e */ /* 0x000fc400000000ff */
[----:B------:R-:W-:Y:S02]  /*1d210*/  F2FP.F16.F32.PACK_AB R30, R44, R37 ;  /* 0x000000252c1e723e */ /* 0x000fe400000000ff */
[----:B------:R-:W-:Y:S02]  /*1d220*/  F2FP.F16.F32.PACK_AB R29, R45, R4 ;  /* 0x000000042d1d723e */ /* 0x000fe400000000ff */
        /* <DEDUP_REMOVED lines=41> */
[----:B------:R-:W-:Y:S02]  /*1d4c0*/  R2UR UR7, R17 ;  /* 0x00000000110772ca */ /* 0x000fe400000e0000 */
[----:B------:R-:W-:Y:S02]  /*1d4d0*/  FSETP.GEU.AND P6, PT, R21, -126, PT ;  /* 0xc2fc00001500780b */ /* 0x000fe40003fce000 */
[----:B------:R-:W-:Y:S02]  /*1d4e0*/  FSETP.GEU.AND P3, PT, R20, -126, PT ;  /* 0xc2fc00001400780b */ /* 0x000fe40003f6e000 */
[----:B------:R-:W-:Y:S02]  /*1d4f0*/  FSETP.GEU.AND P5, PT, R22, -126, PT ;  /* 0xc2fc00001600780b */ /* 0x000fe40003fae000 */
[----:B------:R-:W-:-:S07]  /*1d500*/  FSETP.GEU.AND P4, PT, R25, -126, PT ;  /* 0xc2fc00001900780b */ /* 0x000fce0003f8e000 */
[----:B------:R-:W-:Y:S02]  /*1d510*/  @!P6 FMUL R21, R21, 0.5 ;  /* 0x3f0000001515e820 */ /* 0x000fe40000400000 */
[----:B------:R-:W-:Y:S02]  /*1d520*/  @!P3 FMUL R20, R20, 0.5 ;  /* 0x3f0000001414b820 */ /* 0x000fe40000400000 */
[----:B------:R-:W-:Y:S02]  /*1d530*/  @!P5 FMUL R22, R22, 0.5 ;  /* 0x3f0000001616d820 */ /* 0x000fe40000400000 */
[----:B------:R-:W-:Y:S01]  /*1d540*/  @!P4 FMUL R25, R25, 0.5 ;  /* 0x3f0000001919c820 */ /* 0x000fe20000400000 */
[----:B------:R-:W-:Y:S02]  /*1d550*/  WARPGROUP.DEPBAR.LE gsb0, 0x0 ;  /* 0x00008000000079c5 */ /* 0x000fe40000010000 */
[----:B------:R-:W-:-:S06]  /*1d560*/  WARPGROUP.ARRIVE ;  /* 0x00000000000079c5 */ /* 0x000fcc0000000000 */
[----:B------:R-:W-:Y:S01]  /*1d570*/  HGMMA.64x32x16.F32 R152, R28, gdesc[UR4].tnspB, R152, gsb0 ;  /* 0x406000041c987df0 */ /* 0x000fe20008000898 */
[----:B------:R-:W1:Y:S08]  /*1d580*/  MUFU.EX2 R21, R21 ;  /* 0x0000001500157308 */ /* 0x000e700000000800 */
[----:B------:R-:W2:Y:S08]  /*1d590*/  MUFU.EX2 R20, R20 ;  /* 0x0000001400147308 */ /* 0x000eb00000000800 */
[----:B------:R-:W3:Y:S08]  /*1d5a0*/  MUFU.EX2 R22, R22 ;  /* 0x0000001600167308 */ /* 0x000ef00000000800 */
[----:B------:R-:W4:Y:S01]  /*1d5b0*/  MUFU.EX2 R47, R25 ;  /* 0x00000019002f7308 */ /* 0x000f220000000800 */
[----:B-1----:R-:W-:Y:S01]  /*1d5c0*/  @!P6 FMUL R21, R21, R21 ;  /* 0x000000151515e220 */ /* 0x002fe20000400000 */
[----:B--2---:R-:W-:Y:S01]  /*1d5d0*/  @!P3 FMUL R20, R20, R20 ;  /* 0x000000141414b220 */ /* 0x004fe20000400000 */
[----:B------:R-:W-:-:S02]  /*1d5e0*/  FSETP.GEU.AND P6, PT, R23, -126, PT ;  /* 0xc2fc00001700780b */ /* 0x000fc40003fce000 */
[----:B------:R-:W-:Y:S01]  /*1d5f0*/  FSETP.GEU.AND P3, PT, R11, -126, PT ;  /* 0xc2fc00000b00780b */ /* 0x000fe20003f6e000 */
[----:B---3--:R-:W-:Y:S01]  /*1d600*/  @!P5 FMUL R22, R22, R22 ;  /* 0x000000161616d220 */ /* 0x008fe20000400000 */
[----:B------:R-:W-:Y:S01]  /*1d610*/  FSETP.GEU.AND P5, PT, R24, -126, PT ;  /* 0xc2fc00001800780b */ /* 0x000fe20003fae000 */
[----:B----4-:R-:W-:Y:S01]  /*1d620*/  @!P4 FMUL R47, R47, R47 ;  /* 0x0000002f2f2fc220 */ /* 0x010fe20000400000 */
[----:B------:R-:W-:-:S07]  /*1d630*/  FSETP.GEU.AND P4, PT, R5, -126, PT ;  /* 0xc2fc00000500780b */ /* 0x000fce0003f8e000 */
[----:B------:R-:W-:Y:S02]  /*1d640*/  @!P6 FMUL R23, R23, 0.5 ;  /* 0x3f0000001717e820 */ /* 0x000fe40000400000 */
[----:B------:R-:W-:Y:S02]  /*1d650*/  @!P3 FMUL R11, R11, 0.5 ;  /* 0x3f0000000b0bb820 */ /* 0x000fe40000400000 */
[----:B------:R-:W-:Y:S01]  /*1d660*/  @!P5 FMUL R24, R24, 0.5 ;  /* 0x3f0000001818d820 */ /* 0x000fe20000400000 */
[----:B------:R-:W-:-:S03]  /*1d670*/  WARPGROUP.DEPBAR.LE gsb0, 0x0 ;  /* 0x00008000000079c5 */ /* 0x000fc60000010000 */
[----:B------:R-:W1:Y:S01]  /*1d680*/  MUFU.EX2 R46, R24 ;  /* 0x00000018002e7308 */ /* 0x000e620000000800 */
[----:B------:R-:W-:-:S07]  /*1d690*/  @!P4 FMUL R5, R5, 0.5 ;  /* 0x3f0000000505c820 */ /* 0x000fce0000400000 */
[----:B------:R-:W2:Y:S08]  /*1d6a0*/  MUFU.EX2 R23, R23 ;  /* 0x0000001700177308 */ /* 0x000eb00000000800 */
[----:B------:R-:W3:Y:S08]  /*1d6b0*/  MUFU.EX2 R11, R11 ;  /* 0x0000000b000b7308 */ /* 0x000ef00000000800 */
[----:B------:R-:W4:Y:S01]  /*1d6c0*/  MUFU.EX2 R28, R5 ;  /* 0x00000005001c7308 */ /* 0x000f220000000800 */
[----:B------:R-:W-:-:S02]  /*1d6d0*/  VIADD R16, R56, 0x3c0 ;  /* 0x000003c038107836 */ /* 0x000fc40000000000 */
[----:B------:R-:W-:Y:S02]  /*1d6e0*/  IMAD.MOV.U32 R17, RZ, RZ, -0x7fffffe0 ;  /* 0x80000020ff117424 */ /* 0x000fe400078e00ff */
[----:B-1----:R-:W-:Y:S01]  /*1d6f0*/  @!P5 FMUL R46, R46, R46 ;  /* 0x0000002e2e2ed220 */ /* 0x002fe20000400000 */
[----:B------:R-:W-:Y:S02]  /*1d700*/  VIADD R24, R56, 0x17c0 ;  /* 0x000017c038187836 */ /* 0x000fe40000000000 */
[----:B--2---:R-:W-:Y:S01]  /*1d710*/  @!P6 FMUL R23, R23, R23 ;  /* 0x000000171717e220 */ /* 0x004fe20000400000 */
[----:B------:R-:W-:Y:S02]  /*1d720*/  IMAD.MOV.U32 R25, RZ, RZ, -0x7fffffe0 ;  /* 0x80000020ff197424 */ /* 0x000fe400078e00ff */
[----:B---3--:R-:W-:Y:S01]  /*1d730*/  @!P3 FMUL R11, R11, R11 ;  /* 0x0000000b0b0bb220 */ /* 0x008fe20000400000 */
[----:B------:R-:W-:Y:S02]  /*1d740*/  R2UR UR6, R16 ;  /* 0x00000000100672ca */ /* 0x000fe400000e0000 */
[----:B------:R-:W-:Y:S01]  /*1d750*/  R2UR UR7, R17 ;  /* 0x00000000110772ca */ /* 0x000fe200000e0000 */
[----:B----4-:R-:W-:Y:S01]  /*1d760*/  @!P4 FMUL R28, R28, R28 ;  /* 0x0000001c1c1cc220 */ /* 0x010fe20000400000 */
[----:B------:R-:W-:-:S02]  /*1d770*/  R2UR UR26, R24 ;  /* 0x00000000181a72ca */ /* 0x000fc400000e0000 */
[----:B------:R-:W-:Y:S02]  /*1d780*/  R2UR UR27, R25 ;  /* 0x00000000191b72ca */ /* 0x000fe400000e0000 */
[----:B------:R-:W-:Y:S02]  /*1d790*/  F2FP.F16.F32.PACK_AB R24, R21, R22 ;  /* 0x000000161518723e */ /* 0x000fe400000000ff */
        /* <DEDUP_REMOVED lines=34> */
[----:B------:R-:W-:Y:S01]  /*1d9c0*/  MOV R57, 0x80000020 ;  /* 0x8000002000397802 */ /* 0x000fe20000000f00 */
[----:B------:R-:W-:Y:S02]  /*1d9d0*/  WARPGROUP.DEPBAR.LE gsb0, 0x0 ;  /* 0x00008000000079c5 */ /* 0x000fe40000010000 */
[----:B------:R-:W-:-:S06]  /*1d9e0*/  WARPGROUP.ARRIVE ;  /* 0x00000000000079c5 */ /* 0x000fcc0000000000 */
[----:B------:R-:W-:Y:S01]  /*1d9f0*/  HGMMA.64x32x16.F32 R168, R24, gdesc[UR24].tnspB, R168, gsb0 ;  /* 0x4060001818a87df0 */ /* 0x000fe200080008a8 */
[----:B------:R-:W-:Y:S01]  /*1da00*/  FADD R35, R40, R35 ;  /* 0x0000002328237221 */ /* 0x000fe20000000000 */
[----:B------:R-:W-:Y:S01]  /*1da10*/  R2UR UR30, R56 ;  /* 0x00000000381e72ca */ /* 0x000fe200000e0000 */
[----:B------:R-:W-:Y:S01]  /*1da20*/  FADD R43, R43, R42 ;  /* 0x0000002a2b2b7221 */ /* 0x000fe20000000000 */
[----:B------:R-:W-:Y:S01]  /*1da30*/  R2UR UR31, R57 ;  /* 0x00000000391f72ca */ /* 0x000fe200000e0000 */
[----:B------:R-:W-:Y:S02]  /*1da40*/  FADD R38, R35, R38 ;  /* 0x0000002623267221 */ /* 0x000fe40000000000 */
[----:B------:R-:W-:Y:S02]  /*1da50*/  FADD R32, R43, R32 ;  /* 0x000000202b207221 */ /* 0x000fe40000000000 */
[----:B------:R-:W-:Y:S02]  /*1da60*/  FADD R38, R38, R41 ;  /* 0x0000002926267221 */ /* 0x000fe40000000000 */
[----:B------:R-:W-:-:S02]  /*1da70*/  FADD R33, R32, R33 ;  /* 0x0000002120217221 */ /* 0x000fc40000000000 */
[----:B------:R-:W-:Y:S02]  /*1da80*/  FADD R125, R38, R125 ;  /* 0x0000007d267d7221 */ /* 0x000fe40000000000 */
[----:B------:R-:W-:Y:S02]  /*1da90*/  FADD R34, R33, R34 ;  /* 0x0000002221227221 */ /* 0x000fe40000000000 */
[----:B------:R-:W-:Y:S02]  /*1daa0*/  FADD R125, R125, R124 ;  /* 0x0000007c7d7d7221 */ /* 0x000fe40000000000 */
[----:B------:R-:W-:Y:S02]  /*1dab0*/  FADD R34, R34, R39 ;  /* 0x0000002722227221 */ /* 0x000fe40000000000 */
[----:B------:R-:W-:Y:S02]  /*1dac0*/  FADD R130, R125, R130 ;  /* 0x000000827d827221 */ /* 0x000fe40000000000 */
[----:B------:R-:W-:-:S02]  /*1dad0*/  FADD R123, R34, R123 ;  /* 0x0000007b227b7221 */ /* 0x000fc40000000000 */
[----:B------:R-:W-:Y:S02]  /*1dae0*/  FADD R129, R130, R129 ;  /* 0x0000008182817221 */ /* 0x000fe40000000000 */
        /* <DEDUP_REMOVED lines=16> */
[----:B------:R-:W-:Y:S02]  /*1dbf0*/  SEL R12, R134, RZ, P2 ;  /* 0x000000ff860c7207 */ /* 0x000fe40001000000 */
[----:B------:R-:W-:Y:S01]  /*1dc00*/  FADD R13, R13, R46 ;  /* 0x0000002e0d0d7221 */ /* 0x000fe20000000000 */
[----:B------:R-:W-:Y:S01]  /*1dc10*/  FADD R22, R37, R22 ;  /* 0x0000001625167221 */ /* 0x000fe20000000000 */
[----:B------:R-:W-:Y:S02]  /*1dc20*/  LEA R5, R12, UR39, 0x3 ;  /* 0x000000270c057c11 */ /* 0x000fe4000f8e18ff */
[----:B------:R-:W-:Y:S01]  /*1dc30*/  FADD R13, R13, R23 ;  /* 0x000000170d0d7221 */ /* 0x000fe20000000000 */
[----:B------:R-:W-:Y:S01]  /*1dc40*/  FADD R22, R22, R21 ;  /* 0x0000001516167221 */ /* 0x000fe20000000000 */
[----:B------:R-:W-:Y:S01]  /*1dc50*/  PRMT R5, RZ, 0x654, R5 ;  /* 0x00000654ff057816 */ /* 0x000fe20000000005 */
[----:B------:R1:W-:Y:S01]  /*1dc60*/  STL.64 [R1], R104 ;  /* 0x0000006801007387 */ /* 0x0003e20000100a00 */
[----:B------:R-:W-:Y:S01]  /*1dc70*/  FADD R13, R13, R28 ;  /* 0x0000001c0d0d7221 */ /* 0x000fe20000000000 */
[----:B------:R-:W-:-:S02]  /*1dc80*/  FADD R47, R22, R47 ;  /* 0x0000002f162f7221 */ /* 0x000fc40000000000 */
[----:B------:R1:W-:Y:S01]  /*1dc90*/  STL.64 [R1+0x8], R106 ;  /* 0x0000086a01007387 */ /* 0x0003e20000100a00 */
[----:B------:R-:W-:-:S03]  /*1dca0*/  FADD R4, R13, R11 ;  /* 0x0000000b0d047221 */ /* 0x000fc60000000000 */
[----:B------:R1:W-:Y:S04]  /*1dcb0*/  STL.64 [R1+0x10], R108 ;  /* 0x0000106c01007387 */ /* 0x0003e80000100a00 */
[----:B------:R1:W-:Y:S04]  /*1dcc0*/  STL.64 [R1+0x18], R110 ;  /* 0x0000186e01007387 */ /* 0x0003e80000100a00 */
[----:B------:R1:W-:Y:S01]  /*1dcd0*/  STL.64 [R1+0x20], R112 ;  /* 0x0000207001007387 */ /* 0x0003e20000100a00 */
[----:B------:R-:W-:Y:S02]  /*1dce0*/  WARPGROUP.DEPBAR.LE gsb0, 0x0 ;  /* 0x00008000000079c5 */ /* 0x000fe40000010000 */
[----:B------:R2:W-:Y:S01]  /*1dcf0*/  SYNCS.ARRIVE.TRANS64.RED.A1T0 RZ, [R5+URZ], RZ ;  /* 0x000000ff05ff79a7 */ /* 0x0005e2000810043f */
[----:B------:R1:W-:Y:S04]  /*1dd00*/  STL.64 [R1+0x28], R114 ;  /* 0x0000287201007387 */ /* 0x0003e80000100a00 */
[----:B------:R1:W-:Y:S01]  /*1dd10*/  STL.64 [R1+0x30], R116 ;  /* 0x0000307401007387 */ /* 0x0003e20000100a00 */
[----:B--2---:R-:W-:-:S03]  /*1dd20*/  FADD R5, R47, R20 ;  /* 0x000000142f057221 */ /* 0x004fc60000000000 */
[----:B------:R1:W-:Y:S04]  /*1dd30*/  STL.64 [R1+0x38], R118 ;  /* 0x0000387601007387 */ /* 0x0003e80000100a00 */
[----:B------:R1:W-:Y:S04]  /*1dd40*/  STL [R1+0xe4], R4 ;  /* 0x0000e40401007387 */ /* 0x0003e80000100800 */
[----:B------:R1:W-:Y:S01]  /*1dd50*/  STL [R1+0xd8], R5 ;  /* 0x0000d80501007387 */ /* 0x0003e20000100800 */
[----:B------:R-:W-:Y:S05]  /*1dd60*/  @P1 BRA `(.L_x_46) ;  /* 0x0000000400501947 */ /* 0x000fea0003800000 */
[----:B-----5:R-:W-:Y:S01]  /*1dd70*/  ISETP.LT.OR P1, PT, R9, 0x1, !P0 ;  /* 0x000000010900780c */ /* 0x020fe20004721670 */
[----:B------:R-:W-:-:S12]  /*1dd80*/  BSSY B0, `(.L_x_47) ;  /* 0x0000051000007945 */ /* 0x000fd80003800000 */
[----:B------:R-:W-:Y:S05]  /*1dd90*/  @P1 BRA `(.L_x_48) ;  /* 0x00000004003c1947 */ /* 0x000fea0003800000 */
[----:B------:R-:W2:Y:S01]  /*1dda0*/  S2R R249, SR_TID.X ;  /* 0x0000000000f97919 */ /* 0x000ea20000002100 */
[----:B------:R-:W-:Y:S02]  /*1ddb0*/  MOV R16, 0x400 ;  /* 0x0000040000107802 */ /* 0x000fe40000000f00 */
[----:B-1----:R-:W-:Y:S01]  /*1ddc0*/  SHF.L.U32 R5, R10, 0x1f, RZ ;  /* 0x0000001f0a057819 */ /* 0x002fe200000006ff */
[----:B------:R-:W1:Y:S01]  /*1ddd0*/  S2R R17, SR_CgaCtaId ;  /* 0x0000000000117919 */ /* 0x000e620000008800 */
[----:B--2---:R-:W-:-:S04]  /*1dde0*/  SHF.R.S32.HI R18, RZ, 0x1f, R249 ;  /* 0x0000001fff127819 */ /* 0x004fc800000114f9 */
[----:B------:R-:W-:Y:S02]  /*1ddf0*/  LEA.HI R18, R18, R249, RZ, 0x7 ;  /* 0x000000f912127211 */ /* 0x000fe400078f38ff */
[----:B-1----:R-:W-:Y:S02]  /*1de00*/  LEA R16, R17, R16, 0x18 ;  /* 0x0000001011107211 */ /* 0x002fe400078ec0ff */
[----:B------:R-:W-:Y:S02]  /*1de10*/  LOP3.LUT R18, R18, 0xffffff80, RZ, 0xc0, !PT ;  /* 0xffffff8012127812 */ /* 0x000fe400078ec0ff */
[----:B------:R-:W-:-:S03]  /*1de20*/  LEA R4, R6, R16, 0x3 ;  /* 0x0000001006047211 */ /* 0x000fc600078e18ff */
[----:B------:R-:W-:-:S05]  /*1de30*/  IMAD.IADD R18, R249, 0x1, -R18 ;  /* 0x00000001f9127824 */ /* 0x000fca00078e0a12 */
[----:B------:R-:W-:-:S13]  /*1de40*/  ISETP.NE.AND P2, PT, R18, RZ, PT ;  /* 0x000000ff1200720c */ /* 0x000fda0003f45270 */
.L_x_49:
        /* <DEDUP_REMOVED lines=12> */
.L_x_50:
[----:B------:R-:W2:Y:S01]  /*1df10*/  LDL.LU R11, [R1+0x80] ;  /* 0x00008000010b7983 */ /* 0x000ea20000300800 */
[----:B-1----:R-:W-:Y:S01]  /*1df20*/  MOV R5, 0x400 ;  /* 0x0000040000057802 */ /* 0x002fe20000000f00 */
        /* <DEDUP_REMOVED lines=40> */
[----:B------:R-:W-:Y:S01]  /*1e1b0*/  VIADD R11, R11, 0x1 ;  /* 0x000000010b0b7836 */ /* 0x000fe20000000000 */
        /* <DEDUP_REMOVED lines=13> */
.L_x_48:
[----:B--2---:R-:W-:Y:S05]  /*1e290*/  BSYNC B0 ;  /* 0x0000000000007941 */ /* 0x004fea0003800000 */
.L_x_47:
[----:B------:R-:W-:-:S07]  /*1e2a0*/  IADD3 R9, R9, -0x1, RZ ;  /* 0xffffffff09097810 */ /* 0x000fce0007ffe0ff */
.L_x_46:
[----:B-1----:R-:W2:Y:S01]  /*1e2b0*/  LDL.LU R5, [R1+0xec] ;  /* 0x0000ec0001057983 */ /* 0x002ea20000300800 */
[----:B------:R-:W-:Y:S01]  /*1e2c0*/  VIADD R4, R133, 0x1 ;  /* 0x0000000185047836 */ /* 0x000fe20000000000 */
[----:B------:R-:W-:Y:S01]  /*1e2d0*/  IADD3 R12, R12, 0x1, RZ ;  /* 0x000000010c0c7810 */ /* 0x000fe20007ffe0ff */
[----:B------:R-:W-:Y:S01]  /*1e2e0*/  IMAD.MOV.U32 R11, RZ, RZ, R8 ;  /* 0x000000ffff0b7224 */ /* 0x000fe200078e0008 */
[----:B------:R-:W-:Y:S02]  /*1e2f0*/  IADD3 R0, R0, 0x100, RZ ;  /* 0x0000010000007810 */ /* 0x000fe40007ffe0ff */
[----:B------:R-:W-:Y:S02]  /*1e300*/  ISETP.NE.AND P1, PT, R4, 0x4, PT ;  /* 0x000000040400780c */ /* 0x000fe40003f25270 */
[----:B------:R-:W-:Y:S02]  /*1e310*/  ISETP.NE.AND P2, PT, R12, 0x4, PT ;  /* 0x000000040c00780c */ /* 0x000fe40003f45270 */
[----:B------:R-:W-:-:S02]  /*1e320*/  SEL R13, RZ, 0x1, P1 ;  /* 0x00000001ff0d7807 */ /* 0x000fc40000800000 */
[----:B------:R-:W-:Y:S02]  /*1e330*/  SEL R4, R4, RZ, P1 ;  /* 0x000000ff04047207 */ /* 0x000fe40000800000 */
[----:B------:R-:W-:Y:S02]  /*1e340*/  LOP3.LUT R13, R144, R13, RZ, 0x3c, !PT ;  /* 0x0000000d900d7212 */ /* 0x000fe400078e3cff */
[----:B------:R-:W-:Y:S01]  /*1e350*/  SEL R12, R12, RZ, P2 ;  /* 0x000000ff0c0c7207 */ /* 0x000fe20001000000 */
[C---:B--2---:R-:W-:Y:S01]  /*1e360*/  VIADD R14, R5.reuse, 0xffffffff ;  /* 0xffffffff050e7836 */ /* 0x044fe20000000000 */
[----:B------:R-:W-:Y:S02]  /*1e370*/  ISETP.GT.AND P3, PT, R5, 0x1, PT ;  /* 0x000000010500780c */ /* 0x000fe40003f64270 */
[----:B------:R-:W-:Y:S02]  /*1e380*/  MOV R5, R7 ;  /* 0x0000000700057202 */ /* 0x000fe40000000f00 */
[----:B------:R2:W-:Y:S09]  /*1e390*/  STL [R1+0xec], R14 ;  /* 0x0000ec0e01007387 */ /* 0x0005f20000100800 */
[----:B------:R-:W-:Y:S05]  /*1e3a0*/  @P3 BRA `(.L_x_51) ;  /* 0xffffff50007c3947 */ /* 0x000fea000383ffff */
.L_x_37:
[----:B------:R-:W3:Y:S04]  /*1e3b0*/  LDL.LU R15, [R1+0xd8] ;  /* 0x0000d800010f7983 */ /* 0x000ee80000300800 */
[----:B--2---:R-:W2:Y:S01]  /*1e3c0*/  LDL.LU R14, [R1+0xe4] ;  /* 0x0000e400010e7983 */ /* 0x004ea20000300800 */
[----:B------:R-:W-:Y:S05]  /*1e3d0*/  WARPSYNC.ALL ;  /* 0x0000000000007948 */ /* 0x000fea0003800000 */
[----:B------:R-:W-:Y:S01]  /*1e3e0*/  BSSY B0, `(.L_x_52) ;  /* 0x0000025000007945 */ /* 0x000fe20003800000 */
[----:B------:R-:W-:Y:S01]  /*1e3f0*/  IMAD.MOV.U32 R4, RZ, RZ, 0x7f800000 ;  /* 0x7f800000ff047424 */ /* 0x000fe200078e00ff */
[----:B-----5:R-:W-:-:S02]  /*1e400*/  MOV R10, 0x3f800000 ;  /* 0x3f800000000a7802 */ /* 0x020fc40000000f00 */
[----:B------:R-:W-:Y:S01]  /*1e410*/  MOV R5, 0x7f800000 ;  /* 0x7f80000000057802 */ /* 0x000fe20000000f00 */
[----:B---3--:R-:W3:Y:S04]  /*1e420*/  SHFL.BFLY PT, R0, R15, 0x1, 0x1f ;  /* 0x0c201f000f007f89 */ /* 0x008ee800000e0000 */
[----:B--2---:R-:W2:Y:S01]  /*1e430*/  SHFL.BFLY PT, R2, R14, 0x1, 0x1f ;  /* 0x0c201f000e027f89 */ /* 0x004ea200000e0000 */
[----:B---3--:R-:W-:Y:S01]  /*1e440*/  FADD R0, R0, R15 ;  /* 0x0000000f00007221 */ /* 0x008fe20000000000 */
[----:B--2---:R-:W-:-:S04]  /*1e450*/  FADD R16, R2, R14 ;  /* 0x0000000e02107221 */ /* 0x004fc80000000000 */
[----:B------:R-:W2:Y:S01]  /*1e460*/  SHFL.BFLY PT, R3, R0, 0x2, 0x1f ;  /* 0x0c401f0000037f89 */ /* 0x000ea200000e0000 */
[----:B------:R-:W-:-:S03]  /*1e470*/  IMAD.MOV.U32 R2, RZ, RZ, 0x3f800000 ;  /* 0x3f800000ff027424 */ /* 0x000fc600078e00ff */
[----:B------:R-:W3:Y:S01]  /*1e480*/  SHFL.BFLY PT, R17, R16, 0x2, 0x1f ;  /* 0x0c401f0010117f89 */ /* 0x000ee200000e0000 */
[C---:B--2---:R-:W-:Y:S01]  /*1e490*/  FSETP.NE.AND P0, PT, R0.reuse, -R3, PT ;  /* 0x800000030000720b */ /* 0x044fe20003f05000 */
[----:B------:R-:W-:Y:S01]  /*1e4a0*/  FADD R9, R0, R3 ;  /* 0x0000000300097221 */ /* 0x000fe20000000000 */
[----:B---3--:R-:W-:-:S11]  /*1e4b0*/  FADD R6, R16, R17 ;  /* 0x0000001110067221 */ /* 0x008fd60000000000 */
[----:B------:R-:W-:Y:S05]  /*1e4c0*/  @!P0 BRA `(.L_x_53) ;  /* 0x0000000000588947 */ /* 0x000fea0003800000 */
[----:B------:R-:W-:Y:S01]  /*1e4d0*/  VIADD R0, R9, 0x1800000 ;  /* 0x0180000009007836 */ /* 0x000fe20000000000 */
[----:B------:R-:W-:Y:S04]  /*1e4e0*/  BSSY B1, `(.L_x_54) ;  /* 0x000000d000017945 */ /* 0x000fe80003800000 */
[----:B------:R-:W-:-:S04]  /*1e4f0*/  LOP3.LUT R0, R0, 0x7f800000, RZ, 0xc0, !PT ;  /* 0x7f80000000007812 */ /* 0x000fc800078ec0ff */
[----:B------:R-:W-:-:S13]  /*1e500*/  ISETP.GT.U32.AND P0, PT, R0, 0x1ffffff, PT ;  /* 0x01ffffff0000780c */ /* 0x000fda0003f04070 */
[----:B------:R-:W-:Y:S05]  /*1e510*/  @P0 BRA `(.L_x_55) ;  /* 0x0000000000140947 */ /* 0x000fea0003800000 */
[----:B------:R-:W-:Y:S02]  /*1e520*/  MOV R2, R9 ;  /* 0x0000000900027202 */ /* 0x000fe40000000f00 */
[----:B------:R-:W-:-:S07]  /*1e530*/  MOV R15, 0x1e550 ;  /* 0x0001e550000f7802 */ /* 0x000fce0000000f00 */
[----:B-1----:R-:W-:Y:S05]  /*1e540*/  CALL.REL.NOINC `($__internal_0_$__cuda_sm20_rcp_rn_f32_slowpath) ;  /* 0x0000002400a87944 */ /* 0x002fea0003c00000 */
[----:B------:R-:W-:Y:S01]  /*1e550*/  IMAD.MOV.U32 R2, RZ, RZ, R0 ;  /* 0x000000ffff027224 */ /* 0x000fe200078e0000 */
[----:B------:R-:W-:Y:S06]  /*1e560*/  BRA `(.L_x_56) ;  /* 0x0000000000107947 */ /* 0x000fec0003800000 */
.L_x_55:
[----:B------:R-:W2:Y:S02]  /*1e570*/  MUFU.RCP R2, R9 ;  /* 0x0000000900027308 */ /* 0x000ea40000001000 */
[----:B--2---:R-:W-:-:S04]  /*1e580*/  FFMA R0, R9, R2, -1 ;  /* 0xbf80000009007423 */ /* 0x004fc80000000002 */
[----:B------:R-:W-:-:S04]  /*1e590*/  FADD.FTZ R3, -R0, -RZ ;  /* 0x800000ff00037221 */ /* 0x000fc80000010100 */
[----:B------:R-:W-:-:S07]  /*1e5a0*/  FFMA R2, R2, R3, R2 ;  /* 0x0000000302027223 */ /* 0x000fce0000000002 */
.L_x_56:
[----:B------:R-:W-:Y:S05]  /*1e5b0*/  BSYNC B1 ;  /* 0x0000000000017941 */ /* 0x000fea0003800000 */
.L_x_54:
[----:B------:R-:W-:Y:S01]  /*1e5c0*/  FSETP.GEU.AND P0, PT, |R9|, 1.175494350822287508e-38, PT ;  /* 0x008000000900780b */ /* 0x000fe20003f0e200 */
[----:B------:R-:W-:-:S12]  /*1e5d0*/  ULDC UR4, c[0x0][0x600] ;  /* 0x0001800000047ab9 */ /* 0x000fd80000000800 */
[----:B------:R-:W-:-:S04]  /*1e5e0*/  @!P0 FMUL R9, R9, 16777216 ;  /* 0x4b80000009098820 */ /* 0x000fc80000400000 */
[----:B------:R-:W2:Y:S02]  /*1e5f0*/  MUFU.LG2 R0, R9 ;  /* 0x0000000900007308 */ /* 0x000ea40000000c00 */
[----:B--2---:R-:W-:-:S04]  /*1e600*/  @!P0 FADD R0, R0, -24 ;  /* 0xc1c0000000008421 */ /* 0x004fc80000000000 */
[----:B------:R-:W-:-:S04]  /*1e610*/  FMUL R5, R0, 0.69314718246459960938 ;  /* 0x3f31721800057820 */ /* 0x000fc80000400000 */
[----:B------:R-:W-:-:S07]  /*1e620*/  FFMA R5, R8, UR4, R5 ;  /* 0x0000000408057c23 */ /* 0x000fce0008000005 */
.L_x_53:
[----:B------:R-:W-:Y:S05]  /*1e630*/  BSYNC B0 ;  /* 0x0000000000007941 */ /* 0x000fea0003800000 */
.L_x_52:
[----:B------:R-:W2:Y:S01]  /*1e640*/  LDL.LU R14, [R1] ;  /* 0x00000000010e7983 */ /* 0x000ea20000300800 */
[----:B------:R-:W-:-:S03]  /*1e650*/  ULDC UR4, c[0x0][0x608] ;  /* 0x0001820000047ab9 */ /* 0x000fc60000000800 */
[----:B------:R-:W3:Y:S04]  /*1e660*/  LDL.LU R13, [R1+0x4] ;  /* 0x00000400010d7983 */ /* 0x000ee80000300800 */
[----:B------:R-:W4:Y:S04]  /*1e670*/  LDL.LU R12, [R1+0x10] ;  /* 0x00001000010c7983 */ /* 0x000f280000300800 */
[----:B------:R-:W5:Y:S04]  /*1e680*/  LDL.LU R11, [R1+0x14] ;  /* 0x00001400010b7983 */ /* 0x000f680000300800 */
[----:B------:R-:W5:Y:S04]  /*1e690*/  LDL.LU R9, [R1+0x20] ;  /* 0x0000200001097983 */ /* 0x000f680000300800 */
[----:B------:R-:W5:Y:S04]  /*1e6a0*/  LDL.LU R8, [R1+0x24] ;  /* 0x0000240001087983 */ /* 0x000f680000300800 */
[----:B------:R-:W5:Y:S04]  /*1e6b0*/  LDL.LU R3, [R1+0x30] ;  /* 0x0000300001037983 */ /* 0x000f680000300800 */
[----:B------:R-:W5:Y:S01]  /*1e6c0*/  LDL.LU R0, [R1+0x34] ;  /* 0x0000340001007983 */ /* 0x000f620000300800 */
[----:B------:R-:W-:Y:S01]  /*1e6d0*/  FSETP.NE.AND P0, PT, R16, -R17, PT ;  /* 0x800000111000720b */ /* 0x000fe20003f05000 */
[----:B------:R-:W-:Y:S01]  /*1e6e0*/  FMUL R2, R2, UR4 ;  /* 0x0000000402027c20 */ /* 0x000fe20008400000 */
[----:B------:R-:W-:Y:S03]  /*1e6f0*/  BSSY B0, `(.L_x_57) ;  /* 0x0000050000007945 */ /* 0x000fe60003800000 */
        /* <DEDUP_REMOVED lines=48> */
[-C--:B--2---:R-:W-:Y:S01]  /*1ea00*/  FMUL R16, R14, R2.reuse ;  /* 0x000000020e107220 */ /* 0x084fe20000400000 */
[-C--:B---3--:R-:W-:Y:S01]  /*1ea10*/  FMUL R17, R13, R2.reuse ;  /* 0x000000020d117220 */ /* 0x088fe20000400000 */
[-C--:B----4-:R-:W-:Y:S01]  /*1ea20*/  FMUL R18, R12, R2.reuse ;  /* 0x000000020c127220 */ /* 0x090fe20000400000 */
[-C--:B-----5:R-:W-:Y:S01]  /*1ea30*/  FMUL R19, R11, R2.reuse ;  /* 0x000000020b137220 */ /* 0x0a0fe20000400000 */
[-C--:B------:R-:W-:Y:S01]  /*1ea40*/  FMUL R22, R9, R2.reuse ;  /* 0x0000000209167220 */ /* 0x080fe20000400000 */
[-C--:B------:R-:W-:Y:S01]  /*1ea50*/  FMUL R23, R8, R2.reuse ;  /* 0x0000000208177220 */ /* 0x080fe20000400000 */
[-C--:B------:R-:W-:Y:S01]  /*1ea60*/  FMUL R24, R3, R2.reuse ;  /* 0x0000000203187220 */ /* 0x080fe20000400000 */
[----:B------:R-:W-:Y:S01]  /*1ea70*/  FMUL R25, R0, R2 ;  /* 0x0000000200197220 */ /* 0x000fe20000400000 */
[----:B------:R-:W-:Y:S06]  /*1ea80*/  @!P0 BRA `(.L_x_58) ;  /* 0x0000000000588947 */ /* 0x000fec0003800000 */
[----:B------:R-:W-:Y:S01]  /*1ea90*/  IADD3 R0, R6, 0x1800000, RZ ;  /* 0x0180000006007810 */ /* 0x000fe20007ffe0ff */
[----:B------:R-:W-:Y:S03]  /*1eaa0*/  BSSY B1, `(.L_x_59) ;  /* 0x000000d000017945 */ /* 0x000fe60003800000 */
[----:B------:R-:W-:-:S04]  /*1eab0*/  LOP3.LUT R0, R0, 0x7f800000, RZ, 0xc0, !PT ;  /* 0x7f80000000007812 */ /* 0x000fc800078ec0ff */
[----:B------:R-:W-:-:S13]  /*1eac0*/  ISETP.GT.U32.AND P0, PT, R0, 0x1ffffff, PT ;  /* 0x01ffffff0000780c */ /* 0x000fda0003f04070 */
[----:B------:R-:W-:Y:S05]  /*1ead0*/  @P0 BRA `(.L_x_60) ;  /* 0x0000000000140947 */ /* 0x000fea0003800000 */
[----:B------:R-:W-:Y:S01]  /*1eae0*/  IMAD.MOV.U32 R2, RZ, RZ, R6 ;  /* 0x000000ffff027224 */ /* 0x000fe200078e0006 */
[----:B------:R-:W-:-:S07]  /*1eaf0*/  MOV R15, 0x1eb10 ;  /* 0x0001eb10000f7802 */ /* 0x000fce0000000f00 */
[----:B-1----:R-:W-:Y:S05]  /*1eb00*/  CALL.REL.NOINC `($__internal_0_$__cuda_sm20_rcp_rn_f32_slowpath) ;  /* 0x0000002000387944 */ /* 0x002fea0003c00000 */
[----:B------:R-:W-:Y:S01]  /*1eb10*/  MOV R10, R0 ;  /* 0x00000000000a7202 */ /* 0x000fe20000000f00 */
[----:B------:R-:W-:Y:S06]  /*1eb20*/  BRA `(.L_x_61) ;  /* 0x0000000000107947 */ /* 0x000fec0003800000 */
.L_x_60:
[----:B------:R-:W2:Y:S02]  /*1eb30*/  MUFU.RCP R3, R6 ;  /* 0x0000000600037308 */ /* 0x000ea40000001000 */
[----:B--2---:R-:W-:-:S04]  /*1eb40*/  FFMA R0, R6, R3, -1 ;  /* 0xbf80000006007423 */ /* 0x004fc80000000003 */
[----:B------:R-:W-:-:S04]  /*1eb50*/  FADD.FTZ R0, -R0, -RZ ;  /* 0x800000ff00007221 */ /* 0x000fc80000010100 */
[----:B------:R-:W-:-:S07]  /*1eb60*/  FFMA R10, R3, R0, R3 ;  /* 0x00000000030a7223 */ /* 0x000fce0000000003 */
.L_x_61:
[----:B------:R-:W-:Y:S05]  /*1eb70*/  BSYNC B1 ;  /* 0x0000000000017941 */ /* 0x000fea0003800000 */
.L_x_59:
[----:B------:R-:W-:Y:S01]  /*1eb80*/  FSETP.GEU.AND P0, PT, |R6|, 1.175494350822287508e-38, PT ;  /* 0x008000000600780b */ /* 0x000fe20003f0e200 */
[----:B------:R-:W-:-:S12]  /*1eb90*/  ULDC UR4, c[0x0][0x600] ;  /* 0x0001800000047ab9 */ /* 0x000fd80000000800 */
[----:B------:R-:W-:-:S04]  /*1eba0*/  @!P0 FMUL R6, R6, 16777216 ;  /* 0x4b80000006068820 */ /* 0x000fc80000400000 */
[----:B------:R-:W2:Y:S02]  /*1ebb0*/  MUFU.LG2 R0, R6 ;  /* 0x0000000600007308 */ /* 0x000ea40000000c00 */
[----:B--2---:R-:W-:-:S04]  /*1ebc0*/  @!P0 FADD R0, R0, -24 ;  /* 0xc1c0000000008421 */ /* 0x004fc80000000000 */
[----:B------:R-:W-:-:S04]  /*1ebd0*/  FMUL R0, R0, 0.69314718246459960938 ;  /* 0x3f31721800007820 */ /* 0x000fc80000400000 */
[----:B------:R-:W-:-:S07]  /*1ebe0*/  FFMA R4, R7, UR4, R0 ;  /* 0x0000000407047c23 */ /* 0x000fce0008000000 */
.L_x_58:
[----:B------:R-:W-:Y:S05]  /*1ebf0*/  BSYNC B0 ;  /* 0x0000000000007941 */ /* 0x000fea0003800000 */
.L_x_57:
[----:B------:R-:W2:Y:S01]  /*1ec00*/  LDL.LU R11, [R1+0x8] ;  /* 0x00000800010b7983 */ /* 0x000ea20000300800 */
        /* <DEDUP_REMOVED lines=8> */
[----:B------:R-:W-:Y:S01]  /*1ec90*/  FMUL R10, R10, UR4 ;  /* 0x000000040a0a7c20 */ /* 0x000fe20008400000 */
[----:B------:R-:W-:Y:S01]  /*1eca0*/  ULDC.64 UR6, c[0x0][0x208] ;  /* 0x0000820000067ab9 */ /* 0x000fe20000000a00 */
[----:B------:R-:W-:Y:S01]  /*1ecb0*/  BSSY B0, `(.L_x_62) ;  /* 0x0000041000007945 */ /* 0x000fe20003800000 */
[----:B------:R-:W1:Y:S01]  /*1ecc0*/  S2R R33, SR_TID.X ;  /* 0x0000000000217919 */ /* 0x000e620000002100 */
        /* <DEDUP_REMOVED lines=31> */
[----:B-1----:R-:W-:Y:S01]  /*1eec0*/  LOP3.LUT P0, RZ, R33, 0x3, RZ, 0xc0, !PT ;  /* 0x0000000321ff7812 */ /* 0x002fe2000780c0ff */
[----:B------:R-:W-:Y:S01]  /*1eed0*/  FMUL R30, R199, R10 ;  /* 0x0000000ac71e7220 */ /* 0x000fe20000400000 */
[----:B------:R-:W-:-:S04]  /*1eee0*/  LOP3.LUT R29, R33, 0x7f, RZ, 0xc0, !PT ;  /* 0x0000007f211d7812 */ /* 0x000fc800078ec0ff */
[----:B------:R-:W-:Y:S01]  /*1eef0*/  SHF.R.U32.HI R31, RZ, 0x5, R29 ;  /* 0x00000005ff1f7819 */ /* 0x000fe2000001161d */
        /* <DEDUP_REMOVED lines=8> */
[----:B------:R-:W-:Y:S06]  /*1ef80*/  @P0 BRA `(.L_x_63) ;  /* 0x00000000004c0947 */ /* 0x000fec0003800000 */
[----:B------:R-:W-:Y:S01]  /*1ef90*/  SHF.R.U32.HI R0, RZ, 0x2, R33 ;  /* 0x00000002ff007819 */ /* 0x000fe20000011621 */
[----:B------:R-:W-:Y:S01]  /*1efa0*/  IMAD.SHL.U32 R3, R31, 0x10, RZ ;  /* 0x000000101f037824 */ /* 0x000fe200078e00ff */
[----:B------:R-:W-:Y:S02]  /*1efb0*/  ULDC.64 UR4, c[0x0][0x688] ;  /* 0x0001a20000047ab9 */ /* 0x000fe40000000a00 */
[----:B------:R-:W-:Y:S01]  /*1efc0*/  LOP3.LUT R0, R0, 0x7, RZ, 0xc0, !PT ;  /* 0x0000000700007812 */ /* 0x000fe200078ec0ff */
[----:B------:R-:W-:-:S03]  /*1efd0*/  UIMAD UR4, UR36, UR4, UR43 ;  /* 0x00000004240472a4 */ /* 0x000fc6000f8e022b */
[----:B------:R-:W-:Y:S01]  /*1efe0*/  LOP3.LUT R0, R3, 0xfffffff0, R0, 0xe2, !PT ;  /* 0xfffffff003007812 */ /* 0x000fe200078ee200 */
[----:B------:R-:W-:-:S03]  /*1eff0*/  UIMAD UR4, UR37, UR5, UR4 ;  /* 0x00000005250472a4 */ /* 0x000fc6000f8e0204 */
[C---:B------:R-:W-:Y:S01]  /*1f000*/  LOP3.LUT R2, R0.reuse, UR43, RZ, 0xfc, !PT ;  /* 0x0000002b00027c12 */ /* 0x040fe2000f8efcff */
[----:B------:R-:W-:Y:S02]  /*1f010*/  ULDC UR5, c[0x0][0x288] ;  /* 0x0000a20000057ab9 */ /* 0x000fe40000000800 */
[----:B------:R-:W-:Y:S02]  /*1f020*/  IADD3 R0, P2, R0, UR4, RZ ;  /* 0x0000000400007c10 */ /* 0x000fe4000ff5e0ff */
[C---:B------:R-:W-:Y:S02]  /*1f030*/  IADD3 R3, R2.reuse, 0x8, RZ ;  /* 0x0000000802037810 */ /* 0x040fe40007ffe0ff */
[----:B------:R-:W-:Y:S02]  /*1f040*/  ISETP.GE.U32.AND P0, PT, R2, UR5, PT ;  /* 0x0000000502007c0c */ /* 0x000fe4000bf06070 */
[----:B------:R-:W-:Y:S01]  /*1f050*/  ISETP.GE.U32.AND P1, PT, R3, UR5, PT ;  /* 0x0000000503007c0c */ /* 0x000fe2000bf26070 */
[----:B------:R-:W-:Y:S01]  /*1f060*/  ULDC.64 UR4, c[0x0][0x680] ;  /* 0x0001a00000047ab9 */ /* 0x000fe20000000a00 */
[----:B------:R-:W-:Y:S01]  /*1f070*/  IMAD.X R3, RZ, RZ, RZ, P2 ;  /* 0x000000ffff037224 */ /* 0x000fe200010e06ff */
[----:B------:R-:W-:-:S04]  /*1f080*/  LEA R2, P2, R0, UR4, 0x2 ;  /* 0x0000000400027c11 */ /* 0x000fc8000f8410ff */
[----:B------:R-:W-:-:S05]  /*1f090*/  LEA.HI.X R3, R0, UR5, R3, 0x2, P2 ;  /* 0x0000000500037c11 */ /* 0x000fca00090f1403 */
[----:B------:R1:W-:Y:S04]  /*1f0a0*/  @!P0 STG.E desc[UR6][R2.64], R5 ;  /* 0x0000000502008986 */ /* 0x0003e8000c101906 */
[----:B------:R1:W-:Y:S02]  /*1f0b0*/  @!P1 STG.E desc[UR6][R2.64+0x20], R4 ;  /* 0x0000200402009986 */ /* 0x0003e4000c101906 */
.L_x_63:
[----:B------:R-:W-:Y:S05]  /*1f0c0*/  BSYNC B0 ;  /* 0x0000000000007941 */ /* 0x000fea0003800000 */
.L_x_62:
[----:B------:R-:W-:Y:S01]  /*1f0d0*/  ULDC.64 UR4, c[0x0][0x730] ;  /* 0x0001cc0000047ab9 */ /* 0x000fe20000000a00 */
[-C--:B------:R-:W-:Y:S01]  /*1f0e0*/  FMUL R170, R170, R10.reuse ;  /* 0x0000000aaaaa7220 */ /* 0x080fe20000400000 */
[----:B------:R-:W-:Y:S01]  /*1f0f0*/  ISETP.NE.U32.AND P0, PT, RZ, UR4, PT ;  /* 0x00000004ff007c0c */ /* 0x000fe2000bf05070 */
[-C--:B------:R-:W-:Y:S01]  /*1f100*/  FMUL R44, R171, R10.reuse ;  /* 0x0000000aab2c7220 */ /* 0x080fe20000400000 */
[-C--:B------:R-:W-:Y:S01]  /*1f110*/  FMUL R174, R174, R10.reuse ;  /* 0x0000000aaeae7220 */ /* 0x080fe20000400000 */
[-C--:B------:R-:W-:Y:S01]  /*1f120*/  FMUL R42, R175, R10.reuse ;  /* 0x0000000aaf2a7220 */ /* 0x080fe20000400000 */
[----:B------:R-:W-:Y:S01]  /*1f130*/  ISETP.NE.AND.EX P0, PT, RZ, UR5, PT, P0 ;  /* 0x00000005ff007c0c */ /* 0x000fe2000bf05300 */
        /* <DEDUP_REMOVED lines=12> */
[----:B------:R-:W-:Y:S06]  /*1f200*/  @P0 BRA `(.L_x_64) ;  /* 0x0000000000200947 */ /* 0x000fec0003800000 */
[----:B------:R-:W-:Y:S02]  /*1f210*/  ULDC.64 UR4, c[0x0][0x728] ;  /* 0x0001ca0000047ab9 */ /* 0x000fe40000000a00 */
[----:B------:R-:W-:-:S04]  /*1f220*/  ISETP.NE.U32.AND P0, PT, RZ, UR4, PT ;  /* 0x00000004ff007c0c */ /* 0x000fc8000bf05070 */
[----:B------:R-:W-:-:S13]  /*1f230*/  ISETP.NE.AND.EX P0, PT, RZ, UR5, PT, P0 ;  /* 0x00000005ff007c0c */ /* 0x000fda000bf05300 */
[----:B------:R-:W-:Y:S05]  /*1f240*/  @!P0 BRA `(.L_x_65) ;  /* 0x00000000000c8947 */ /* 0x000fea0003800000 */
[----:B-1----:R-:W1:Y:S02]  /*1f250*/  LDC.64 R2, c[0x0][0x728] ;  /* 0x0001ca00ff027b82 */ /* 0x002e640000000a00 */
[----:B-1----:R2:W5:Y:S01]  /*1f260*/  LDG.E R27, desc[UR6][R2.64] ;  /* 0x00000006021b7981 */ /* 0x002562000c1e1900 */
[----:B------:R-:W-:Y:S05]  /*1f270*/  BRA `(.L_x_64) ;  /* 0x0000000000047947 */ /* 0x000fea0003800000 */
.L_x_65:
[----:B------:R-:W3:Y:S02]  /*1f280*/  LDC R27, c[0x0][0x720] ;  /* 0x0001c800ff1b7b82 */ /* 0x000ee40000000800 */
.L_x_64:
[----:B------:R-:W-:-:S04]  /*1f290*/  MOV R0, RZ ;  /* 0x000000ff00007202 */ /* 0x000fc80000000f00 */
[----:B------:R-:W-:-:S13]  /*1f2a0*/  LOP3.LUT P0, RZ, R0, 0x1bf, RZ, 0xc0, !PT ;  /* 0x000001bf00ff7812 */ /* 0x000fda000780c0ff */
[----:B------:R-:W-:Y:S05]  /*1f2b0*/  @!P0 BRA `(.L_x_66) ;  /* 0x0000000000408947 */ /* 0x000fea0003800000 */
[----:B-12---:R-:W-:Y:S01]  /*1f2c0*/  MOV R2, 0x0 ;  /* 0x0000000000027802 */ /* 0x006fe20000000f00 */
[----:B------:R-:W-:Y:S01]  /*1f2d0*/  ULDC.64 UR4, c[0x4][0x70] ;  /* 0x01001c0000047ab9 */ /* 0x000fe20000000a00 */
[----:B------:R-:W-:Y:S01]  /*1f2e0*/  ULDC.64 UR6, c[0x4][0x8] ;  /* 0x0100020000067ab9 */ /* 0x000fe20000000a00 */
[----:B------:R-:W-:Y:S01]  /*1f2f0*/  MOV R4, UR4 ;  /* 0x0000000400047c02 */ /* 0x000fe20008000f00 */
[----:B------:R-:W-:Y:S01]  /*1f300*/  IMAD.U32 R5, RZ, RZ, UR5 ;  /* 0x00000005ff057e24 */ /* 0x000fe2000f8e00ff */
[----:B------:R-:W-:Y:S01]  /*1f310*/  ULDC.64 UR4, c[0x4][0x78] ;  /* 0x01001e0000047ab9 */ /* 0x000fe20000000a00 */
[----:B------:R-:W1:Y:S01]  /*1f320*/  LDC.64 R2, c[0x4][R2] ;  /* 0x0100000002027b82 */ /* 0x000e620000000a00 */
[----:B------:R-:W-:Y:S01]  /*1f330*/  MOV R6, UR4 ;  /* 0x0000000400067c02 */ /* 0x000fe20008000f00 */
[----:B------:R-:W-:Y:S01]  /*1f340*/  IMAD.U32 R7, RZ, RZ, UR5 ;  /* 0x00000005ff077e24 */ /* 0x000fe2000f8e00ff */
[----:B------:R-:W-:Y:S01]  /*1f350*/  MOV R10, UR6 ;  /* 0x00000006000a7c02 */ /* 0x000fe20008000f00 */
[----:B------:R-:W-:Y:S01]  /*1f360*/  IMAD.U32 R11, RZ, RZ, UR7 ;  /* 0x00000007ff0b7e24 */ /* 0x000fe2000f8e00ff */
[----:B------:R-:W-:Y:S01]  /*1f370*/  MOV R8, 0x70 ;  /* 0x0000007000087802 */ /* 0x000fe20000000f00 */
[----:B------:R-:W-:Y:S01]  /*1f380*/  IMAD.MOV.U32 R12, RZ, RZ, 0x1 ;  /* 0x00000001ff0c7424 */ /* 0x000fe200078e00ff */
[----:B------:R-:W-:-:S07]  /*1f390*/  MOV R13, RZ ;  /* 0x000000ff000d7202 */ /* 0x000fce0000000f00 */
[----:B------:R-:W-:-:S07]  /*1f3a0*/  LEPC R20, `(.L_x_66) ;  /* 0x000000001014794e */ /* 0x000fce0000000000 */
[----:B-1-3-5:R-:W-:Y:S05]  /*1f3b0*/  CALL.ABS.NOINC R2 ;  /* 0x0000000002007343 */ /* 0x02afea0003c00000 */
.L_x_66:
[----:B------:R-:W4:Y:S01]  /*1f3c0*/  S2R R69, SR_CgaCtaId ;  /* 0x0000000000457919 */ /* 0x000f220000008800 */
[----:B------:R-:W-:-:S04]  /*1f3d0*/  MOV R67, 0x400 ;  /* 0x0000040000437802 */ /* 0x000fc80000000f00 */
[----:B----4-:R-:W-:-:S04]  /*1f3e0*/  LEA R67, R69, R67, 0x18 ;  /* 0x0000004345437211 */ /* 0x010fc800078ec0ff */
[----:B------:R-:W-:-:S13]  /*1f3f0*/  LOP3.LUT P0, RZ, R67, 0x1bf, RZ, 0xc0, !PT ;  /* 0x000001bf43ff7812 */ /* 0x000fda000780c0ff */
[----:B------:R-:W-:Y:S05]  /*1f400*/  @!P0 BRA `(.L_x_67) ;  /* 0x0000000000408947 */ /* 0x000fea0003800000 */
[----:B-12---:R-:W-:Y:S01]  /*1f410*/  MOV R2, 0x0 ;  /* 0x0000000000027802 */ /* 0x006fe20000000f00 */
[----:B------:R-:W-:Y:S01]  /*1f420*/  ULDC.64 UR4, c[0x4][0x70] ;  /* 0x01001c0000047ab9 */ /* 0x000fe20000000a00 */
[----:B------:R-:W-:Y:S01]  /*1f430*/  ULDC.64 UR6, c[0x4][0x78] ;  /* 0x01001e0000067ab9 */ /* 0x000fe20000000a00 */
[----:B------:R-:W-:Y:S01]  /*1f440*/  IMAD.U32 R4, RZ, RZ, UR4 ;  /* 0x00000004ff047e24 */ /* 0x000fe2000f8e00ff */
[----:B------:R-:W-:Y:S01]  /*1f450*/  MOV R5, UR5 ;  /* 0x0000000500057c02 */ /* 0x000fe20008000f00 */
[----:B------:R-:W-:Y:S01]  /*1f460*/  ULDC.64 UR4, c[0x4][0x10] ;  /* 0x0100040000047ab9 */ /* 0x000fe20000000a00 */
[----:B------:R-:W1:Y:S01]  /*1f470*/  LDC.64 R2, c[0x4][R2] ;  /* 0x0100000002027b82 */ /* 0x000e620000000a00 */
[----:B------:R-:W-:Y:S01]  /*1f480*/  IMAD.U32 R6, RZ, RZ, UR6 ;  /* 0x00000006ff067e24 */ /* 0x000fe2000f8e00ff */
[----:B------:R-:W-:Y:S01]  /*1f490*/  MOV R7, UR7 ;  /* 0x0000000700077c02 */ /* 0x000fe20008000f00 */
[----:B------:R-:W-:Y:S01]  /*1f4a0*/  IMAD.U32 R10, RZ, RZ, UR4 ;  /* 0x00000004ff0a7e24 */ /* 0x000fe2000f8e00ff */
[----:B------:R-:W-:Y:S01]  /*1f4b0*/  MOV R11, UR5 ;  /* 0x00000005000b7c02 */ /* 0x000fe20008000f00 */
[----:B------:R-:W-:Y:S01]  /*1f4c0*/  IMAD.MOV.U32 R8, RZ, RZ, 0x70 ;  /* 0x00000070ff087424 */ /* 0x000fe200078e00ff */
[----:B------:R-:W-:Y:S01]  /*1f4d0*/  MOV R12, 0x1 ;  /* 0x00000001000c7802 */ /* 0x000fe20000000f00 */
[----:B------:R-:W-:-:S07]  /*1f4e0*/  IMAD.MOV.U32 R13, RZ, RZ, RZ ;  /* 0x000000ffff0d7224 */ /* 0x000fce00078e00ff */
[----:B------:R-:W-:-:S07]  /*1f4f0*/  LEPC R20, `(.L_x_67) ;  /* 0x000000001014794e */ /* 0x000fce0000000000 */
[----:B-1-3-5:R-:W-:Y:S05]  /*1f500*/  CALL.ABS.NOINC R2 ;  /* 0x0000000002007343 */ /* 0x02afea0003c00000 */
.L_x_67:
[----:B------:R-:W-:Y:S01]  /*1f510*/  ULDC.64 UR4, c[0x0][0x730] ;  /* 0x0001cc0000047ab9 */ /* 0x000fe20000000a00 */
[----:B------:R-:W-:Y:S01]  /*1f520*/  SHF.L.U32 R0, R33, 0x5, RZ ;  /* 0x0000000521007819 */ /* 0x000fe200000006ff */
[----:B------:R-:W-:Y:S01]  /*1f530*/  VIADD R29, R29, 0x1f ;  /* 0x0000001f1d1d7836 */ /* 0x000fe20000000000 */
[----:B------:R-:W-:Y:S02]  /*1f540*/  ISETP.NE.U32.AND P0, PT, RZ, UR4, PT ;  /* 0x00000004ff007c0c */ /* 0x000fe4000bf05070 */
[----:B-12---:R-:W-:Y:S02]  /*1f550*/  SHF.R.U32.HI R3, RZ, 0x1, R33 ;  /* 0x00000001ff037819 */ /* 0x006fe40000011621 */
[----:B------:R-:W-:Y:S02]  /*1f560*/  ISETP.NE.AND.EX P0, PT, RZ, UR5, PT, P0 ;  /* 0x00000005ff007c0c */ /* 0x000fe4000bf05300 */
[C---:B------:R-:W-:Y:S02]  /*1f570*/  LOP3.LUT R2, R0.reuse, 0xc0, RZ, 0xc0, !PT ;  /* 0x000000c000027812 */ /* 0x040fe400078ec0ff */
[----:B------:R-:W-:-:S02]  /*1f580*/  LOP3.LUT R4, R0, 0x20, RZ, 0xc0, !PT ;  /* 0x0000002000047812 */ /* 0x000fc400078ec0ff */
[----:B------:R-:W-:Y:S01]  /*1f590*/  LOP3.LUT R2, R2, 0x8, R3, 0xf8, !PT ;  /* 0x0000000802027812 */ /* 0x000fe200078ef803 */
[----:B------:R-:W-:Y:S01]  /*1f5a0*/  IMAD.SHL.U32 R3, R33, 0x4, RZ ;  /* 0x0000000421037824 */ /* 0x000fe200078e00ff */
[----:B------:R-:W-:Y:S02]  /*1f5b0*/  ISETP.GT.U32.AND P1, PT, R29, 0x3e, PT ;  /* 0x0000003e1d00780c */ /* 0x000fe40003f24070 */
[----:B------:R-:W-:Y:S02]  /*1f5c0*/  LEA R4, R31, R4, 0x9 ;  /* 0x000000041f047211 */ /* 0x000fe400078e48ff */
[----:B------:R-:W-:Y:S01]  /*1f5d0*/  LOP3.LUT R3, R2, 0x18, R3, 0x78, !PT ;  /* 0x0000001802037812 */ /* 0x000fe200078e7803 */
[----:B---3-5:R-:W1:Y:S01]  /*1f5e0*/  @P0 LDC R27, c[0x0][0x720] ;  /* 0x0001c800ff1b0b82 */ /* 0x028e620000000800 */
[----:B------:R-:W-:Y:S02]  /*1f5f0*/  LOP3.LUT R0, R0, 0x100, RZ, 0xc0, !PT ;  /* 0x0000010000007812 */ /* 0x000fe400078ec0ff */
[----:B------:R-:W-:-:S02]  /*1f600*/  LOP3.LUT P0, RZ, R33, 0x4, RZ, 0xc0, !PT ;  /* 0x0000000421ff7812 */ /* 0x000fc4000780c0ff */
[----:B------:R-:W-:-:S05]  /*1f610*/  IADD3 R0, R3, R4, R0 ;  /* 0x0000000403007210 */ /* 0x000fca0007ffe000 */
[----:B------:R-:W-:Y:S02]  /*1f620*/  IMAD R3, R0, 0x2, R67 ;  /* 0x0000000200037824 */ /* 0x000fe400078e0243 */
[-C--:B-1----:R-:W-:Y:S01]  /*1f630*/  FMUL R5, R54, R27.reuse ;  /* 0x0000001b36057220 */ /* 0x082fe20000400000 */
        /* <DEDUP_REMOVED lines=15> */
[----:B------:R-:W-:Y:S01]  /*1f730*/  F2FP.F16.F32.PACK_AB R5, R2, R5 ;  /* 0x000000050205723e */ /* 0x000fe200000000ff */
[-C--:B------:R-:W-:Y:S01]  /*1f740*/  FMUL R233, R233, R27.reuse ;  /* 0x0000001be9e97220 */ /* 0x080fe20000400000 */
[----:B------:R-:W-:Y:S01]  /*1f750*/  MOV R2, 0x10 ;  /* 0x0000001000027802 */ /* 0x000fe20000000f00 */
[-C--:B------:R-:W-:Y:S01]  /*1f760*/  FMUL R232, R232, R27.reuse ;  /* 0x0000001be8e87220 */ /* 0x080fe20000400000 */
[----:B------:R-:W-:Y:S01]  /*1f770*/  F2FP.F16.F32.PACK_AB R4, R17, R4 ;  /* 0x000000041104723e */ /* 0x000fe200000000ff */
[----:B------:R-:W-:Y:S01]  /*1f780*/  FMUL R13, R70, R27 ;  /* 0x0000001b460d7220 */ /* 0x000fe20000400000 */
[----:B------:R-:W-:Y:S01]  /*1f790*/  F2FP.F16.F32.PACK_AB R7, R8, R7 ;  /* 0x000000070807723e */ /* 0x000fe200000000ff */
[----:B------:R-:W-:Y:S01]  /*1f7a0*/  FMUL R14, R234, R27 ;  /* 0x0000001bea0e7220 */ /* 0x000fe20000400000 */
[----:B------:R-:W-:Y:S01]  /*1f7b0*/  F2FP.F16.F32.PACK_AB R9, R10, R9 ;  /* 0x000000090a09723e */ /* 0x000fe200000000ff */
        /* <DEDUP_REMOVED lines=92> */
[----:B------:R-:W-:-:S02]  /*1fd80*/  F2FP.F16.F32.PACK_AB R6, R19, R6 ;  /* 0x000000061306723e */ /* 0x000fc400000000ff */
[----:B------:R-:W-:Y:S02]  /*1fd90*/  F2FP.F16.F32.PACK_AB R8, R23, R22 ;  /* 0x000000161708723e */ /* 0x000fe400000000ff */
[----:B------:R-:W-:Y:S02]  /*1fda0*/  F2FP.F16.F32.PACK_AB R10, R25, R24 ;  /* 0x00000018190a723e */ /* 0x000fe400000000ff */
[----:B------:R-:W-:Y:S02]  /*1fdb0*/  F2FP.F16.F32.PACK_AB R11, R12, R11 ;  /* 0x0000000b0c0b723e */ /* 0x000fe400000000ff */
[----:B------:R-:W-:Y:S02]  /*1fdc0*/  SEL R0, R2, 0xfffffff0, !P0 ;  /* 0xfffffff002007807 */ /* 0x000fe40004000000 */
[----:B------:R-:W-:Y:S01]  /*1fdd0*/  IADD3 R17, R3, 0x1000, RZ ;  /* 0x0000100003117810 */ /* 0x000fe20007ffe0ff */
[----:B------:R-:W-:Y:S06]  /*1fde0*/  @P1 BRA `(.L_x_68) ;  /* 0x0000000000041947 */ /* 0x000fec0003800000 */
[----:B------:R-:W-:-:S04]  /*1fdf0*/  DEPBAR.LE SB0, 0x1 ;  /* 0x000080400000791a */ /* 0x000fc80000000000 */
.L_x_68:
[----:B------:R-:W-:Y:S05]  /*1fe00*/  WARPSYNC.ALL ;  /* 0x0000000000007948 */ /* 0x000fea0003800000 */
[----:B------:R-:W-:Y:S01]  /*1fe10*/  BAR.SYNC.DEFER_BLOCKING 0x1, 0x80 ;  /* 0x0042000000007b1d */ /* 0x000fe20000010000 */
[C---:B------:R-:W-:Y:S01]  /*1fe20*/  IMAD R2, R0.reuse, 0x2, R17 ;  /* 0x0000000200027824 */ /* 0x040fe200078e0211 */
[----:B------:R-:W-:Y:S02]  /*1fe30*/  LEA R0, R0, R3, 0x1 ;  /* 0x0000000300007211 */ /* 0x000fe400078e08ff */
[----:B------:R-:W-:Y:S02]  /*1fe40*/  F2FP.F16.F32.PACK_AB R13, R13, R14 ;  /* 0x0000000e0d0d723e */ /* 0x000fe400000000ff */
[----:B------:R-:W-:Y:S01]  /*1fe50*/  BSSY B0, `(.L_x_69) ;  /* 0x000001d000007945 */ /* 0x000fe20003800000 */
[----:B------:R-:W-:-:S02]  /*1fe60*/  F2FP.F16.F32.PACK_AB R15, R15, R16 ;  /* 0x000000100f0f723e */ /* 0x000fc400000000ff */
[----:B------:R-:W-:Y:S02]  /*1fe70*/  F2FP.F16.F32.PACK_AB R17, R18, R21 ;  /* 0x000000151211723e */ /* 0x000fe400000000ff */
[----:B------:R-:W-:Y:S02]  /*1fe80*/  F2FP.F16.F32.PACK_AB R12, R233, R232 ;  /* 0x000000e8e90c723e */ /* 0x000fe400000000ff */
[----:B------:R-:W-:Y:S02]  /*1fe90*/  F2FP.F16.F32.PACK_AB R14, R237, R236 ;  /* 0x000000eced0e723e */ /* 0x000fe400000000ff */
[----:B------:R-:W-:Y:S02]  /*1fea0*/  F2FP.F16.F32.PACK_AB R16, R241, R240 ;  /* 0x000000f0f110723e */ /* 0x000fe400000000ff */
[----:B------:R-:W-:Y:S02]  /*1feb0*/  F2FP.F16.F32.PACK_AB R18, R245, R244 ;  /* 0x000000f4f512723e */ /* 0x000fe400000000ff */
[----:B------:R-:W-:Y:S01]  /*1fec0*/  F2FP.F16.F32.PACK_AB R19, R20, R29 ;  /* 0x0000001d1413723e */ /* 0x000fe200000000ff */
[----:B------:R1:W-:Y:S04]  /*1fed0*/  STSM.16.M88.4 [R3], R4 ;  /* 0x0000000403007844 */ /* 0x0003e80000000200 */
[----:B------:R1:W-:Y:S01]  /*1fee0*/  STSM.16.M88.4 [R0], R8 ;  /* 0x0000000800007844 */ /* 0x0003e20000000200 */
[----:B------:R-:W-:Y:S01]  /*1fef0*/  @!PT LDS RZ, [RZ] ;  /* 0x00000000fffff984 */ /* 0x000fe20000000800 */
[----:B------:R-:W-:Y:S01]  /*1ff00*/  @!PT LDS RZ, [RZ] ;  /* 0x00000000fffff984 */ /* 0x000fe20000000800 */
[----:B------:R-:W-:Y:S01]  /*1ff10*/  @!PT LDS RZ, [RZ] ;  /* 0x00000000fffff984 */ /* 0x000fe20000000800 */
[----:B------:R-:W-:Y:S01]  /*1ff20*/  @!PT LDS RZ, [RZ] ;  /* 0x00000000fffff984 */ /* 0x000fe20000000800 */
[----:B------:R2:W-:Y:S06]  /*1ff30*/  MEMBAR.ALL.CTA ;  /* 0x0000000000007992 */ /* 0x0005ec0000008000 */
[----:B--2---:R-:W2:Y:S02]  /*1ff40*/  FENCE.VIEW.ASYNC.S ;  /* 0x00000000000073c6 */ /* 0x004ea40000000000 */
[----:B--2---:R-:W-:Y:S06]  /*1ff50*/  BAR.SYNC.DEFER_BLOCKING 0x1, 0x80 ;  /* 0x0042000000007b1d */ /* 0x004fec0000010000 */
[----:B------:R-:W-:Y:S05]  /*1ff60*/  @P1 BRA `(.L_x_70) ;  /* 0x00000000002c1947 */ /* 0x000fea0003800000 */
[----:B------:R-:W-:Y:S01]  /*1ff70*/  ULDC.64 UR4, c[0x0][0x198] ;  /* 0x0000660000047ab9 */ /* 0x000fe20000000a00 */
[----:B------:R-:W-:Y:S01]  /*1ff80*/  R2UR UR8, R67 ;  /* 0x00000000430872ca */ /* 0x000fe200000e0000 */
[----:B------:R-:W-:Y:S01]  /*1ff90*/  UIADD3 UR4, UP0, UR4, 0x670, URZ ;  /* 0x0000067004047890 */ /* 0x000fe2000ff1e03f */
[----:B------:R-:W-:Y:S01]  /*1ffa0*/  UMOV UR9, URZ ;  /* 0x0000003f00097c82 */ /* 0x000fe20008000000 */
[----:B------:R-:W-:Y:S02]  /*1ffb0*/  UMOV UR10, UR43 ;  /* 0x0000002b000a7c82 */ /* 0x000fe40008000000 */
[----:B------:R-:W-:Y:S01]  /*1ffc0*/  UIADD3.X UR5, URZ, UR5, URZ, UP0, !UPT ;  /* 0x000000053f057290 */ /* 0x000fe200087fe43f */
[----:B------:R-:W-:Y:S01]  /*1ffd0*/  UMOV UR11, UR36 ;  /* 0x00000024000b7c82 */ /* 0x000fe20008000000 */
[----:B------:R-:W-:-:S07]  /*1ffe0*/  UMOV UR12, UR37 ;  /* 0x00000025000c7c82 */ /* 0x000fce0008000000 */
[----:B------:R2:W-:Y:S01]  /*1fff0*/  UTMASTG.4D [UR8], [UR4] ;  /* 0x00000008040073b5 */ /* 0x0005e20008018000 */
[----:B------:R0:W-:Y:S01]  /*20000*/  UTMACMDFLUSH ;  /* 0x00000000000079b7 */ /* 0x0001e20000000000 */
[----:B--2---:R-:W-:-:S04]  /*20010*/  DEPBAR.LE SB0, 0x1 ;  /* 0x000080400000791a */ /* 0x004fc80000000000 */
.L_x_70:
[----:B------:R-:W-:Y:S05]  /*20020*/  BSYNC B0 ;  /* 0x0000000000007941 */ /* 0x000fea0003800000 */
.L_x_69:
[----:B------:R-:W-:Y:S01]  /*20030*/  BAR.SYNC.DEFER_BLOCKING 0x1, 0x80 ;  /* 0x0042000000007b1d */ /* 0x000fe20000010000 */
[----:B-1----:R-:W-:Y:S02]  /*20040*/  F2FP.F16.F32.PACK_AB R4, R217, R216 ;  /* 0x000000d8d904723e */ /* 0x002fe400000000ff */
[----:B------:R-:W-:Y:S02]  /*20050*/  F2FP.F16.F32.PACK_AB R5, R31, R54 ;  /* 0x000000361f05723e */ /* 0x000fe400000000ff */
[----:B------:R-:W-:Y:S01]  /*20060*/  F2FP.F16.F32.PACK_AB R6, R221, R220 ;  /* 0x000000dcdd06723e */ /* 0x000fe200000000ff */
[----:B------:R-:W-:Y:S01]  /*20070*/  BSSY B0, `(.L_x_71) ;  /* 0x000001c000007945 */ /* 0x000fe20003800000 */
[----:B------:R-:W-:Y:S02]  /*20080*/  F2FP.F16.F32.PACK_AB R7, R33, R56 ;  /* 0x000000382107723e */ /* 0x000fe400000000ff */
[----:B------:R-:W-:Y:S02]  /*20090*/  F2FP.F16.F32.PACK_AB R8, R225, R224 ;  /* 0x000000e0e108723e */ /* 0x000fe400000000ff */
[----:B------:R-:W-:-:S02]  /*200a0*/  F2FP.F16.F32.PACK_AB R9, R35, R58 ;  /* 0x0000003a2309723e */ /* 0x000fc400000000ff */
[----:B------:R-:W-:Y:S02]  /*200b0*/  F2FP.F16.F32.PACK_AB R10, R229, R228 ;  /* 0x000000e4e50a723e */ /* 0x000fe400000000ff */
[----:B------:R-:W-:Y:S01]  /*200c0*/  F2FP.F16.F32.PACK_AB R11, R37, R230 ;  /* 0x000000e6250b723e */ /* 0x000fe200000000ff */
[----:B------:R1:W-:Y:S04]  /*200d0*/  STSM.16.M88.4 [R3+0x1000], R12 ;  /* 0x0010000c03007844 */ /* 0x0003e80000000200 */
[----:B------:R1:W-:Y:S01]  /*200e0*/  STSM.16.M88.4 [R0+0x1000], R16 ;  /* 0x0010001000007844 */ /* 0x0003e20000000200 */
        /* <DEDUP_REMOVED lines=8> */
[----:B------:R-:W-:Y:S01]  /*20170*/  R2UR UR8, R67 ;  /* 0x00000000430872ca */ /* 0x000fe200000e0000 */
[----:B------:R-:W-:Y:S01]  /*20180*/  ULDC.64 UR4, c[0x0][0x198] ;  /* 0x0000660000047ab9 */ /* 0x000fe20000000a00 */
[----:B------:R-:W-:Y:S01]  /*20190*/  UMOV UR9, 0x20 ;  /* 0x0000002000097882 */ /* 0x000fe20000000000 */
[----:B------:R-:W-:Y:S01]  /*201a0*/  UIADD3 UR4, UP0, UR4, 0x670, URZ ;  /* 0x0000067004047890 */ /* 0x000fe2000ff1e03f */
[----:B------:R-:W-:Y:S01]  /*201b0*/  UMOV UR10, UR43 ;  /* 0x0000002b000a7c82 */ /* 0x000fe20008000000 */
[----:B------:R-:W-:Y:S02]  /*201c0*/  UMOV UR11, UR36 ;  /* 0x00000024000b7c82 */ /* 0x000fe40008000000 */
[----:B------:R-:W-:Y:S01]  /*201d0*/  UIADD3.X UR5, URZ, UR5, URZ, UP0, !UPT ;  /* 0x000000053f057290 */ /* 0x000fe200087fe43f */
[----:B------:R-:W-:-:S05]  /*201e0*/  UMOV UR12, UR37 ;  /* 0x00000025000c7c82 */ /* 0x000fca0008000000 */
[----:B------:R-:W-:-:S09]  /*201f0*/  UIADD3 UR8, UR8, 0x1000, URZ ;  /* 0x0000100008087890 */ /* 0x000fd2000fffe03f */
[----:B------:R2:W-:Y:S01]  /*20200*/  UTMASTG.4D [UR8], [UR4] ;  /* 0x00000008040073b5 */ /* 0x0005e20008018000 */
[----:B------:R0:W-:Y:S01]  /*20210*/  UTMACMDFLUSH ;  /* 0x00000000000079b7 */ /* 0x0001e20000000000 */
[----:B--2---:R-:W-:-:S04]  /*20220*/  DEPBAR.LE SB0, 0x1 ;  /* 0x000080400000791a */ /* 0x004fc80000000000 */
.L_x_72:
[----:B------:R-:W-:Y:S05]  /*20230*/  BSYNC B0 ;  /* 0x0000000000007941 */ /* 0x000fea0003800000 */
.L_x_71:
[----:B------:R-:W-:Y:S01]  /*20240*/  BAR.SYNC.DEFER_BLOCKING 0x1, 0x80 ;  /* 0x0042000000007b1d */ /* 0x000fe20000010000 */
[----:B------:R-:W-:Y:S02]  /*20250*/  F2FP.F16.F32.PACK_AB R208, R209, R208 ;  /* 0x000000d0d1d0723e */ /* 0x000fe400000000ff */
[----:B-1----:R-:W-:Y:S02]  /*20260*/  F2FP.F16.F32.PACK_AB R12, R201, R200 ;  /* 0x000000c8c90c723e */ /* 0x002fe400000000ff */
[----:B------:R-:W-:Y:S01]  /*20270*/  F2FP.F16.F32.PACK_AB R13, R52, R39 ;  /* 0x00000027340d723e */ /* 0x000fe200000000ff */
[----:B------:R-:W-:Y:S01]  /*20280*/  BSSY B0, `(.L_x_73) ;  /* 0x000001b000007945 */ /* 0x000fe20003800000 */
[----:B------:R-:W-:Y:S02]  /*20290*/  F2FP.F16.F32.PACK_AB R14, R205, R204 ;  /* 0x000000cccd0e723e */ /* 0x000fe400000000ff */
[----:B------:R-:W-:Y:S02]  /*202a0*/  F2FP.F16.F32.PACK_AB R15, R50, R41 ;  /* 0x00000029320f723e */ /* 0x000fe400000000ff */
[----:B------:R-:W-:-:S02]  /*202b0*/  F2FP.F16.F32.PACK_AB R209, R48, R43 ;  /* 0x0000002b30d1723e */ /* 0x000fc400000000ff */
        /* <DEDUP_REMOVED lines=15> */
[----:B------:R-:W-:Y:S01]  /*203b0*/  UMOV UR9, 0x40 ;  /* 0x0000004000097882 */ /* 0x000fe20000000000 */
[----:B------:R-:W-:Y:S02]  /*203c0*/  UMOV UR10, UR43 ;  /* 0x0000002b000a7c82 */ /* 0x000fe40008000000 */
[----:B------:R-:W-:Y:S01]  /*203d0*/  UIADD3.X UR5, URZ, UR5, URZ, UP0, !UPT ;  /* 0x000000053f057290 */ /* 0x000fe200087fe43f */
[----:B------:R-:W-:Y:S01]  /*203e0*/  UMOV UR11, UR36 ;  /* 0x00000024000b7c82 */ /* 0x000fe20008000000 */
[----:B------:R-:W-:-:S07]  /*203f0*/  UMOV UR12, UR37 ;  /* 0x00000025000c7c82 */ /* 0x000fce0008000000 */
[----:B------:R2:W-:Y:S01]  /*20400*/  UTMASTG.4D [UR8], [UR4] ;  /* 0x00000008040073b5 */ /* 0x0005e20008018000 */
[----:B------:R0:W-:Y:S01]  /*20410*/  UTMACMDFLUSH ;  /* 0x00000000000079b7 */ /* 0x0001e20000000000 */
[----:B--2---:R-:W-:-:S04]  /*20420*/  DEPBAR.LE SB0, 0x1 ;  /* 0x000080400000791a */ /* 0x004fc80000000000 */
.L_x_74:
[----:B------:R-:W-:Y:S05]  /*20430*/  BSYNC B0 ;  /* 0x0000000000007941 */ /* 0x000fea0003800000 */
.L_x_73:
[----:B------:R-:W-:Y:S01]  /*20440*/  BAR.SYNC.DEFER_BLOCKING 0x1, 0x80 ;  /* 0x0042000000007b1d */ /* 0x000fe20000010000 */
[----:B------:R-:W-:Y:S02]  /*20450*/  F2FP.F16.F32.PACK_AB R184, R185, R184 ;  /* 0x000000b8b9b8723e */ /* 0x000fe400000000ff */
        /* <DEDUP_REMOVED lines=9> */
[----:B------:R2:W-:Y:S01]  /*204f0*/  STSM.16.M88.4 [R2], R208 ;  /* 0x000000d002007844 */ /* 0x0005e20000000200 */
[----:B------:R-:W-:Y:S01]  /*20500*/  @!PT LDS RZ, [RZ] ;  /* 0x00000000fffff984 */ /* 0x000fe20000000800 */
[----:B------:R-:W-:Y:S01]  /*20510*/  @!PT LDS RZ, [RZ] ;  /* 0x00000000fffff984 */ /* 0x000fe20000000800 */
[----:B------:R-:W-:Y:S01]  /*20520*/  @!PT LDS RZ, [RZ] ;  /* 0x00000000fffff984 */ /* 0x000fe20000000800 */
[----:B------:R-:W-:Y:S01]  /*20530*/  @!PT LDS RZ, [RZ] ;  /* 0x00000000fffff984 */ /* 0x000fe20000000800 */
[----:B------:R3:W-:Y:S06]  /*20540*/  MEMBAR.ALL.CTA ;  /* 0x0000000000007992 */ /* 0x0007ec0000008000 */
[----:B---3--:R-:W3:Y:S02]  /*20550*/  FENCE.VIEW.ASYNC.S ;  /* 0x00000000000073c6 */ /* 0x008ee40000000000 */
[----:B---3--:R-:W-:Y:S06]  /*20560*/  BAR.SYNC.DEFER_BLOCKING 0x1, 0x80 ;  /* 0x0042000000007b1d */ /* 0x008fec0000010000 */
        /* <DEDUP_REMOVED lines=12> */
[----:B---3--:R-:W-:-:S04]  /*20630*/  DEPBAR.LE SB0, 0x1 ;  /* 0x000080400000791a */ /* 0x008fc80000000000 */
.L_x_76:
[----:B------:R-:W-:Y:S05]  /*20640*/  BSYNC B0 ;  /* 0x0000000000007941 */ /* 0x000fea0003800000 */
.L_x_75:
        /* <DEDUP_REMOVED lines=17> */
[----:B----4-:R-:W4:Y:S02]  /*20760*/  FENCE.VIEW.ASYNC.S ;  /* 0x00000000000073c6 */ /* 0x010f240000000000 */
[----:B----4-:R-:W-:Y:S06]  /*20770*/  BAR.SYNC.DEFER_BLOCKING 0x1, 0x80 ;  /* 0x0042000000007b1d */ /* 0x010fec0000010000 */
        /* <DEDUP_REMOVED lines=11> */
[----:B----4-:R-:W-:-:S04]  /*20830*/  DEPBAR.LE SB0, 0x1 ;  /* 0x000080400000791a */ /* 0x010fc80000000000 */
.L_x_78:
[----:B------:R-:W-:Y:S05]  /*20840*/  BSYNC B0 ;  /* 0x0000000000007941 */ /* 0x000fea0003800000 */
.L_x_77:
        /* <DEDUP_REMOVED lines=17> */
[----:B-----5:R-:W5:Y:S02]  /*20960*/  FENCE.VIEW.ASYNC.S ;  /* 0x00000000000073c6 */ /* 0x020f640000000000 */
[----:B-----5:R-:W-:Y:S06]  /*20970*/  BAR.SYNC.DEFER_BLOCKING 0x1, 0x80 ;  /* 0x0042000000007b1d */ /* 0x020fec0000010000 */
        /* <DEDUP_REMOVED lines=12> */
[----:B-1----:R-:W-:-:S04]  /*20a40*/  DEPBAR.LE SB0, 0x1 ;  /* 0x000080400000791a */ /* 0x002fc80000000000 */
.L_x_80:
[----:B------:R-:W-:Y:S05]  /*20a50*/  BSYNC B0 ;  /* 0x0000000000007941 */ /* 0x000fea0003800000 */
.L_x_79:
[----:B------:R-:W-:Y:S06]  /*20a60*/  BAR.SYNC.DEFER_BLOCKING 0x1, 0x80 ;  /* 0x0042000000007b1d */ /* 0x000fec0000010000 */
[----:B------:R-:W-:Y:S01]  /*20a70*/  BSSY B0, `(.L_x_81) ;  /* 0x0000015000007945 */ /* 0x000fe20003800000 */
[----:B------:R1:W-:Y:S04]  /*20a80*/  STSM.16.M88.4 [R3], R152 ;  /* 0x0000009803007844 */ /* 0x0003e80000000200 */
        /* <DEDUP_REMOVED lines=17> */
[----:B------:R1:W-:Y:S02]  /*20ba0*/  UTMASTG.4D [UR8], [UR4] ;  /* 0x00000008040073b5 */ /* 0x0003e40008018000 */
[----:B-1----:R0:W-:Y:S02]  /*20bb0*/  UTMACMDFLUSH ;  /* 0x00000000000079b7 */ /* 0x0021e40000000000 */
.L_x_82:
[----:B------:R-:W-:Y:S05]  /*20bc0*/  BSYNC B0 ;  /* 0x0000000000007941 */ /* 0x000fea0003800000 */
.L_x_81:
[----:B------:R-:W-:-:S04]  /*20bd0*/  DEPBAR.LE SB0, 0x0 ;  /* 0x000080000000791a */ /* 0x000fc80000000000 */
[----:B------:R-:W-:Y:S05]  /*20be0*/  EXIT ;  /* 0x000000000000794d */ /* 0x000fea0003800000 */
        .weak           $__internal_0_$__cuda_sm20_rcp_rn_f32_slowpath
        .type           $__internal_0_$__cuda_sm20_rcp_rn_f32_slowpath,@function
        .size           $__internal_0_$__cuda_sm20_rcp_rn_f32_slowpath,(.L_x_88 - $__internal_0_$__cuda_sm20_rcp_rn_f32_slowpath)
$__internal_0_$__cuda_sm20_rcp_rn_f32_slowpath:
[----:B------:R-:W-:Y:S01]  /*20bf0*/  IMAD.SHL.U32 R0, R2, 0x2, RZ ;  /* 0x0000000202007824 */ /* 0x000fe200078e00ff */
[----:B------:R-:W-:Y:S04]  /*20c00*/  BSSY B2, `(.L_x_83) ;  /* 0x0000030000027945 */ /* 0x000fe80003800000 */
[----:B------:R-:W-:-:S04]  /*20c10*/  SHF.R.U32.HI R13, RZ, 0x18, R0 ;  /* 0x00000018ff0d7819 */ /* 0x000fc80000011600 */
[----:B------:R-:W-:-:S13]  /*20c20*/  ISETP.NE.U32.AND P0, PT, R13, RZ, PT ;  /* 0x000000ff0d00720c */ /* 0x000fda0003f05070 */
[----:B------:R-:W-:Y:S05]  /*20c30*/  @P0 BRA `(.L_x_84) ;  /* 0x0000000000280947 */ /* 0x000fea0003800000 */
[----:B------:R-:W-:-:S04]  /*20c40*/  SHF.L.U32 R0, R2, 0x1, RZ ;  /* 0x0000000102007819 */ /* 0x000fc800000006ff */
[----:B------:R-:W-:-:S13]  /*20c50*/  ISETP.NE.AND P0, PT, R0, RZ, PT ;  /* 0x000000ff0000720c */ /* 0x000fda0003f05270 */
[----:B------:R-:W-:Y:S01]  /*20c60*/  @P0 FFMA R11, R2, 1.84467440737095516160e+19, RZ ;  /* 0x5f800000020b0823 */ /* 0x000fe200000000ff */
[----:B------:R-:W-:Y:S08]  /*20c70*/  @!P0 MUFU.RCP R3, R2 ;  /* 0x0000000200038308 */ /* 0x000ff00000001000 */
[----:B------:R-:W1:Y:S02]  /*20c80*/  @P0 MUFU.RCP R0, R11 ;  /* 0x0000000b00000308 */ /* 0x000e640000001000 */
[----:B-1----:R-:W-:-:S04]  /*20c90*/  @P0 FFMA R12, R11, R0, -1 ;  /* 0xbf8000000b0c0423 */ /* 0x002fc80000000000 */
[----:B------:R-:W-:-:S04]  /*20ca0*/  @P0 FADD.FTZ R13, -R12, -RZ ;  /* 0x800000ff0c0d0221 */ /* 0x000fc80000010100 */
[----:B------:R-:W-:-:S04]  /*20cb0*/  @P0 FFMA R0, R0, R13, R0 ;  /* 0x0000000d00000223 */ /* 0x000fc80000000000 */
[----:B------:R-:W-:Y:S01]  /*20cc0*/  @P0 FFMA R3, R0, 1.84467440737095516160e+19, RZ ;  /* 0x5f80000000030823 */ /* 0x000fe200000000ff */
[----:B------:R-:W-:Y:S06]  /*20cd0*/  BRA `(.L_x_85) ;  /* 0x0000000000887947 */ /* 0x000fec0003800000 */
.L_x_84:
[----:B------:R-:W-:-:S05]  /*20ce0*/  VIADD R21, R13, 0xffffff03 ;  /* 0xffffff030d157836 */ /* 0x000fca0000000000 */
[----:B------:R-:W-:-:S13]  /*20cf0*/  ISETP.GT.U32.AND P0, PT, R21, 0x1, PT ;  /* 0x000000011500780c */ /* 0x000fda0003f04070 */
[----:B------:R-:W-:Y:S05]  /*20d00*/  @P0 BRA `(.L_x_86) ;  /* 0x0000000000780947 */ /* 0x000fea0003800000 */
[----:B------:R-:W-:Y:S02]  /*20d10*/  LOP3.LUT R0, R2, 0x7fffff, RZ, 0xc0, !PT ;  /* 0x007fffff02007812 */ /* 0x000fe400078ec0ff */
[----:B------:R-:W-:Y:S02]  /*20d20*/  MOV R14, 0x3 ;  /* 0x00000003000e7802 */ /* 0x000fe40000000f00 */
[----:B------:R-:W-:Y:S02]  /*20d30*/  LOP3.LUT R0, R0, 0x3f800000, RZ, 0xfc, !PT ;  /* 0x3f80000000007812 */ /* 0x000fe400078efcff */
[----:B------:R-:W-:Y:S02]  /*20d40*/  SHF.L.U32 R14, R14, R21, RZ ;  /* 0x000000150e0e7219 */ /* 0x000fe400000006ff */
[----:B------:R-:W1:Y:S02]  /*20d50*/  MUFU.RCP R3, R0 ;  /* 0x0000000000037308 */ /* 0x000e640000001000 */
[----:B-1----:R-:W-:-:S04]  /*20d60*/  FFMA R11, R0, R3, -1 ;  /* 0xbf800000000b7423 */ /* 0x002fc80000000003 */
[----:B------:R-:W-:-:S04]  /*20d70*/  FADD.FTZ R12, -R11, -RZ ;  /* 0x800000ff0b0c7221 */ /* 0x000fc80000010100 */
[CCC-:B------:R-:W-:Y:S01]  /*20d80*/  FFMA.RM R11, R3.reuse, R12.reuse, R3.reuse ;  /* 0x0000000c030b7223 */ /* 0x1c0fe20000004003 */
[----:B------:R-:W-:-:S04]  /*20d90*/  FFMA.RP R12, R3, R12, R3 ;  /* 0x0000000c030c7223 */ /* 0x000fc80000008003 */
[C---:B------:R-:W-:Y:S02]  /*20da0*/  LOP3.LUT R3, R11.reuse, 0x7fffff, RZ, 0xc0, !PT ;  /* 0x007fffff0b037812 */ /* 0x040fe400078ec0ff */
[----:B------:R-:W-:Y:S02]  /*20db0*/  FSETP.NEU.FTZ.AND P0, PT, R11, R12, PT ;  /* 0x0000000c0b00720b */ /* 0x000fe40003f1d000 */
[----:B------:R-:W-:Y:S02]  /*20dc0*/  LOP3.LUT R3, R3, 0x800000, RZ, 0xfc, !PT ;  /* 0x0080000003037812 */ /* 0x000fe400078efcff */
[----:B------:R-:W-:Y:S02]  /*20dd0*/  SEL R11, RZ, 0xffffffff, !P0 ;  /* 0xffffffffff0b7807 */ /* 0x000fe40004000000 */
[----:B------:R-:W-:-:S03]  /*20de0*/  LOP3.LUT R14, R14, R3, RZ, 0xc0, !PT ;  /* 0x000000030e0e7212 */ /* 0x000fc600078ec0ff */
[----:B------:R-:W-:Y:S01]  /*20df0*/  IMAD.MOV R0, RZ, RZ, -R11 ;  /* 0x000000ffff007224 */ /* 0x000fe200078e0a0b */
[----:B------:R-:W-:-:S04]  /*20e00*/  SHF.R.U32.HI R14, RZ, R21, R14 ;  /* 0x00000015ff0e7219 */ /* 0x000fc8000001160e */
[----:B------:R-:W-:Y:S02]  /*20e10*/  LOP3.LUT P1, RZ, R0, R21, R3, 0xf8, !PT ;  /* 0x0000001500ff7212 */ /* 0x000fe4000782f803 */
[C---:B------:R-:W-:Y:S02]  /*20e20*/  LOP3.LUT P0, RZ, R14.reuse, 0x1, RZ, 0xc0, !PT ;  /* 0x000000010eff7812 */ /* 0x040fe4000780c0ff */
[----:B------:R-:W-:-:S04]  /*20e30*/  LOP3.LUT P2, RZ, R14, 0x2, RZ, 0xc0, !PT ;  /* 0x000000020eff7812 */ /* 0x000fc8000784c0ff */
[----:B------:R-:W-:Y:S02]  /*20e40*/  PLOP3.LUT P0, PT, P0, P1, P2, 0xe0, 0x0 ;  /* 0x000000000000781c */ /* 0x000fe40000703c20 */
[----:B------:R-:W-:Y:S02]  /*20e50*/  LOP3.LUT P1, RZ, R2, 0x7fffff, RZ, 0xc0, !PT ;  /* 0x007fffff02ff7812 */ /* 0x000fe4000782c0ff */
[----:B------:R-:W-:-:S04]  /*20e60*/  SEL R0, RZ, 0x1, !P0 ;  /* 0x00000001ff007807 */ /* 0x000fc80004000000 */
[----:B------:R-:W-:-:S04]  /*20e70*/  IADD3 R0, -R0, RZ, RZ ;  /* 0x000000ff00007210 */ /* 0x000fc80007ffe1ff */
[----:B------:R-:W-:Y:S01]  /*20e80*/  ISETP.GE.AND P0, PT, R0, RZ, PT ;  /* 0x000000ff0000720c */ /* 0x000fe20003f06270 */
[----:B------:R-:W-:-:S05]  /*20e90*/  VIADD R0, R13, 0xffffff04 ;  /* 0xffffff040d007836 */ /* 0x000fca0000000000 */
[----:B------:R-:W-:-:S07]  /*20ea0*/  SHF.R.U32.HI R3, RZ, R0, R3 ;  /* 0x00000000ff037219 */ /* 0x000fce0000011603 */
[----:B------:R-:W-:-:S05]  /*20eb0*/  @!P0 IADD3 R3, R3, 0x1, RZ ;  /* 0x0000000103038810 */ /* 0x000fca0007ffe0ff */
[----:B------:R-:W-:-:S05]  /*20ec0*/  @!P1 IMAD.SHL.U32 R3, R3, 0x2, RZ ;  /* 0x0000000203039824 */ /* 0x000fca00078e00ff */
[----:B------:R-:W-:Y:S01]  /*20ed0*/  LOP3.LUT R3, R3, 0x80000000, R2, 0xf8, !PT ;  /* 0x8000000003037812 */ /* 0x000fe200078ef802 */
[----:B------:R-:W-:Y:S06]  /*20ee0*/  BRA `(.L_x_85) ;  /* 0x0000000000047947 */ /* 0x000fec0003800000 */
.L_x_86:
[----:B------:R1:W2:Y:S02]  /*20ef0*/  MUFU.RCP R3, R2 ;  /* 0x0000000200037308 */ /* 0x0002a40000001000 */
.L_x_85:
[----:B------:R-:W-:Y:S05]  /*20f00*/  BSYNC B2 ;  /* 0x0000000000027941 */ /* 0x000fea0003800000 */
.L_x_83:
[----:B--2---:R-:W-:Y:S01]  /*20f10*/  MOV R0, R3 ;  /* 0x0000000300007202 */ /* 0x004fe20000000f00 */
[----:B-1----:R-:W-:Y:S01]  /*20f20*/  IMAD.MOV.U32 R2, RZ, RZ, R15 ;  /* 0x000000ffff027224 */ /* 0x002fe200078e000f */
[----:B------:R-:W-:-:S04]  /*20f30*/  MOV R3, 0x0 ;  /* 0x0000000000037802 */ /* 0x000fc80000000f00 */
[----:B------:R-:W-:Y:S05]  /*20f40*/  RET.REL.NODEC R2 `(_ZN7cutlass13device_kernelINS_4fmha6kernel13FmhaKernelTmaINS1_10collective15FmhaMainloopTmaINS_6half_tEfN4cute5tupleIJNS7_1CILi64EEENS9_ILi256EEENS9_ILi224EEEEEENS4_12CausalFusionEJEEENS4_15FmhaFwdEpilogueIS6_fNS8_IJSA_SC_SB_EEEEEJEEEEEvNT_6ParamsE) ;  /* 0xfffffdf0022c7950 */ /* 0x000fea0003c3ffff */
.L_x_87:
[----:B------:R-:W-:-:S00]  /*20f50*/  BRA `(.L_x_87) ;  /* 0xfffffffc00fc7947 */ /* 0x000fc0000383ffff */
[----:B------:R-:W-:-:S00]  /*20f60*/  NOP ;  /* 0x0000000000007918 */ /* 0x000fc00000000000 */
        /* <DEDUP_REMOVED lines=9> */
.L_x_88:


//--------------------- .nv.global.init           --------------------------
	.section	.nv.global.init,"aw",@progbits
.nv.global.init:
	.type		$str$23,@object
	.size		$str$23,($str$24 - $str$23)
$str$23:
        /*0000*/ 	.byte	0x28, 0x61, 0x64, 0x64, 0x72, 0x65, 0x73, 0x73, 0x20, 0x26, 0x20, 0x6d, 0x61, 0x73, 0x6b, 0x29
        /*0010*/ 	.byte	0x20, 0x3d, 0x3d, 0x20, 0x30, 0x00
	.type		$str$24,@object
	.size		$str$24,(__unnamed_1 - $str$24)
$str$24:
        /*0016*/ 	.byte	0x2f, 0x74, 0x6d, 0x70, 0x2f, 0x63, 0x75, 0x74, 0x6c, 0x61, 0x73, 0x73, 0x5f, 0x73, 0x77, 0x65
        /*0026*/ 	.byte	0x65, 0x70, 0x5f, 0x73, 0x72, 0x63, 0x2f, 0x69, 0x6e, 0x63, 0x6c, 0x75, 0x64, 0x65, 0x2f, 0x63
        /*0036*/ 	.byte	0x75, 0x74, 0x65, 0x2f, 0x70, 0x6f, 0x69, 0x6e, 0x74, 0x65, 0x72, 0x5f, 0x66, 0x6c, 0x61, 0x67
        /*0046*/ 	.byte	0x67, 0x65, 0x64, 0x2e, 0x68, 0x70, 0x70, 0x00
	.type		__unnamed_1,@object
	.size		__unnamed_1,(__unnamed_2 - __unnamed_1)
__unnamed_1:
        /* <DEDUP_REMOVED lines=28> */
        /*020e*/ 	.byte	0x3e, 0x3e, 0x3e, 0x3e, 0x3e, 0x5d, 0x00
	.type		__unnamed_2,@object
	.size		__unnamed_2,(.L_1 - __unnamed_2)
__unnamed_2:
        /* <DEDUP_REMOVED lines=29> */
.L_1:


//--------------------- .nv.shared._ZN7cutlass13device_kernelINS_4fmha6kernel13FmhaKernelTmaINS1_10collective15FmhaMainloopTmaINS_6half_tEfN4cute5tupleIJNS7_1CILi64EEENS9_ILi256EEENS9_ILi224EEEEEENS4_12CausalFusionEJEEENS4_15FmhaFwdEpilogueIS6_fNS8_IJSA_SC_SB_EEEEEJEEEEEvNT_6ParamsE --------------------------
	.section	.nv.shared._ZN7cutlass13device_kernelINS_4fmha6kernel13FmhaKernelTmaINS1_10collective15FmhaMainloopTmaINS_6half_tEfN4cute5tupleIJNS7_1CILi64EEENS9_ILi256EEENS9_ILi224EEEEEENS4_12CausalFusionEJEEENS4_15FmhaFwdEpilogueIS6_fNS8_IJSA_SC_SB_EEEEEJEEEEEvNT_6ParamsE,"aw",@nobits
	.sectionflags	@""
	.align	16
	.zero		1024


//--------------------- .nv.shared.reserved.0     --------------------------
	.section	.nv.shared.reserved.0,"aw",@nobits
	.weak		__nv_reservedSMEM_offset_0_alias
	.size		__nv_reservedSMEM_offset_0_alias, 0, 0
	.other		__nv_reservedSMEM_offset_0_alias,@"STO_CUDA_RESERVED_SHARED STV_DEFAULT"
__nv_reservedSMEM_offset_0_alias:
	.zero		0


//--------------------- .nv.global                --------------------------
	.section	.nv.global,"aw",@nobits
.nv.global:
	.type		_ZN39_INTERNAL_45ecfe81_4_k_cu_75898b61_29734cute1_E,@object
	.size		_ZN39_INTERNAL_45ecfe81_4_k_cu_75898b61_29734cute1_E,(_ZN39_INTERNAL_45ecfe81_4_k_cu_75898b61_29734cuda3std3__45__cpo6cbeginE - _ZN39_INTERNAL_45ecfe81_4_k_cu_75898b61_29734cute1_E)
_ZN39_INTERNAL_45ecfe81_4_k_cu_75898b61_29734cute1_E:
	.zero		1
	.type		_ZN39_INTERNAL_45ecfe81_4_k_cu_75898b61_29734cuda3std3__45__cpo6cbeginE,@object
	.size		_ZN39_INTERNAL_45ecfe81_4_k_cu_75898b61_29734cuda3std3__45__cpo6cbeginE,(_ZN39_INTERNAL_45ecfe81_4_k_cu_75898b61_29734cuda3std3__48in_placeE - _ZN39_INTERNAL_45ecfe81_4_k_cu_75898b61_29734cuda3std3__45__cpo6cbeginE)
_ZN39_INTERNAL_45ecfe81_4_k_cu_75898b61_29734cuda3std3__45__cpo6cbeginE:
	.zero		1
	.type		_ZN39_INTERNAL_45ecfe81_4_k_cu_75898b61_29734cuda3std3__48in_placeE,@object
	.size		_ZN39_INTERNAL_45ecfe81_4_k_cu_75898b61_29734cuda3std3__48in_placeE,(_ZN39_INTERNAL_45ecfe81_4_k_cu_75898b61_29734cuda3std6ranges3__45__cpo9iter_moveE - _ZN39_INTERNAL_45ecfe81_4_k_cu_75898b61_29734cuda3std3__48in_placeE)
_ZN39_INTERNAL_45ecfe81_4_k_cu_75898b61_29734cuda3std3__48in_placeE:
	.zero		1
	.type		_ZN39_INTERNAL_45ecfe81_4_k_cu_75898b61_29734cuda3std6ranges3__45__cpo9iter_moveE,@object
	.size		_ZN39_INTERNAL_45ecfe81_4_k_cu_75898b61_29734cuda3std6ranges3__45__cpo9iter_moveE,(_ZN39_INTERNAL_45ecfe81_4_k_cu_75898b61_29734cuda3std3__45__cpo5beginE - _ZN39_INTERNAL_45ecfe81_4_k_cu_75898b61_29734cuda3std6ranges3__45__cpo9iter_moveE)
_ZN39_INTERNAL_45ecfe81_4_k_cu_75898b61_29734cuda3std6ranges3__45__cpo9iter_moveE:
	.zero		1
	.type		_ZN39_INTERNAL_45ecfe81_4_k_cu_75898b61_29734cuda3std3__45__cpo5beginE,@object
	.size		_ZN39_INTERNAL_45ecfe81_4_k_cu_75898b61_29734cuda3std3__45__cpo5beginE,(_ZN39_INTERNAL_45ecfe81_4_k_cu_75898b61_29734cuda3std3__441_GLOBAL__N__45ecfe81_4_k_cu_75898b61_29736ignoreE - _ZN39_INTERNAL_45ecfe81_4_k_cu_75898b61_29734cuda3std3__45__cpo5beginE)
_ZN39_INTERNAL_45ecfe81_4_k_cu_75898b61_29734cuda3std3__45__cpo5beginE:
	.zero		1
	.type		_ZN39_INTERNAL_45ecfe81_4_k_cu_75898b61_29734cuda3std3__441_GLOBAL__N__45ecfe81_4_k_cu_75898b61_29736ignoreE,@object
	.size		_ZN39_INTERNAL_45ecfe81_4_k_cu_75898b61_29734cuda3std3__441_GLOBAL__N__45ecfe81_4_k_cu_75898b61_29736ignoreE,(_ZN39_INTERNAL_45ecfe81_4_k_cu_75898b61_29734cute7productE - _ZN39_INTERNAL_45ecfe81_4_k_cu_75898b61_29734cuda3std3__441_GLOBAL__N__45ecfe81_4_k_cu_75898b61_29736ignoreE)
_ZN39_INTERNAL_45ecfe81_4_k_cu_75898b61_29734cuda3std3__441_GLOBAL__N__45ecfe81_4_k_cu_75898b61_29736ignoreE:
	.zero		1
	.type		_ZN39_INTERNAL_45ecfe81_4_k_cu_75898b61_29734cute7productE,@object
	.size		_ZN39_INTERNAL_45ecfe81_4_k_cu_75898b61_29734cute7productE,(_ZN39_INTERNAL_45ecfe81_4_k_cu_75898b61_29734cuda3std3__45__cpo3endE - _ZN39_INTERNAL_45ecfe81_4_k_cu_75898b61_29734cute7productE)
_ZN39_INTERNAL_45ecfe81_4_k_cu_75898b61_29734cute7productE:
	.zero		1
	.type		_ZN39_INTERNAL_45ecfe81_4_k_cu_75898b61_29734cuda3std3__45__cpo3endE,@object
	.size		_ZN39_INTERNAL_45ecfe81_4_k_cu_75898b61_29734cuda3std3__45__cpo3endE,(_ZN39_INTERNAL_45ecfe81_4_k_cu_75898b61_29734cuda3std3__419piecewise_constructE - _ZN39_INTERNAL_45ecfe81_4_k_cu_75898b61_29734cuda3std3__45__cpo3endE)
_ZN39_INTERNAL_45ecfe81_4_k_cu_75898b61_29734cuda3std3__45__cpo3endE:
	.zero		1
	.type		_ZN39_INTERNAL_45ecfe81_4_k_cu_75898b61_29734cuda3std3__419piecewise_constructE,@object
	.size		_ZN39_INTERNAL_45ecfe81_4_k_cu_75898b61_29734cuda3std3__419piecewise_constructE,(_ZN39_INTERNAL_45ecfe81_4_k_cu_75898b61_29734cuda3std3__45__cpo4cendE - _ZN39_INTERNAL_45ecfe81_4_k_cu_75898b61_29734cuda3std3__419piecewise_constructE)
_ZN39_INTERNAL_45ecfe81_4_k_cu_75898b61_29734cuda3std3__419piecewise_constructE:
	.zero		1
	.type		_ZN39_INTERNAL_45ecfe81_4_k_cu_75898b61_29734cuda3std3__45__cpo4cendE,@object
	.size		_ZN39_INTERNAL_45ecfe81_4_k_cu_75898b61_29734cuda3std3__45__cpo4cendE,(_ZN39_INTERNAL_45ecfe81_4_k_cu_75898b61_29734cuda3std6ranges3__45__cpo4swapE - _ZN39_INTERNAL_45ecfe81_4_k_cu_75898b61_29734cuda3std3__45__cpo4cendE)
_ZN39_INTERNAL_45ecfe81_4_k_cu_75898b61_29734cuda3std3__45__cpo4cendE:
	.zero		1
	.type		_ZN39_INTERNAL_45ecfe81_4_k_cu_75898b61_29734cuda3std6ranges3__45__cpo4swapE,@object
	.size		_ZN39_INTERNAL_45ecfe81_4_k_cu_75898b61_29734cuda3std6ranges3__45__cpo4swapE,(.L_9 - _ZN39_INTERNAL_45ecfe81_4_k_cu_75898b61_29734cuda3std6ranges3__45__cpo4swapE)
_ZN39_INTERNAL_45ecfe81_4_k_cu_75898b61_29734cuda3std6ranges3__45__cpo4swapE:
	.zero		1
.L_9:


//--------------------- .nv.constant0._ZN7cutlass13device_kernelINS_4fmha6kernel13FmhaKernelTmaINS1_10collective15FmhaMainloopTmaINS_6half_tEfN4cute5tupleIJNS7_1CILi64EEENS9_ILi256EEENS9_ILi224EEEEEENS4_12CausalFusionEJEEENS4_15FmhaFwdEpilogueIS6_fNS8_IJSA_SC_SB_EEEEEJEEEEEvNT_6ParamsE --------------------------
	.section	.nv.constant0._ZN7cutlass13device_kernelINS_4fmha6kernel13FmhaKernelTmaINS1_10collective15FmhaMainloopTmaINS_6half_tEfN4cute5tupleIJNS7_1CILi64EEENS9_ILi256EEENS9_ILi224EEEEEENS4_12CausalFusionEJEEENS4_15FmhaFwdEpilogueIS6_fNS8_IJSA_SC_SB_EEEEEJEEEEEvNT_6ParamsE,"a",@progbits
	.sectionflags	@""
	.align	4
.nv.constant0._ZN7cutlass13device_kernelINS_4fmha6kernel13FmhaKernelTmaINS1_10collective15FmhaMainloopTmaINS_6half_tEfN4cute5tupleIJNS7_1CILi64EEENS9_ILi256EEENS9_ILi224EEEEEENS4_12CausalFusionEJEEENS4_15FmhaFwdEpilogueIS6_fNS8_IJSA_SC_SB_EEEEEJEEEEEvNT_6ParamsE:
	.zero		2688


//--------------------- SYMBOLS --------------------------

	.type		.nv.reservedSmem.offset0,@object
	.size		.nv.reservedSmem.offset0,0x4
	.type		__assertfail,@function
